	.target	sm_90a

	.elftype	@"ET_EXEC"


//--------------------- .note.nv.tkinfo           --------------------------
	.section	.note.nv.tkinfo,"",@"SHT_NOTE"
	.sectionflags	@"SHF_NOTE_NV_TKINFO"
	.tkinfo
        /*0018*/ 	.word	0x00000002
        /*0030*/ 	.string	""
        /*0030*/ 	.string	"ptxas"
        /*0030*/ 	.string	"Cuda compilation tools, release 13.0, V13.0.88"
        /*0030*/ 	.string	"Build cuda_13.0.r13.0/compiler.36424714_0"
        /*0030*/ 	.string	"-arch sm_90a -m 64 "



//--------------------- .note.nv.cuinfo           --------------------------
	.section	.note.nv.cuinfo,"",@"SHT_NOTE"
	.sectionflags	@"SHF_NOTE_NV_CUINFO"
        /*0018*/ 	.short	0x0002
        /*001a*/ 	.short	0x005a
        /*001c*/ 	.short	0x0082
	.zero		2


//--------------------- .nv.info                  --------------------------
	.section	.nv.info,"",@"SHT_CUDA_INFO"
	.align	4


	//----- nvinfo : EIATTR_REGCOUNT
	.align		4
        /*0000*/ 	.byte	0x04, 0x2f
        /*0002*/ 	.short	(.L_25 - .L_24)
	.align		4
.L_24:
        /*0004*/ 	.word	index@(_ZN7cutlass13device_kernelIN5flash11enable_sm90INS1_16FlashAttnFwdSm90INS1_25CollectiveMainloopFwdSm90ILi2EN4cute5tupleIJNS5_1CILi1EEES8_S8_EEENS6_IJNS7_ILi128EEESA_NS7_ILi192EEEEEELi128ENS_10bfloat16_tEfNS_4arch4Sm90ELb1ELb0ELb0ELb1ELb0ELb1ELb0ELb1ELb1ELb0ELb0ELb0EEENS1_21CollectiveEpilogueFwdINS6_IJSA_SA_SA_EEES9_SD_SF_Li256ELb1ELb0ELb0ELb0EEENS1_36VarlenDynamicPersistentTileSchedulerILi128ELi128ELi256ELi32ELb0ELb0ELb1ELb1ELb1ELb1EEEEEEEEEvNT_6ParamsE)
        /*0008*/ 	.word	0x000000a8


	//----- nvinfo : EIATTR_FRAME_SIZE
	.align		4
.L_25:
        /*000c*/ 	.byte	0x04, 0x11
        /*000e*/ 	.short	(.L_27 - .L_26)
	.align		4
.L_26:
        /*0010*/ 	.word	index@(_ZN7cutlass13device_kernelIN5flash11enable_sm90INS1_16FlashAttnFwdSm90INS1_25CollectiveMainloopFwdSm90ILi2EN4cute5tupleIJNS5_1CILi1EEES8_S8_EEENS6_IJNS7_ILi128EEESA_NS7_ILi192EEEEEELi128ENS_10bfloat16_tEfNS_4arch4Sm90ELb1ELb0ELb0ELb1ELb0ELb1ELb0ELb1ELb1ELb0ELb0ELb0EEENS1_21CollectiveEpilogueFwdINS6_IJSA_SA_SA_EEES9_SD_SF_Li256ELb1ELb0ELb0ELb0EEENS1_36VarlenDynamicPersistentTileSchedulerILi128ELi128ELi256ELi32ELb0ELb0ELb1ELb1ELb1ELb1EEEEEEEEEvNT_6ParamsE)
        /*0014*/ 	.word	0x00000038


	//----- nvinfo : EIATTR_REGCOUNT
	.align		4
.L_27:
        /*0018*/ 	.byte	0x04, 0x2f
        /*001a*/ 	.short	(.L_29 - .L_28)
	.align		4
.L_28:
        /*001c*/ 	.word	index@(_ZN7cutlass13device_kernelIN5flash11enable_sm90INS1_16FlashAttnFwdSm90INS1_25CollectiveMainloopFwdSm90ILi2EN4cute5tupleIJNS5_1CILi1EEES8_S8_EEENS6_IJNS7_ILi128EEESA_NS7_ILi192EEEEEELi128ENS_10bfloat16_tEfNS_4arch4Sm90ELb1ELb0ELb0ELb1ELb0ELb0ELb0ELb1ELb1ELb0ELb0ELb0EEENS1_21CollectiveEpilogueFwdINS6_IJSA_SA_SA_EEES9_SD_SF_Li256ELb1ELb0ELb0ELb0EEENS1_36VarlenDynamicPersistentTileSchedulerILi128ELi128ELi256ELi32ELb0ELb0ELb1ELb1ELb1ELb1EEEEEEEEEvNT_6ParamsE)
        /*0020*/ 	.word	0x000000a8


	//----- nvinfo : EIATTR_FRAME_SIZE
	.align		4
.L_29:
        /*0024*/ 	.byte	0x04, 0x11
        /*0026*/ 	.short	(.L_31 - .L_30)
	.align		4
.L_30:
        /*0028*/ 	.word	index@(_ZN7cutlass13device_kernelIN5flash11enable_sm90INS1_16FlashAttnFwdSm90INS1_25CollectiveMainloopFwdSm90ILi2EN4cute5tupleIJNS5_1CILi1EEES8_S8_EEENS6_IJNS7_ILi128EEESA_NS7_ILi192EEEEEELi128ENS_10bfloat16_tEfNS_4arch4Sm90ELb1ELb0ELb0ELb1ELb0ELb0ELb0ELb1ELb1ELb0ELb0ELb0EEENS1_21CollectiveEpilogueFwdINS6_IJSA_SA_SA_EEES9_SD_SF_Li256ELb1ELb0ELb0ELb0EEENS1_36VarlenDynamicPersistentTileSchedulerILi128ELi128ELi256ELi32ELb0ELb0ELb1ELb1ELb1ELb1EEEEEEEEEvNT_6ParamsE)
        /*002c*/ 	.word	0x00000030


	//----- nvinfo : EIATTR_REGCOUNT
	.align		4
.L_31:
        /*0030*/ 	.byte	0x04, 0x2f
        /*0032*/ 	.short	(.L_33 - .L_32)
	.align		4
.L_32:
        /*0034*/ 	.word	index@(_ZN7cutlass13device_kernelIN5flash11enable_sm90INS1_16FlashAttnFwdSm90INS1_25CollectiveMainloopFwdSm90ILi2EN4cute5tupleIJNS5_1CILi1EEES8_S8_EEENS6_IJNS7_ILi128EEESA_NS7_ILi192EEEEEELi128ENS_10bfloat16_tEfNS_4arch4Sm90ELb1ELb0ELb0ELb0ELb0ELb0ELb0ELb1ELb1ELb0ELb0ELb0EEENS1_21CollectiveEpilogueFwdINS6_IJSA_SA_SA_EEES9_SD_SF_Li256ELb0ELb0ELb0ELb0EEENS1_30DynamicPersistentTileSchedulerILi256ELi32ELb0ELb0ELb1EEEEEEEEEvNT_6ParamsE)
        /*0038*/ 	.word	0x000000a8


	//----- nvinfo : EIATTR_FRAME_SIZE
	.align		4
.L_33:
        /*003c*/ 	.byte	0x04, 0x11
        /*003e*/ 	.short	(.L_35 - .L_34)
	.align		4
.L_34:
        /*0040*/ 	.word	index@(_ZN7cutlass13device_kernelIN5flash11enable_sm90INS1_16FlashAttnFwdSm90INS1_25CollectiveMainloopFwdSm90ILi2EN4cute5tupleIJNS5_1CILi1EEES8_S8_EEENS6_IJNS7_ILi128EEESA_NS7_ILi192EEEEEELi128ENS_10bfloat16_tEfNS_4arch4Sm90ELb1ELb0ELb0ELb0ELb0ELb0ELb0ELb1ELb1ELb0ELb0ELb0EEENS1_21CollectiveEpilogueFwdINS6_IJSA_SA_SA_EEES9_SD_SF_Li256ELb0ELb0ELb0ELb0EEENS1_30DynamicPersistentTileSchedulerILi256ELi32ELb0ELb0ELb1EEEEEEEEEvNT_6ParamsE)
        /*0044*/ 	.word	0x00000008


	//----- nvinfo : EIATTR_REGCOUNT
	.align		4
.L_35:
        /*0048*/ 	.byte	0x04, 0x2f
        /*004a*/ 	.short	(.L_37 - .L_36)
	.align		4
.L_36:
        /*004c*/ 	.word	index@(_ZN7cutlass13device_kernelIN5flash11enable_sm90INS1_16FlashAttnFwdSm90INS1_25CollectiveMainloopFwdSm90ILi2EN4cute5tupleIJNS5_1CILi1EEES8_S8_EEENS6_IJNS7_ILi128EEENS7_ILi96EEENS7_ILi192EEEEEELi128ENS_10bfloat16_tEfNS_4arch4Sm90ELb0ELb1ELb0ELb1ELb0ELb1ELb0ELb1ELb1ELb0ELb0ELb0EEENS1_21CollectiveEpilogueFwdINS6_IJSA_SA_SB_EEES9_SE_SG_Li256ELb1ELb0ELb0ELb0EEENS1_36VarlenDynamicPersistentTileSchedulerILi128ELi96ELi256ELi32ELb0ELb0ELb1ELb1ELb0ELb1EEEEEEEEEvNT_6ParamsE)
        /*0050*/ 	.word	0x000000a8


	//----- nvinfo : EIATTR_FRAME_SIZE
	.align		4
.L_37:
        /*0054*/ 	.byte	0x04, 0x11
        /*0056*/ 	.short	(.L_39 - .L_38)
	.align		4
.L_38:
        /*0058*/ 	.word	index@(_ZN7cutlass13device_kernelIN5flash11enable_sm90INS1_16FlashAttnFwdSm90INS1_25CollectiveMainloopFwdSm90ILi2EN4cute5tupleIJNS5_1CILi1EEES8_S8_EEENS6_IJNS7_ILi128EEENS7_ILi96EEENS7_ILi192EEEEEELi128ENS_10bfloat16_tEfNS_4arch4Sm90ELb0ELb1ELb0ELb1ELb0ELb1ELb0ELb1ELb1ELb0ELb0ELb0EEENS1_21CollectiveEpilogueFwdINS6_IJSA_SA_SB_EEES9_SE_SG_Li256ELb1ELb0ELb0ELb0EEENS1_36VarlenDynamicPersistentTileSchedulerILi128ELi96ELi256ELi32ELb0ELb0ELb1ELb1ELb0ELb1EEEEEEEEEvNT_6ParamsE)
        /*005c*/ 	.word	0x00000040


	//----- nvinfo : EIATTR_REGCOUNT
	.align		4
.L_39:
        /*0060*/ 	.byte	0x04, 0x2f
        /*0062*/ 	.short	(.L_41 - .L_40)
	.align		4
.L_40:
        /*0064*/ 	.word	index@(_ZN7cutlass13device_kernelIN5flash11enable_sm90INS1_16FlashAttnFwdSm90INS1_25CollectiveMainloopFwdSm90ILi2EN4cute5tupleIJNS5_1CILi1EEES8_S8_EEENS6_IJNS7_ILi128EEENS7_ILi96EEENS7_ILi192EEEEEELi128ENS_10bfloat16_tEfNS_4arch4Sm90ELb0ELb1ELb0ELb1ELb0ELb0ELb0ELb1ELb1ELb0ELb0ELb0EEENS1_21CollectiveEpilogueFwdINS6_IJSA_SA_SB_EEES9_SE_SG_Li256ELb1ELb0ELb0ELb0EEENS1_36VarlenDynamicPersistentTileSchedulerILi128ELi96ELi256ELi32ELb0ELb0ELb1ELb1ELb0ELb1EEEEEEEEEvNT_6ParamsE)
        /*0068*/ 	.word	0x000000a8


	//----- nvinfo : EIATTR_FRAME_SIZE
	.align		4
.L_41:
        /*006c*/ 	.byte	0x04, 0x11
        /*006e*/ 	.short	(.L_43 - .L_42)
	.align		4
.L_42:
        /*0070*/ 	.word	index@(_ZN7cutlass13device_kernelIN5flash11enable_sm90INS1_16FlashAttnFwdSm90INS1_25CollectiveMainloopFwdSm90ILi2EN4cute5tupleIJNS5_1CILi1EEES8_S8_EEENS6_IJNS7_ILi128EEENS7_ILi96EEENS7_ILi192EEEEEELi128ENS_10bfloat16_tEfNS_4arch4Sm90ELb0ELb1ELb0ELb1ELb0ELb0ELb0ELb1ELb1ELb0ELb0ELb0EEENS1_21CollectiveEpilogueFwdINS6_IJSA_SA_SB_EEES9_SE_SG_Li256ELb1ELb0ELb0ELb0EEENS1_36VarlenDynamicPersistentTileSchedulerILi128ELi96ELi256ELi32ELb0ELb0ELb1ELb1ELb0ELb1EEEEEEEEEvNT_6ParamsE)
        /*0074*/ 	.word	0x00000028


	//----- nvinfo : EIATTR_REGCOUNT
	.align		4
.L_43:
        /*0078*/ 	.byte	0x04, 0x2f
        /*007a*/ 	.short	(.L_45 - .L_44)
	.align		4
.L_44:
        /*007c*/ 	.word	index@(_ZN7cutlass13device_kernelIN5flash11enable_sm90INS1_16FlashAttnFwdSm90INS1_25CollectiveMainloopFwdSm90ILi2EN4cute5tupleIJNS5_1CILi1EEES8_S8_EEENS6_IJNS7_ILi128EEENS7_ILi96EEENS7_ILi192EEEEEELi128ENS_10bfloat16_tEfNS_4arch4Sm90ELb0ELb1ELb0ELb0ELb0ELb0ELb0ELb1ELb1ELb0ELb0ELb0EEENS1_21CollectiveEpilogueFwdINS6_IJSA_SA_SB_EEES9_SE_SG_Li256ELb0ELb0ELb0ELb0EEENS1_30DynamicPersistentTileSchedulerILi256ELi32ELb0ELb0ELb1EEEEEEEEEvNT_6ParamsE)
        /*0080*/ 	.word	0x000000a8


	//----- nvinfo : EIATTR_FRAME_SIZE
	.align		4
.L_45:
        /*0084*/ 	.byte	0x04, 0x11
        /*0086*/ 	.short	(.L_47 - .L_46)
	.align		4
.L_46:
        /*0088*/ 	.word	index@(_ZN7cutlass13device_kernelIN5flash11enable_sm90INS1_16FlashAttnFwdSm90INS1_25CollectiveMainloopFwdSm90ILi2EN4cute5tupleIJNS5_1CILi1EEES8_S8_EEENS6_IJNS7_ILi128EEENS7_ILi96EEENS7_ILi192EEEEEELi128ENS_10bfloat16_tEfNS_4arch4Sm90ELb0ELb1ELb0ELb0ELb0ELb0ELb0ELb1ELb1ELb0ELb0ELb0EEENS1_21CollectiveEpilogueFwdINS6_IJSA_SA_SB_EEES9_SE_SG_Li256ELb0ELb0ELb0ELb0EEENS1_30DynamicPersistentTileSchedulerILi256ELi32ELb0ELb0ELb1EEEEEEEEEvNT_6ParamsE)
        /*008c*/ 	.word	0x00000008


	//----- nvinfo : EIATTR_REGCOUNT
	.align		4
.L_47:
        /*0090*/ 	.byte	0x04, 0x2f
        /*0092*/ 	.short	(.L_49 - .L_48)
	.align		4
.L_48:
        /*0094*/ 	.word	index@(_ZN7cutlass13device_kernelIN5flash11enable_sm90INS1_16FlashAttnFwdSm90INS1_25CollectiveMainloopFwdSm90ILi2EN4cute5tupleIJNS5_1CILi1EEES8_S8_EEENS6_IJNS7_ILi128EEESA_NS7_ILi192EEEEEELi128ENS_10bfloat16_tEfNS_4arch4Sm90ELb0ELb0ELb0ELb1ELb0ELb1ELb0ELb1ELb1ELb0ELb0ELb0EEENS1_21CollectiveEpilogueFwdINS6_IJSA_SA_SA_EEES9_SD_SF_Li256ELb1ELb0ELb0ELb0EEENS1_36VarlenDynamicPersistentTileSchedulerILi128ELi128ELi256ELi32ELb0ELb0ELb1ELb0ELb1ELb1EEEEEEEEEvNT_6ParamsE)
        /*0098*/ 	.word	0x000000a8


	//----- nvinfo : EIATTR_FRAME_SIZE
	.align		4
.L_49:
        /*009c*/ 	.byte	0x04, 0x11
        /*009e*/ 	.short	(.L_51 - .L_50)
	.align		4
.L_50:
        /*00a0*/ 	.word	index@(_ZN7cutlass13device_kernelIN5flash11enable_sm90INS1_16FlashAttnFwdSm90INS1_25CollectiveMainloopFwdSm90ILi2EN4cute5tupleIJNS5_1CILi1EEES8_S8_EEENS6_IJNS7_ILi128EEESA_NS7_ILi192EEEEEELi128ENS_10bfloat16_tEfNS_4arch4Sm90ELb0ELb0ELb0ELb1ELb0ELb1ELb0ELb1ELb1ELb0ELb0ELb0EEENS1_21CollectiveEpilogueFwdINS6_IJSA_SA_SA_EEES9_SD_SF_Li256ELb1ELb0ELb0ELb0EEENS1_36VarlenDynamicPersistentTileSchedulerILi128ELi128ELi256ELi32ELb0ELb0ELb1ELb0ELb1ELb1EEEEEEEEEvNT_6ParamsE)
        /*00a4*/ 	.word	0x00000040


	//----- nvinfo : EIATTR_REGCOUNT
	.align		4
.L_51:
        /*00a8*/ 	.byte	0x04, 0x2f
        /*00aa*/ 	.short	(.L_53 - .L_52)
	.align		4
.L_52:
        /*00ac*/ 	.word	index@(_ZN7cutlass13device_kernelIN5flash11enable_sm90INS1_16FlashAttnFwdSm90INS1_25CollectiveMainloopFwdSm90ILi2EN4cute5tupleIJNS5_1CILi1EEES8_S8_EEENS6_IJNS7_ILi128EEESA_NS7_ILi192EEEEEELi128ENS_10bfloat16_tEfNS_4arch4Sm90ELb0ELb0ELb0ELb1ELb0ELb0ELb0ELb1ELb1ELb0ELb0ELb0EEENS1_21CollectiveEpilogueFwdINS6_IJSA_SA_SA_EEES9_SD_SF_Li256ELb1ELb0ELb0ELb0EEENS1_36VarlenDynamicPersistentTileSchedulerILi128ELi128ELi256ELi32ELb0ELb0ELb1ELb0ELb1ELb1EEEEEEEEEvNT_6ParamsE)
        /*00b0*/ 	.word	0x000000a8


	//----- nvinfo : EIATTR_FRAME_SIZE
	.align		4
.L_53:
        /*00b4*/ 	.byte	0x04, 0x11
        /*00b6*/ 	.short	(.L_55 - .L_54)
	.align		4
.L_54:
        /*00b8*/ 	.word	index@(_ZN7cutlass13device_kernelIN5flash11enable_sm90INS1_16FlashAttnFwdSm90INS1_25CollectiveMainloopFwdSm90ILi2EN4cute5tupleIJNS5_1CILi1EEES8_S8_EEENS6_IJNS7_ILi128EEESA_NS7_ILi192EEEEEELi128ENS_10bfloat16_tEfNS_4arch4Sm90ELb0ELb0ELb0ELb1ELb0ELb0ELb0ELb1ELb1ELb0ELb0ELb0EEENS1_21CollectiveEpilogueFwdINS6_IJSA_SA_SA_EEES9_SD_SF_Li256ELb1ELb0ELb0ELb0EEENS1_36VarlenDynamicPersistentTileSchedulerILi128ELi128ELi256ELi32ELb0ELb0ELb1ELb0ELb1ELb1EEEEEEEEEvNT_6ParamsE)
        /*00bc*/ 	.word	0x00000038


	//----- nvinfo : EIATTR_REGCOUNT
	.align		4
.L_55:
        /*00c0*/ 	.byte	0x04, 0x2f
        /*00c2*/ 	.short	(.L_57 - .L_56)
	.align		4
.L_56:
        /*00c4*/ 	.word	index@(_ZN7cutlass13device_kernelIN5flash11enable_sm90INS1_16FlashAttnFwdSm90INS1_25CollectiveMainloopFwdSm90ILi2EN4cute5tupleIJNS5_1CILi2EEENS7_ILi1EEES9_EEENS6_IJNS7_ILi128EEESB_NS7_ILi192EEEEEELi128ENS_10bfloat16_tEfNS_4arch4Sm90ELb0ELb0ELb0ELb0ELb0ELb0ELb0ELb1ELb1ELb0ELb0ELb0EEENS1_21CollectiveEpilogueFwdINS6_IJSB_SB_SB_EEESA_SE_SG_Li256ELb0ELb0ELb0ELb0EEENS1_29StaticPersistentTileSchedulerILb0EEEEEEEEEvNT_6ParamsE)
        /*00c8*/ 	.word	0x000000a8


	//----- nvinfo : EIATTR_FRAME_SIZE
	.align		4
.L_57:
        /*00cc*/ 	.byte	0x04, 0x11
        /*00ce*/ 	.short	(.L_59 - .L_58)
	.align		4
.L_58:
        /*00d0*/ 	.word	index@(_ZN7cutlass13device_kernelIN5flash11enable_sm90INS1_16FlashAttnFwdSm90INS1_25CollectiveMainloopFwdSm90ILi2EN4cute5tupleIJNS5_1CILi2EEENS7_ILi1EEES9_EEENS6_IJNS7_ILi128EEESB_NS7_ILi192EEEEEELi128ENS_10bfloat16_tEfNS_4arch4Sm90ELb0ELb0ELb0ELb0ELb0ELb0ELb0ELb1ELb1ELb0ELb0ELb0EEENS1_21CollectiveEpilogueFwdINS6_IJSB_SB_SB_EEESA_SE_SG_Li256ELb0ELb0ELb0ELb0EEENS1_29StaticPersistentTileSchedulerILb0EEEEEEEEEvNT_6ParamsE)
        /*00d4*/ 	.word	0x00000028


	//----- nvinfo : EIATTR_REGCOUNT
	.align		4
.L_59:
        /*00d8*/ 	.byte	0x04, 0x2f
        /*00da*/ 	.short	(.L_61 - .L_60)
	.align		4
.L_60:
        /*00dc*/ 	.word	index@(_ZN7cutlass13device_kernelIN5flash11enable_sm90INS1_16FlashAttnFwdSm90INS1_25CollectiveMainloopFwdSm90ILi2EN4cute5tupleIJNS5_1CILi1EEES8_S8_EEENS6_IJNS7_ILi128EEESA_NS7_ILi192EEEEEELi128ENS_10bfloat16_tEfNS_4arch4Sm90ELb0ELb0ELb0ELb0ELb0ELb0ELb0ELb1ELb1ELb0ELb0ELb0EEENS1_21CollectiveEpilogueFwdINS6_IJSA_SA_SA_EEES9_SD_SF_Li256ELb0ELb0ELb0ELb0EEENS1_29StaticPersistentTileSchedulerILb0EEEEEEEEEvNT_6ParamsE)
        /*00e0*/ 	.word	0x000000a8


	//----- nvinfo : EIATTR_FRAME_SIZE
	.align		4
.L_61:
        /*00e4*/ 	.byte	0x04, 0x11
        /*00e6*/ 	.short	(.L_63 - .L_62)
	.align		4
.L_62:
        /*00e8*/ 	.word	index@(_ZN7cutlass13device_kernelIN5flash11enable_sm90INS1_16FlashAttnFwdSm90INS1_25CollectiveMainloopFwdSm90ILi2EN4cute5tupleIJNS5_1CILi1EEES8_S8_EEENS6_IJNS7_ILi128EEESA_NS7_ILi192EEEEEELi128ENS_10bfloat16_tEfNS_4arch4Sm90ELb0ELb0ELb0ELb0ELb0ELb0ELb0ELb1ELb1ELb0ELb0ELb0EEENS1_21CollectiveEpilogueFwdINS6_IJSA_SA_SA_EEES9_SD_SF_Li256ELb0ELb0ELb0ELb0EEENS1_29StaticPersistentTileSchedulerILb0EEEEEEEEEvNT_6ParamsE)
        /*00ec*/ 	.word	0x00000020


	//----- nvinfo : EIATTR_MIN_STACK_SIZE
	.align		4
.L_63:
        /*00f0*/ 	.byte	0x04, 0x12
        /*00f2*/ 	.short	(.L_65 - .L_64)
	.align		4
.L_64:
        /*00f4*/ 	.word	index@(_ZN7cutlass13device_kernelIN5flash11enable_sm90INS1_16FlashAttnFwdSm90INS1_25CollectiveMainloopFwdSm90ILi2EN4cute5tupleIJNS5_1CILi1EEES8_S8_EEENS6_IJNS7_ILi128EEESA_NS7_ILi192EEEEEELi128ENS_10bfloat16_tEfNS_4arch4Sm90ELb0ELb0ELb0ELb0ELb0ELb0ELb0ELb1ELb1ELb0ELb0ELb0EEENS1_21CollectiveEpilogueFwdINS6_IJSA_SA_SA_EEES9_SD_SF_Li256ELb0ELb0ELb0ELb0EEENS1_29StaticPersistentTileSchedulerILb0EEEEEEEEEvNT_6ParamsE)
        /*00f8*/ 	.word	0x00000020


	//----- nvinfo : EIATTR_MIN_STACK_SIZE
	.align		4
.L_65:
        /*00fc*/ 	.byte	0x04, 0x12
        /*00fe*/ 	.short	(.L_67 - .L_66)
	.align		4
.L_66:
        /*0100*/ 	.word	index@(_ZN7cutlass13device_kernelIN5flash11enable_sm90INS1_16FlashAttnFwdSm90INS1_25CollectiveMainloopFwdSm90ILi2EN4cute5tupleIJNS5_1CILi2EEENS7_ILi1EEES9_EEENS6_IJNS7_ILi128EEESB_NS7_ILi192EEEEEELi128ENS_10bfloat16_tEfNS_4arch4Sm90ELb0ELb0ELb0ELb0ELb0ELb0ELb0ELb1ELb1ELb0ELb0ELb0EEENS1_21CollectiveEpilogueFwdINS6_IJSB_SB_SB_EEESA_SE_SG_Li256ELb0ELb0ELb0ELb0EEENS1_29StaticPersistentTileSchedulerILb0EEEEEEEEEvNT_6ParamsE)
        /*0104*/ 	.word	0x00000028


	//----- nvinfo : EIATTR_MIN_STACK_SIZE
	.align		4
.L_67:
        /*0108*/ 	.byte	0x04, 0x12
        /*010a*/ 	.short	(.L_69 - .L_68)
	.align		4
.L_68:
        /*010c*/ 	.word	index@(_ZN7cutlass13device_kernelIN5flash11enable_sm90INS1_16FlashAttnFwdSm90INS1_25CollectiveMainloopFwdSm90ILi2EN4cute5tupleIJNS5_1CILi1EEES8_S8_EEENS6_IJNS7_ILi128EEESA_NS7_ILi192EEEEEELi128ENS_10bfloat16_tEfNS_4arch4Sm90ELb0ELb0ELb0ELb1ELb0ELb0ELb0ELb1ELb1ELb0ELb0ELb0EEENS1_21CollectiveEpilogueFwdINS6_IJSA_SA_SA_EEES9_SD_SF_Li256ELb1ELb0ELb0ELb0EEENS1_36VarlenDynamicPersistentTileSchedulerILi128ELi128ELi256ELi32ELb0ELb0ELb1ELb0ELb1ELb1EEEEEEEEEvNT_6ParamsE)
        /*0110*/ 	.word	0x00000038


	//----- nvinfo : EIATTR_MIN_STACK_SIZE
	.align		4
.L_69:
        /*0114*/ 	.byte	0x04, 0x12
        /*0116*/ 	.short	(.L_71 - .L_70)
	.align		4
.L_70:
        /*0118*/ 	.word	index@(_ZN7cutlass13device_kernelIN5flash11enable_sm90INS1_16FlashAttnFwdSm90INS1_25CollectiveMainloopFwdSm90ILi2EN4cute5tupleIJNS5_1CILi1EEES8_S8_EEENS6_IJNS7_ILi128EEESA_NS7_ILi192EEEEEELi128ENS_10bfloat16_tEfNS_4arch4Sm90ELb0ELb0ELb0ELb1ELb0ELb1ELb0ELb1ELb1ELb0ELb0ELb0EEENS1_21CollectiveEpilogueFwdINS6_IJSA_SA_SA_EEES9_SD_SF_Li256ELb1ELb0ELb0ELb0EEENS1_36VarlenDynamicPersistentTileSchedulerILi128ELi128ELi256ELi32ELb0ELb0ELb1ELb0ELb1ELb1EEEEEEEEEvNT_6ParamsE)
        /*011c*/ 	.word	0x00000040


	//----- nvinfo : EIATTR_MIN_STACK_SIZE
	.align		4
.L_71:
        /*0120*/ 	.byte	0x04, 0x12
        /*0122*/ 	.short	(.L_73 - .L_72)
	.align		4
.L_72:
        /*0124*/ 	.word	index@(_ZN7cutlass13device_kernelIN5flash11enable_sm90INS1_16FlashAttnFwdSm90INS1_25CollectiveMainloopFwdSm90ILi2EN4cute5tupleIJNS5_1CILi1EEES8_S8_EEENS6_IJNS7_ILi128EEENS7_ILi96EEENS7_ILi192EEEEEELi128ENS_10bfloat16_tEfNS_4arch4Sm90ELb0ELb1ELb0ELb0ELb0ELb0ELb0ELb1ELb1ELb0ELb0ELb0EEENS1_21CollectiveEpilogueFwdINS6_IJSA_SA_SB_EEES9_SE_SG_Li256ELb0ELb0ELb0ELb0EEENS1_30DynamicPersistentTileSchedulerILi256ELi32ELb0ELb0ELb1EEEEEEEEEvNT_6ParamsE)
        /*0128*/ 	.word	0x00000008


	//----- nvinfo : EIATTR_MIN_STACK_SIZE
	.align		4
.L_73:
        /*012c*/ 	.byte	0x04, 0x12
        /*012e*/ 	.short	(.L_75 - .L_74)
	.align		4
.L_74:
        /*0130*/ 	.word	index@(_ZN7cutlass13device_kernelIN5flash11enable_sm90INS1_16FlashAttnFwdSm90INS1_25CollectiveMainloopFwdSm90ILi2EN4cute5tupleIJNS5_1CILi1EEES8_S8_EEENS6_IJNS7_ILi128EEENS7_ILi96EEENS7_ILi192EEEEEELi128ENS_10bfloat16_tEfNS_4arch4Sm90ELb0ELb1ELb0ELb1ELb0ELb0ELb0ELb1ELb1ELb0ELb0ELb0EEENS1_21CollectiveEpilogueFwdINS6_IJSA_SA_SB_EEES9_SE_SG_Li256ELb1ELb0ELb0ELb0EEENS1_36VarlenDynamicPersistentTileSchedulerILi128ELi96ELi256ELi32ELb0ELb0ELb1ELb1ELb0ELb1EEEEEEEEEvNT_6ParamsE)
        /*0134*/ 	.word	0x00000028


	//----- nvinfo : EIATTR_MIN_STACK_SIZE
	.align		4
.L_75:
        /*0138*/ 	.byte	0x04, 0x12
        /*013a*/ 	.short	(.L_77 - .L_76)
	.align		4
.L_76:
        /*013c*/ 	.word	index@(_ZN7cutlass13device_kernelIN5flash11enable_sm90INS1_16FlashAttnFwdSm90INS1_25CollectiveMainloopFwdSm90ILi2EN4cute5tupleIJNS5_1CILi1EEES8_S8_EEENS6_IJNS7_ILi128EEENS7_ILi96EEENS7_ILi192EEEEEELi128ENS_10bfloat16_tEfNS_4arch4Sm90ELb0ELb1ELb0ELb1ELb0ELb1ELb0ELb1ELb1ELb0ELb0ELb0EEENS1_21CollectiveEpilogueFwdINS6_IJSA_SA_SB_EEES9_SE_SG_Li256ELb1ELb0ELb0ELb0EEENS1_36VarlenDynamicPersistentTileSchedulerILi128ELi96ELi256ELi32ELb0ELb0ELb1ELb1ELb0ELb1EEEEEEEEEvNT_6ParamsE)
        /*0140*/ 	.word	0x00000040


	//----- nvinfo : EIATTR_MIN_STACK_SIZE
	.align		4
.L_77:
        /*0144*/ 	.byte	0x04, 0x12
        /*0146*/ 	.short	(.L_79 - .L_78)
	.align		4
.L_78:
        /*0148*/ 	.word	index@(_ZN7cutlass13device_kernelIN5flash11enable_sm90INS1_16FlashAttnFwdSm90INS1_25CollectiveMainloopFwdSm90ILi2EN4cute5tupleIJNS5_1CILi1EEES8_S8_EEENS6_IJNS7_ILi128EEESA_NS7_ILi192EEEEEELi128ENS_10bfloat16_tEfNS_4arch4Sm90ELb1ELb0ELb0ELb0ELb0ELb0ELb0ELb1ELb1ELb0ELb0ELb0EEENS1_21CollectiveEpilogueFwdINS6_IJSA_SA_SA_EEES9_SD_SF_Li256ELb0ELb0ELb0ELb0EEENS1_30DynamicPersistentTileSchedulerILi256ELi32ELb0ELb0ELb1EEEEEEEEEvNT_6ParamsE)
        /*014c*/ 	.word	0x00000008


	//----- nvinfo : EIATTR_MIN_STACK_SIZE
	.align		4
.L_79:
        /*0150*/ 	.byte	0x04, 0x12
        /*0152*/ 	.short	(.L_81 - .L_80)
	.align		4
.L_80:
        /*0154*/ 	.word	index@(_ZN7cutlass13device_kernelIN5flash11enable_sm90INS1_16FlashAttnFwdSm90INS1_25CollectiveMainloopFwdSm90ILi2EN4cute5tupleIJNS5_1CILi1EEES8_S8_EEENS6_IJNS7_ILi128EEESA_NS7_ILi192EEEEEELi128ENS_10bfloat16_tEfNS_4arch4Sm90ELb1ELb0ELb0ELb1ELb0ELb0ELb0ELb1ELb1ELb0ELb0ELb0EEENS1_21CollectiveEpilogueFwdINS6_IJSA_SA_SA_EEES9_SD_SF_Li256ELb1ELb0ELb0ELb0EEENS1_36VarlenDynamicPersistentTileSchedulerILi128ELi128ELi256ELi32ELb0ELb0ELb1ELb1ELb1ELb1EEEEEEEEEvNT_6ParamsE)
        /*0158*/ 	.word	0x00000030


	//----- nvinfo : EIATTR_MIN_STACK_SIZE
	.align		4
.L_81:
        /*015c*/ 	.byte	0x04, 0x12
        /*015e*/ 	.short	(.L_83 - .L_82)
	.align		4
.L_82:
        /*0160*/ 	.word	index@(_ZN7cutlass13device_kernelIN5flash11enable_sm90INS1_16FlashAttnFwdSm90INS1_25CollectiveMainloopFwdSm90ILi2EN4cute5tupleIJNS5_1CILi1EEES8_S8_EEENS6_IJNS7_ILi128EEESA_NS7_ILi192EEEEEELi128ENS_10bfloat16_tEfNS_4arch4Sm90ELb1ELb0ELb0ELb1ELb0ELb1ELb0ELb1ELb1ELb0ELb0ELb0EEENS1_21CollectiveEpilogueFwdINS6_IJSA_SA_SA_EEES9_SD_SF_Li256ELb1ELb0ELb0ELb0EEENS1_36VarlenDynamicPersistentTileSchedulerILi128ELi128ELi256ELi32ELb0ELb0ELb1ELb1ELb1ELb1EEEEEEEEEvNT_6ParamsE)
        /*0164*/ 	.word	0x00000038
.L_83:


//--------------------- .nv.compat                --------------------------
	.section	.nv.compat,"",@"SHT_CUDA_COMPAT_INFO"
	.align	4
        /*0000*/ 	.byte	0x02, 0x09, 0x01, 0x00, 0x02, 0x02, 0x04, 0x00, 0x02, 0x05, 0x05, 0x00, 0x03, 0x07, 0x01, 0x01
        /*0010*/ 	.byte	0x02, 0x03, 0x01, 0x00, 0x02, 0x06, 0x01, 0x00, 0x04, 0x0b, 0x08, 0x00, 0x00, 0x00, 0x00, 0x00
        /*0020*/ 	.byte	0x00, 0x00, 0x00, 0x00


//--------------------- .nv.info._ZN7cutlass13device_kernelIN5flash11enable_sm90INS1_16FlashAttnFwdSm90INS1_25CollectiveMainloopFwdSm90ILi2EN4cute5tupleIJNS5_1CILi1EEES8_S8_EEENS6_IJNS7_ILi128EEESA_NS7_ILi192EEEEEELi128ENS_10bfloat16_tEfNS_4arch4Sm90ELb0ELb0ELb0ELb0ELb0ELb0ELb0ELb1ELb1ELb0ELb0ELb0EEENS1_21CollectiveEpilogueFwdINS6_IJSA_SA_SA_EEES9_SD_SF_Li256ELb0ELb0ELb0ELb0EEENS1_29StaticPersistentTileSchedulerILb0EEEEEEEEEvNT_6ParamsE --------------------------
	.section	.nv.info._ZN7cutlass13device_kernelIN5flash11enable_sm90INS1_16FlashAttnFwdSm90INS1_25CollectiveMainloopFwdSm90ILi2EN4cute5tupleIJNS5_1CILi1EEES8_S8_EEENS6_IJNS7_ILi128EEESA_NS7_ILi192EEEEEELi128ENS_10bfloat16_tEfNS_4arch4Sm90ELb0ELb0ELb0ELb0ELb0ELb0ELb0ELb1ELb1ELb0ELb0ELb0EEENS1_21CollectiveEpilogueFwdINS6_IJSA_SA_SA_EEES9_SD_SF_Li256ELb0ELb0ELb0ELb0EEENS1_29StaticPersistentTileSchedulerILb0EEEEEEEEEvNT_6ParamsE,"",@"SHT_CUDA_INFO"
	.sectionflags	@""
	.align	4


	//----- nvinfo : EIATTR_CUDA_API_VERSION
	.align		4
        /*0000*/ 	.byte	0x04, 0x37
        /*0002*/ 	.short	(.L_85 - .L_84)
.L_84:
        /*0004*/ 	.word	0x00000082


	//----- nvinfo : EIATTR_KPARAM_INFO
	.align		4
.L_85:
        /*0008*/ 	.byte	0x04, 0x17
        /*000a*/ 	.short	(.L_87 - .L_86)
.L_86:
        /*000c*/ 	.word	0x00000000
        /*0010*/ 	.short	0x0000
        /*0012*/ 	.short	0x0070
        /*0014*/ 	.byte	0x00, 0xf0, 0x01, 0x2e


	//----- nvinfo : EIATTR_SPARSE_MMA_MASK
	.align		4
.L_87:
        /*0018*/ 	.byte	0x03, 0x50
        /*001a*/ 	.short	0x0000


	//----- nvinfo : EIATTR_MAXREG_COUNT
	.align		4
        /*001c*/ 	.byte	0x03, 0x1b
        /*001e*/ 	.short	0x00a8


	//----- nvinfo : EIATTR_NUM_BARRIERS
	.align		4
        /*0020*/ 	.byte	0x02, 0x4c
        /*0022*/ 	.byte	0x09
	.zero		1


	//----- nvinfo : EIATTR_EXTERNS
	.align		4
        /*0024*/ 	.byte	0x04, 0x0f
        /*0026*/ 	.short	(.L_89 - .L_88)


	//   ....[0]....
	.align		4
.L_88:
        /*0028*/ 	.word	index@(__assertfail)


	//----- nvinfo : EIATTR_ANNOTATIONS
	.align		4
.L_89:
        /*002c*/ 	.byte	0x04, 0x55
        /*002e*/ 	.short	(.L_91 - .L_90)


	//   ....[0]....
.L_90:
        /*0030*/ 	.word	0x00000001
        /*0034*/ 	.byte	0x40, 0x09, 0x00, 0x00, 0x01, 0x00, 0x00, 0x00, 0x00, 0x0a, 0x00, 0x00, 0x01, 0x00, 0x00, 0x00
        /* <DEDUP_REMOVED lines=12> */
        /*0104*/ 	.byte	0x60, 0x9f, 0x00, 0x00, 0x01, 0x00, 0x00, 0x00, 0x00, 0xa1, 0x00, 0x00


	//----- nvinfo : EIATTR_MERCURY_ISA_VERSION
	.align		4
.L_91:
        /*0110*/ 	.byte	0x03, 0x5f
        /*0112*/ 	.short	0x0101


	//----- nvinfo : EIATTR_INT_WARP_WIDE_INSTR_OFFSETS
	.align		4
        /*0114*/ 	.byte	0x04, 0x31
        /*0116*/ 	.short	(.L_93 - .L_92)


	//   ....[0]....
.L_92:
        /*0118*/ 	.word	0x00000180


	//   ....[1]....
        /*011c*/ 	.word	0x000001b0


	//   ....[2]....
        /*0120*/ 	.word	0x00000240


	//   ....[3]....
        /*0124*/ 	.word	0x00007a10


	//   ....[4]....
        /*0128*/ 	.word	0x00007a40


	//   ....[5]....
        /*012c*/ 	.word	0x00007b10


	//   ....[6]....
        /*0130*/ 	.word	0x00007be0


	//----- nvinfo : EIATTR_COOP_GROUP_MASK_REGIDS
	.align		4
.L_93:
        /*0134*/ 	.byte	0x04, 0x29
        /*0136*/ 	.short	(.L_95 - .L_94)


	//   ....[0]....
.L_94:
        /*0138*/ 	.word	0xffffffff


	//   ....[1]....
        /*013c*/ 	.word	0xffffffff


	//   ....[2]....
        /*0140*/ 	.word	0xffffffff


	//   ....[3]....
        /*0144*/ 	.word	0xffffffff


	//   ....[4]....
        /*0148*/ 	.word	0xffffffff


	//   ....[5]....
        /*014c*/ 	.word	0xffffffff


	//   ....[6]....
        /*0150*/ 	.word	0xffffffff


	//   ....[7]....
        /*0154*/ 	.word	0xffffffff


	//   ....[8]....
        /*0158*/ 	.word	0xffffffff


	//   ....[9]....
        /*015c*/ 	.word	0xffffffff


	//   ....[10]....
        /*0160*/ 	.word	0xffffffff


	//   ....[11]....
        /*0164*/ 	.word	0xffffffff


	//   ....[12]....
        /*0168*/ 	.word	0xffffffff


	//   ....[13]....
        /*016c*/ 	.word	0xffffffff


	//   ....[14]....
        /*0170*/ 	.word	0xffffffff


	//   ....[15]....
        /*0174*/ 	.word	0xffffffff


	//   ....[16]....
        /*0178*/ 	.word	0xffffffff


	//   ....[17]....
        /*017c*/ 	.word	0xffffffff


	//   ....[18]....
        /*0180*/ 	.word	0xffffffff


	//   ....[19]....
        /*0184*/ 	.word	0xffffffff


	//   ....[20]....
        /*0188*/ 	.word	0xffffffff


	//   ....[21]....
        /*018c*/ 	.word	0xffffffff


	//   ....[22]....
        /*0190*/ 	.word	0xffffffff


	//   ....[23]....
        /*0194*/ 	.word	0x0500000f


	//   ....[24]....
        /*0198*/ 	.word	0x0500000f


	//----- nvinfo : EIATTR_COOP_GROUP_INSTR_OFFSETS
	.align		4
.L_95:
        /*019c*/ 	.byte	0x04, 0x28
        /*019e*/ 	.short	(.L_97 - .L_96)


	//   ....[0]....
.L_96:
        /*01a0*/ 	.word	0x00000060


	//   ....[1]....
        /*01a4*/ 	.word	0x00000190


	//   ....[2]....
        /*01a8*/ 	.word	0x00000250


	//   ....[3]....
        /*01ac*/ 	.word	0x000003c0


	//   ....[4]....
        /*01b0*/ 	.word	0x00000520


	//   ....[5]....
        /*01b4*/ 	.word	0x00000640


	//   ....[6]....
        /*01b8*/ 	.word	0x000007a0


	//   ....[7]....
        /*01bc*/ 	.word	0x00000d30


	//   ....[8]....
        /*01c0*/ 	.word	0x00002230


	//   ....[9]....
        /*01c4*/ 	.word	0x00002320


	//   ....[10]....
        /*01c8*/ 	.word	0x00002610


	//   ....[11]....
        /*01cc*/ 	.word	0x000027e0


	//   ....[12]....
        /*01d0*/ 	.word	0x00004510


	//   ....[13]....
        /*01d4*/ 	.word	0x00004530


	//   ....[14]....
        /*01d8*/ 	.word	0x00004a10


	//   ....[15]....
        /*01dc*/ 	.word	0x00004ad0


	//   ....[16]....
        /*01e0*/ 	.word	0x00005df0


	//   ....[17]....
        /*01e4*/ 	.word	0x00005e30


	//   ....[18]....
        /*01e8*/ 	.word	0x00005fd0


	//   ....[19]....
        /*01ec*/ 	.word	0x00006000


	//   ....[20]....
        /*01f0*/ 	.word	0x00006f10


	//   ....[21]....
        /*01f4*/ 	.word	0x000071c0


	//   ....[22]....
        /*01f8*/ 	.word	0x0000a080


	//   ....[23]....
        /*01fc*/ 	.word	0x0000a560


	//   ....[24]....
        /*0200*/ 	.word	0x0000aa00


	//----- nvinfo : EIATTR_REG_RECONFIG
	.align		4
.L_97:
        /*0204*/ 	.byte	0x01, 0x54
	.zero		2


	//----- nvinfo : EIATTR_SYSCALL_OFFSETS
	.align		4
        /*0208*/ 	.byte	0x04, 0x46
        /*020a*/ 	.short	(.L_99 - .L_98)


	//   ....[0]....
.L_98:
        /*020c*/ 	.word	0x00001090


	//   ....[1]....
        /*0210*/ 	.word	0x00007620


	//   ....[2]....
        /*0214*/ 	.word	0x00007760


	//   ....[3]....
        /*0218*/ 	.word	0x00007860


	//----- nvinfo : EIATTR_MBARRIER_INSTR_OFFSETS
	.align		4
.L_99:
        /*021c*/ 	.byte	0x04, 0x39
        /*021e*/ 	.short	(.L_101 - .L_100)


	//   ....[0]....
.L_100:
        /*0220*/ 	.word	0x00000270
        /*0224*/ 	.word	0x000000ff
        /*0228*/ 	.word	0x00034800
        /*022c*/ 	.short	0x0100
        /*022e*/ 	.byte	0x06
	.zero		1


	//   ....[1]....
        /*0230*/ 	.word	0x00000280
        /*0234*/ 	.word	0x000000ff
        /*0238*/ 	.word	0x00034820
        /*023c*/ 	.short	0x0100
        /*023e*/ 	.byte	0x06
	.zero		1


	//   ....[2]....
        /*0240*/ 	.word	0x00000370
        /*0244*/ 	.word	0x000000ff
        /*0248*/ 	.word	0x00034830
        /*024c*/ 	.short	0x0100
        /*024e*/ 	.byte	0x08
	.zero		1


	//   ....[3]....
        /*0250*/ 	.word	0x00000380
        /*0254*/ 	.word	0x000000ff
        /*0258*/ 	.word	0x00034840
        /*025c*/ 	.short	0x0100
        /*025e*/ 	.byte	0x08
	.zero		1


	//   ....[4]....
        /*0260*/ 	.word	0x00000390
        /*0264*/ 	.word	0x000000ff
        /*0268*/ 	.word	0x00034838
        /*026c*/ 	.short	0x0100
        /*026e*/ 	.byte	0x08
	.zero		1


	//   ....[5]....
        /*0270*/ 	.word	0x000003a0
        /*0274*/ 	.word	0x000000ff
        /*0278*/ 	.word	0x00034848
        /*027c*/ 	.short	0x0100
        /*027e*/ 	.byte	0x08
	.zero		1


	//   ....[6]....
        /*0280*/ 	.word	0x000004d0
        /*0284*/ 	.word	0x000000ff
        /*0288*/ 	.word	0x00034850
        /*028c*/ 	.short	0x0100
        /*028e*/ 	.byte	0x08
	.zero		1


	//   ....[7]....
        /*0290*/ 	.word	0x000004e0
        /*0294*/ 	.word	0x000000ff
        /*0298*/ 	.word	0x00034860
        /*029c*/ 	.short	0x0100
        /*029e*/ 	.byte	0x08
	.zero		1


	//   ....[8]....
        /*02a0*/ 	.word	0x000004f0
        /*02a4*/ 	.word	0x000000ff
        /*02a8*/ 	.word	0x00034858
        /*02ac*/ 	.short	0x0100
        /*02ae*/ 	.byte	0x08
	.zero		1


	//   ....[9]....
        /*02b0*/ 	.word	0x00000500
        /*02b4*/ 	.word	0x000000ff
        /*02b8*/ 	.word	0x00034868
        /*02bc*/ 	.short	0x0100
        /*02be*/ 	.byte	0x08
	.zero		1


	//   ....[10]....
        /*02c0*/ 	.word	0x000005f0
        /*02c4*/ 	.word	0x000000ff
        /*02c8*/ 	.word	0x00034870
        /*02cc*/ 	.short	0x0100
        /*02ce*/ 	.byte	0x06
	.zero		1


	//   ....[11]....
        /*02d0*/ 	.word	0x00000600
        /*02d4*/ 	.word	0x000000ff
        /*02d8*/ 	.word	0x00034880
        /*02dc*/ 	.short	0x0100
        /*02de*/ 	.byte	0x06
	.zero		1


	//   ....[12]....
        /*02e0*/ 	.word	0x00000610
        /*02e4*/ 	.word	0x000000ff
        /*02e8*/ 	.word	0x00034878
        /*02ec*/ 	.short	0x0100
        /*02ee*/ 	.byte	0x06
	.zero		1


	//   ....[13]....
        /*02f0*/ 	.word	0x00000620
        /*02f4*/ 	.word	0x000000ff
        /*02f8*/ 	.word	0x00034888
        /*02fc*/ 	.short	0x0100
        /*02fe*/ 	.byte	0x06
	.zero		1


	//   ....[14]....
        /*0300*/ 	.word	0x00000750
        /*0304*/ 	.word	0x000000ff
        /*0308*/ 	.word	0x00034890
        /*030c*/ 	.short	0x0100
        /*030e*/ 	.byte	0x08
	.zero		1


	//   ....[15]....
        /*0310*/ 	.word	0x00000760
        /*0314*/ 	.word	0x000000ff
        /*0318*/ 	.word	0x000348a0
        /*031c*/ 	.short	0x0100
        /*031e*/ 	.byte	0x08
	.zero		1


	//   ....[16]....
        /*0320*/ 	.word	0x00000770
        /*0324*/ 	.word	0x000000ff
        /*0328*/ 	.word	0x00034898
        /*032c*/ 	.short	0x0100
        /*032e*/ 	.byte	0x08
	.zero		1


	//   ....[17]....
        /*0330*/ 	.word	0x00000780
        /*0334*/ 	.word	0x000000ff
        /*0338*/ 	.word	0x000348a8
        /*033c*/ 	.short	0x0100
        /*033e*/ 	.byte	0x08
	.zero		1


	//   ....[18]....
        /*0340*/ 	.word	0x000008b0
        /*0344*/ 	.word	0x000000ff
        /*0348*/ 	.word	0x000348b0
        /*034c*/ 	.short	0x0100
        /*034e*/ 	.byte	0x08
	.zero		1


	//   ....[19]....
        /*0350*/ 	.word	0x000008c0
        /*0354*/ 	.word	0x000000ff
        /*0358*/ 	.word	0x000348c0
        /*035c*/ 	.short	0x0100
        /*035e*/ 	.byte	0x08
	.zero		1


	//   ....[20]....
        /*0360*/ 	.word	0x000008d0
        /*0364*/ 	.word	0x000000ff
        /*0368*/ 	.word	0x000348b8
        /*036c*/ 	.short	0x0100
        /*036e*/ 	.byte	0x08
	.zero		1


	//   ....[21]....
        /*0370*/ 	.word	0x000008e0
        /*0374*/ 	.word	0x000000ff
        /*0378*/ 	.word	0x000348c8
        /*037c*/ 	.short	0x0100
        /*037e*/ 	.byte	0x08
	.zero		1


	//   ....[22]....
        /*0380*/ 	.word	0x000010d0
        /*0384*/ 	.word	0x000000ff
        /*0388*/ 	.word	0x00034800
        /*038c*/ 	.short	0x010a
        /*038e*/ 	.byte	0x3c
	.zero		1


	//   ....[23]....
        /*0390*/ 	.word	0x00001150
        /*0394*/ 	.word	0x00000003
        /*0398*/ 	.word	0x00034830
        /*039c*/ 	.short	0x010a
        /*039e*/ 	.byte	0x3f
	.zero		1


	//   ....[24]....
        /*03a0*/ 	.word	0x000011d0
        /*03a4*/ 	.word	0x00000003
        /*03a8*/ 	.word	0x00034830
        /*03ac*/ 	.short	0x010a
        /*03ae*/ 	.byte	0x3f
	.zero		1


	//   ....[25]....
        /*03b0*/ 	.word	0x00002770
        /*03b4*/ 	.word	0x00000003
        /*03b8*/ 	.word	0x00000000
        /*03bc*/ 	.short	0x0101
        /*03be*/ 	.byte	0x3f
	.zero		1


	//   ....[26]....
        /*03c0*/ 	.word	0x000038c0
        /*03c4*/ 	.word	0x000000ff
        /*03c8*/ 	.word	0x00034830
        /*03cc*/ 	.short	0x010a
        /*03ce*/ 	.byte	0x06
	.zero		1


	//   ....[27]....
        /*03d0*/ 	.word	0x00003900
        /*03d4*/ 	.word	0x000000ff
        /*03d8*/ 	.word	0x00034830
        /*03dc*/ 	.short	0x010a
        /*03de*/ 	.byte	0x06
	.zero		1


	//   ....[28]....
        /*03e0*/ 	.word	0x000041c0
        /*03e4*/ 	.word	0x000000ff
        /*03e8*/ 	.word	0x00034850
        /*03ec*/ 	.short	0x010a
        /*03ee*/ 	.byte	0x07
	.zero		1


	//   ....[29]....
        /*03f0*/ 	.word	0x00004200
        /*03f4*/ 	.word	0x000000ff
        /*03f8*/ 	.word	0x00034850
        /*03fc*/ 	.short	0x010a
        /*03fe*/ 	.byte	0x07
	.zero		1


	//   ....[30]....
        /*0400*/ 	.word	0x00005320
        /*0404*/ 	.word	0x0000001b
        /*0408*/ 	.word	0x00000000
        /*040c*/ 	.short	0x0101
        /*040e*/ 	.byte	0x3f
	.zero		1


	//   ....[31]....
        /*0410*/ 	.word	0x00005390
        /*0414*/ 	.word	0x0000001b
        /*0418*/ 	.word	0x00000000
        /*041c*/ 	.short	0x0101
        /*041e*/ 	.byte	0x3f
	.zero		1


	//   ....[32]....
        /*0420*/ 	.word	0x00005d60
        /*0424*/ 	.word	0x000000ff
        /*0428*/ 	.word	0x00034850
        /*042c*/ 	.short	0x010a
        /*042e*/ 	.byte	0x07
	.zero		1


	//   ....[33]....
        /*0430*/ 	.word	0x00005da0
        /*0434*/ 	.word	0x000000ff
        /*0438*/ 	.word	0x00034850
        /*043c*/ 	.short	0x010a
        /*043e*/ 	.byte	0x07
	.zero		1


	//   ....[34]....
        /*0440*/ 	.word	0x00006750
        /*0444*/ 	.word	0x00000007
        /*0448*/ 	.word	0x00000000
        /*044c*/ 	.short	0x0101
        /*044e*/ 	.byte	0x3f
	.zero		1


	//   ....[35]....
        /*0450*/ 	.word	0x000070c0
        /*0454*/ 	.word	0x000000ff
        /*0458*/ 	.word	0x00000000
        /*045c*/ 	.short	0x0101
        /*045e*/ 	.byte	0x06
	.zero		1


	//   ....[36]....
        /*0460*/ 	.word	0x00007f20
        /*0464*/ 	.word	0x00000006
        /*0468*/ 	.word	0x00034840
        /*046c*/ 	.short	0x010a
        /*046e*/ 	.byte	0x3f
	.zero		1


	//   ....[37]....
        /*0470*/ 	.word	0x00008480
        /*0474*/ 	.word	0x00000009
        /*0478*/ 	.word	0x00034820
        /*047c*/ 	.short	0x010a
        /*047e*/ 	.byte	0x3f
	.zero		1


	//   ....[38]....
        /*0480*/ 	.word	0x00008760
        /*0484*/ 	.word	0x00000002
        /*0488*/ 	.word	0x00034840
        /*048c*/ 	.short	0x010a
        /*048e*/ 	.byte	0x3f
	.zero		1


	//   ....[39]....
        /*0490*/ 	.word	0x00008a20
        /*0494*/ 	.word	0x00000002
        /*0498*/ 	.word	0x00000060
        /*049c*/ 	.short	0x010a
        /*049e*/ 	.byte	0x3f
	.zero		1


	//   ....[40]....
        /*04a0*/ 	.word	0x00008f60
        /*04a4*/ 	.word	0x00000002
        /*04a8*/ 	.word	0x00034840
        /*04ac*/ 	.short	0x010a
        /*04ae*/ 	.byte	0x3f
	.zero		1


	//   ....[41]....
        /*04b0*/ 	.word	0x00009220
        /*04b4*/ 	.word	0x00000002
        /*04b8*/ 	.word	0x00000060
        /*04bc*/ 	.short	0x010a
        /*04be*/ 	.byte	0x3f
	.zero		1


	//   ....[42]....
        /*04c0*/ 	.word	0x00009680
        /*04c4*/ 	.word	0x00000002
        /*04c8*/ 	.word	0x00034840
        /*04cc*/ 	.short	0x010a
        /*04ce*/ 	.byte	0x3f
	.zero		1


	//   ....[43]....
        /*04d0*/ 	.word	0x00009960
        /*04d4*/ 	.word	0x00000002
        /*04d8*/ 	.word	0x00000060
        /*04dc*/ 	.short	0x010a
        /*04de*/ 	.byte	0x3f
	.zero		1


	//   ....[44]....
        /*04e0*/ 	.word	0x00009c90
        /*04e4*/ 	.word	0x00000003
        /*04e8*/ 	.word	0x00034860
        /*04ec*/ 	.short	0x010a
        /*04ee*/ 	.byte	0x3f
	.zero		1


	//   ....[45]....
        /*04f0*/ 	.word	0x0000a000
        /*04f4*/ 	.word	0x00000000
        /*04f8*/ 	.word	0x00034820
        /*04fc*/ 	.short	0x010a
        /*04fe*/ 	.byte	0x3f
	.zero		1


	//   ....[46]....
        /*0500*/ 	.word	0x0000a1a0
        /*0504*/ 	.word	0x00000006
        /*0508*/ 	.word	0x00000000
        /*050c*/ 	.short	0x010a
        /*050e*/ 	.byte	0x3f
	.zero		1


	//   ....[47]....
        /*0510*/ 	.word	0x0000a210
        /*0514*/ 	.word	0x00000003
        /*0518*/ 	.word	0x00000000
        /*051c*/ 	.short	0x010a
        /*051e*/ 	.byte	0x3f
	.zero		1


	//   ....[48]....
        /*0520*/ 	.word	0x0000a270
        /*0524*/ 	.word	0x00000010
        /*0528*/ 	.word	0x00000000
        /*052c*/ 	.short	0x010a
        /*052e*/ 	.byte	0x3f
	.zero		1


	//   ....[49]....
        /*0530*/ 	.word	0x0000a2a0
        /*0534*/ 	.word	0x00000003
        /*0538*/ 	.word	0x00000000
        /*053c*/ 	.short	0x010a
        /*053e*/ 	.byte	0x3f
	.zero		1


	//   ....[50]....
        /*0540*/ 	.word	0x0000a310
        /*0544*/ 	.word	0x00000003
        /*0548*/ 	.word	0x00034800
        /*054c*/ 	.short	0x010a
        /*054e*/ 	.byte	0x3f
	.zero		1


	//   ....[51]....
        /*0550*/ 	.word	0x0000a360
        /*0554*/ 	.word	0x00000003
        /*0558*/ 	.word	0x00034830
        /*055c*/ 	.short	0x010a
        /*055e*/ 	.byte	0x3f
	.zero		1


	//   ....[52]....
        /*0560*/ 	.word	0x0000a3c0
        /*0564*/ 	.word	0x00000009
        /*0568*/ 	.word	0x00034830
        /*056c*/ 	.short	0x010a
        /*056e*/ 	.byte	0x3f
	.zero		1


	//   ....[53]....
        /*0570*/ 	.word	0x0000a420
        /*0574*/ 	.word	0x00000007
        /*0578*/ 	.word	0x00034850
        /*057c*/ 	.short	0x010a
        /*057e*/ 	.byte	0x3f
	.zero		1


	//   ....[54]....
        /*0580*/ 	.word	0x0000a480
        /*0584*/ 	.word	0x00000005
        /*0588*/ 	.word	0x00034850
        /*058c*/ 	.short	0x010a
        /*058e*/ 	.byte	0x3f
	.zero		1


	//   ....[55]....
        /*0590*/ 	.word	0x0000a620
        /*0594*/ 	.word	0x00000006
        /*0598*/ 	.word	0x00034840
        /*059c*/ 	.short	0x010a
        /*059e*/ 	.byte	0x3f
	.zero		1


	//   ....[56]....
        /*05a0*/ 	.word	0x0000a6a0
        /*05a4*/ 	.word	0x00000007
        /*05a8*/ 	.word	0x00034820
        /*05ac*/ 	.short	0x010a
        /*05ae*/ 	.byte	0x3f
	.zero		1


	//   ....[57]....
        /*05b0*/ 	.word	0x0000a6f0
        /*05b4*/ 	.word	0x00000002
        /*05b8*/ 	.word	0x00034840
        /*05bc*/ 	.short	0x010a
        /*05be*/ 	.byte	0x3f
	.zero		1


	//   ....[58]....
        /*05c0*/ 	.word	0x0000a740
        /*05c4*/ 	.word	0x00000002
        /*05c8*/ 	.word	0x00000060
        /*05cc*/ 	.short	0x010a
        /*05ce*/ 	.byte	0x3f
	.zero		1


	//   ....[59]....
        /*05d0*/ 	.word	0x0000a790
        /*05d4*/ 	.word	0x00000002
        /*05d8*/ 	.word	0x00034840
        /*05dc*/ 	.short	0x010a
        /*05de*/ 	.byte	0x3f
	.zero		1


	//   ....[60]....
        /*05e0*/ 	.word	0x0000a7e0
        /*05e4*/ 	.word	0x00000002
        /*05e8*/ 	.word	0x00000060
        /*05ec*/ 	.short	0x010a
        /*05ee*/ 	.byte	0x3f
	.zero		1


	//   ....[61]....
        /*05f0*/ 	.word	0x0000a830
        /*05f4*/ 	.word	0x00000002
        /*05f8*/ 	.word	0x00034840
        /*05fc*/ 	.short	0x010a
        /*05fe*/ 	.byte	0x3f
	.zero		1


	//   ....[62]....
        /*0600*/ 	.word	0x0000a880
        /*0604*/ 	.word	0x00000002
        /*0608*/ 	.word	0x00000060
        /*060c*/ 	.short	0x010a
        /*060e*/ 	.byte	0x3f
	.zero		1


	//   ....[63]....
        /*0610*/ 	.word	0x0000a8d0
        /*0614*/ 	.word	0x00000003
        /*0618*/ 	.word	0x00034860
        /*061c*/ 	.short	0x010a
        /*061e*/ 	.byte	0x3f
	.zero		1


	//   ....[64]....
        /*0620*/ 	.word	0x0000a920
        /*0624*/ 	.word	0x00000000
        /*0628*/ 	.word	0x00034820
        /*062c*/ 	.short	0x010a
        /*062e*/ 	.byte	0x3f
	.zero		1


	//   ....[65]....
        /*0630*/ 	.word	0x0000aac0
        /*0634*/ 	.word	0x00000006
        /*0638*/ 	.word	0x00000000
        /*063c*/ 	.short	0x010a
        /*063e*/ 	.byte	0x3f
	.zero		1


	//   ....[66]....
        /*0640*/ 	.word	0x0000ab10
        /*0644*/ 	.word	0x00000003
        /*0648*/ 	.word	0x00000000
        /*064c*/ 	.short	0x010a
        /*064e*/ 	.byte	0x3f
	.zero		1


	//   ....[67]....
        /*0650*/ 	.word	0x0000ab60
        /*0654*/ 	.word	0x00000010
        /*0658*/ 	.word	0x00000000
        /*065c*/ 	.short	0x010a
        /*065e*/ 	.byte	0x3f
	.zero		1


	//----- nvinfo : EIATTR_NUM_MBARRIERS
	.align		4
.L_101:
        /*0660*/ 	.byte	0x03, 0x38
        /*0662*/ 	.short	0x0016


	//----- nvinfo : EIATTR_EXIT_INSTR_OFFSETS
	.align		4
        /*0664*/ 	.byte	0x04, 0x1c
        /*0666*/ 	.short	(.L_103 - .L_102)


	//   ....[0]....
.L_102:
        /*0668*/ 	.word	0x000009f0


	//   ....[1]....
        /*066c*/ 	.word	0x00007180


	//   ....[2]....
        /*0670*/ 	.word	0x000071e0


	//   ....[3]....
        /*0674*/ 	.word	0x0000a2f0


	//----- nvinfo : EIATTR_MAX_THREADS
	.align		4
.L_103:
        /*0678*/ 	.byte	0x04, 0x05
        /*067a*/ 	.short	(.L_105 - .L_104)
.L_104:
        /*067c*/ 	.word	0x00000180
        /*0680*/ 	.word	0x00000001
        /*0684*/ 	.word	0x00000001


	//----- nvinfo : EIATTR_CRS_STACK_SIZE
	.align		4
.L_105:
        /*0688*/ 	.byte	0x04, 0x1e
        /*068a*/ 	.short	(.L_107 - .L_106)
.L_106:
        /*068c*/ 	.word	0x00000000


	//----- nvinfo : EIATTR_CBANK_PARAM_SIZE
	.align		4
.L_107:
        /*0690*/ 	.byte	0x03, 0x19
        /*0692*/ 	.short	0x0bf0


	//----- nvinfo : EIATTR_PARAM_CBANK
	.align		4
        /*0694*/ 	.byte	0x04, 0x0a
        /*0696*/ 	.short	(.L_109 - .L_108)
	.align		4
.L_108:
        /*0698*/ 	.word	index@(.nv.constant0._ZN7cutlass13device_kernelIN5flash11enable_sm90INS1_16FlashAttnFwdSm90INS1_25CollectiveMainloopFwdSm90ILi2EN4cute5tupleIJNS5_1CILi1EEES8_S8_EEENS6_IJNS7_ILi128EEESA_NS7_ILi192EEEEEELi128ENS_10bfloat16_tEfNS_4arch4Sm90ELb0ELb0ELb0ELb0ELb0ELb0ELb0ELb1ELb1ELb0ELb0ELb0EEENS1_21CollectiveEpilogueFwdINS6_IJSA_SA_SA_EEES9_SD_SF_Li256ELb0ELb0ELb0ELb0EEENS1_29StaticPersistentTileSchedulerILb0EEEEEEEEEvNT_6ParamsE)
        /*069c*/ 	.short	0x0210
        /*069e*/ 	.short	0x0bf0


	//----- nvinfo : EIATTR_SW_WAR
	.align		4
.L_109:
        /*06a0*/ 	.byte	0x04, 0x36
        /*06a2*/ 	.short	(.L_111 - .L_110)
.L_110:
        /*06a4*/ 	.word	0x00000008
.L_111:


//--------------------- .nv.info._ZN7cutlass13device_kernelIN5flash11enable_sm90INS1_16FlashAttnFwdSm90INS1_25CollectiveMainloopFwdSm90ILi2EN4cute5tupleIJNS5_1CILi2EEENS7_ILi1EEES9_EEENS6_IJNS7_ILi128EEESB_NS7_ILi192EEEEEELi128ENS_10bfloat16_tEfNS_4arch4Sm90ELb0ELb0ELb0ELb0ELb0ELb0ELb0ELb1ELb1ELb0ELb0ELb0EEENS1_21CollectiveEpilogueFwdINS6_IJSB_SB_SB_EEESA_SE_SG_Li256ELb0ELb0ELb0ELb0EEENS1_29StaticPersistentTileSchedulerILb0EEEEEEEEEvNT_6ParamsE --------------------------
	.section	.nv.info._ZN7cutlass13device_kernelIN5flash11enable_sm90INS1_16FlashAttnFwdSm90INS1_25CollectiveMainloopFwdSm90ILi2EN4cute5tupleIJNS5_1CILi2EEENS7_ILi1EEES9_EEENS6_IJNS7_ILi128EEESB_NS7_ILi192EEEEEELi128ENS_10bfloat16_tEfNS_4arch4Sm90ELb0ELb0ELb0ELb0ELb0ELb0ELb0ELb1ELb1ELb0ELb0ELb0EEENS1_21CollectiveEpilogueFwdINS6_IJSB_SB_SB_EEESA_SE_SG_Li256ELb0ELb0ELb0ELb0EEENS1_29StaticPersistentTileSchedulerILb0EEEEEEEEEvNT_6ParamsE,"",@"SHT_CUDA_INFO"
	.sectionflags	@""
	.align	4


	//----- nvinfo : EIATTR_CUDA_API_VERSION
	.align		4
        /*0000*/ 	.byte	0x04, 0x37
        /*0002*/ 	.short	(.L_113 - .L_112)
.L_112:
        /*0004*/ 	.word	0x00000082


	//----- nvinfo : EIATTR_KPARAM_INFO
	.align		4
.L_113:
        /*0008*/ 	.byte	0x04, 0x17
        /*000a*/ 	.short	(.L_115 - .L_114)
.L_114:
        /*000c*/ 	.word	0x00000000
        /*0010*/ 	.short	0x0000
        /*0012*/ 	.short	0x0070
        /*0014*/ 	.byte	0x00, 0xf0, 0x01, 0x2e


	//----- nvinfo : EIATTR_SPARSE_MMA_MASK
	.align		4
.L_115:
        /*0018*/ 	.byte	0x03, 0x50
        /*001a*/ 	.short	0x0000


	//----- nvinfo : EIATTR_MAXREG_COUNT
	.align		4
        /*001c*/ 	.byte	0x03, 0x1b
        /*001e*/ 	.short	0x00a8


	//----- nvinfo : EIATTR_NUM_BARRIERS
	.align		4
        /*0020*/ 	.byte	0x02, 0x4c
        /*0022*/ 	.byte	0x09
	.zero		1


	//----- nvinfo : EIATTR_EXTERNS
	.align		4
        /*0024*/ 	.byte	0x04, 0x0f
        /*0026*/ 	.short	(.L_117 - .L_116)


	//   ....[0]....
	.align		4
.L_116:
        /*0028*/ 	.word	index@(__assertfail)


	//----- nvinfo : EIATTR_ANNOTATIONS
	.align		4
.L_117:
        /*002c*/ 	.byte	0x04, 0x55
        /*002e*/ 	.short	(.L_119 - .L_118)


	//   ....[0]....
.L_118:
        /* <DEDUP_REMOVED lines=19> */
        /*0154*/ 	.byte	0x40, 0xa6, 0x00, 0x00


	//----- nvinfo : EIATTR_MERCURY_ISA_VERSION
	.align		4
.L_119:
        /*0158*/ 	.byte	0x03, 0x5f
        /*015a*/ 	.short	0x0101


	//----- nvinfo : EIATTR_INT_WARP_WIDE_INSTR_OFFSETS
	.align		4
        /*015c*/ 	.byte	0x04, 0x31
        /*015e*/ 	.short	(.L_121 - .L_120)


	//   ....[0]....
.L_120:
        /*0160*/ 	.word	0x00000190


	//   ....[1]....
        /*0164*/ 	.word	0x000001d0


	//   ....[2]....
        /*0168*/ 	.word	0x00000240


	//   ....[3]....
        /*016c*/ 	.word	0x00007d00


	//   ....[4]....
        /*0170*/ 	.word	0x00007d50


	//   ....[5]....
        /*0174*/ 	.word	0x00007e30


	//   ....[6]....
        /*0178*/ 	.word	0x00007f10


	//----- nvinfo : EIATTR_COOP_GROUP_MASK_REGIDS
	.align		4
.L_121:
        /*017c*/ 	.byte	0x04, 0x29
        /*017e*/ 	.short	(.L_123 - .L_122)


	//   ....[0]....
.L_122:
        /*0180*/ 	.word	0xffffffff


	//   ....[1]....
        /*0184*/ 	.word	0xffffffff


	//   ....[2]....
        /*0188*/ 	.word	0xffffffff


	//   ....[3]....
        /*018c*/ 	.word	0xffffffff


	//   ....[4]....
        /*0190*/ 	.word	0xffffffff


	//   ....[5]....
        /*0194*/ 	.word	0xffffffff


	//   ....[6]....
        /*0198*/ 	.word	0xffffffff


	//   ....[7]....
        /*019c*/ 	.word	0xffffffff


	//   ....[8]....
        /*01a0*/ 	.word	0xffffffff


	//   ....[9]....
        /*01a4*/ 	.word	0xffffffff


	//   ....[10]....
        /*01a8*/ 	.word	0xffffffff


	//   ....[11]....
        /*01ac*/ 	.word	0xffffffff


	//   ....[12]....
        /*01b0*/ 	.word	0xffffffff


	//   ....[13]....
        /*01b4*/ 	.word	0xffffffff


	//   ....[14]....
        /*01b8*/ 	.word	0xffffffff


	//   ....[15]....
        /*01bc*/ 	.word	0xffffffff


	//   ....[16]....
        /*01c0*/ 	.word	0xffffffff


	//   ....[17]....
        /*01c4*/ 	.word	0xffffffff


	//   ....[18]....
        /*01c8*/ 	.word	0xffffffff


	//   ....[19]....
        /*01cc*/ 	.word	0xffffffff


	//   ....[20]....
        /*01d0*/ 	.word	0xffffffff


	//   ....[21]....
        /*01d4*/ 	.word	0xffffffff


	//   ....[22]....
        /*01d8*/ 	.word	0xffffffff


	//   ....[23]....
        /*01dc*/ 	.word	0xffffffff


	//   ....[24]....
        /*01e0*/ 	.word	0x0500000f


	//   ....[25]....
        /*01e4*/ 	.word	0x0500000f


	//----- nvinfo : EIATTR_COOP_GROUP_INSTR_OFFSETS
	.align		4
.L_123:
        /*01e8*/ 	.byte	0x04, 0x28
        /*01ea*/ 	.short	(.L_125 - .L_124)


	//   ....[0]....
.L_124:
        /*01ec*/ 	.word	0x00000060


	//   ....[1]....
        /*01f0*/ 	.word	0x000001a0


	//   ....[2]....
        /*01f4*/ 	.word	0x000001f0


	//   ....[3]....
        /*01f8*/ 	.word	0x00000430


	//   ....[4]....
        /*01fc*/ 	.word	0x00000660


	//   ....[5]....
        /*0200*/ 	.word	0x00000890


	//   ....[6]....
        /*0204*/ 	.word	0x00000b20


	//   ....[7]....
        /*0208*/ 	.word	0x00000e30


	//   ....[8]....
        /*020c*/ 	.word	0x000012e0


	//   ....[9]....
        /*0210*/ 	.word	0x00002610


	//   ....[10]....
        /*0214*/ 	.word	0x00002710


	//   ....[11]....
        /*0218*/ 	.word	0x00002a50


	//   ....[12]....
        /*021c*/ 	.word	0x00002c20


	//   ....[13]....
        /*0220*/ 	.word	0x00004b10


	//   ....[14]....
        /*0224*/ 	.word	0x00004b30


	//   ....[15]....
        /*0228*/ 	.word	0x00004b60


	//   ....[16]....
        /*022c*/ 	.word	0x00004b70


	//   ....[17]....
        /*0230*/ 	.word	0x00006030


	//   ....[18]....
        /*0234*/ 	.word	0x00006060


	//   ....[19]....
        /*0238*/ 	.word	0x00006110


	//   ....[20]....
        /*023c*/ 	.word	0x00006120


	//   ....[21]....
        /*0240*/ 	.word	0x00007100


	//   ....[22]....
        /*0244*/ 	.word	0x000073f0


	//   ....[23]....
        /*0248*/ 	.word	0x0000a5c0


	//   ....[24]....
        /*024c*/ 	.word	0x0000aac0


	//   ....[25]....
        /*0250*/ 	.word	0x0000af60


	//----- nvinfo : EIATTR_REG_RECONFIG
	.align		4
.L_125:
        /*0254*/ 	.byte	0x01, 0x54
	.zero		2


	//----- nvinfo : EIATTR_SYSCALL_OFFSETS
	.align		4
        /*0258*/ 	.byte	0x04, 0x46
        /*025a*/ 	.short	(.L_127 - .L_126)


	//   ....[0]....
.L_126:
        /*025c*/ 	.word	0x00001640


	//   ....[1]....
        /*0260*/ 	.word	0x00007930


	//   ....[2]....
        /*0264*/ 	.word	0x00007a70


	//   ....[3]....
        /*0268*/ 	.word	0x00007b70


	//----- nvinfo : EIATTR_MBARRIER_INSTR_OFFSETS
	.align		4
.L_127:
        /*026c*/ 	.byte	0x04, 0x39
        /*026e*/ 	.short	(.L_129 - .L_128)


	//   ....[0]....
.L_128:
        /*0270*/ 	.word	0x000002d0
        /*0274*/ 	.word	0x000000ff
        /*0278*/ 	.word	0x00034800
        /*027c*/ 	.short	0x0100
        /*027e*/ 	.byte	0x08
	.zero		1


	//   ....[1]....
        /*0280*/ 	.word	0x000002e0
        /*0284*/ 	.word	0x000000ff
        /*0288*/ 	.word	0x00034820
        /*028c*/ 	.short	0x0100
        /*028e*/ 	.byte	0x08
	.zero		1


	//   ....[2]....
        /*0290*/ 	.word	0x000003d0
        /*0294*/ 	.word	0x000000ff
        /*0298*/ 	.word	0x00034830
        /*029c*/ 	.short	0x0100
        /*029e*/ 	.byte	0x08
	.zero		1


	//   ....[3]....
        /*02a0*/ 	.word	0x000003e0
        /*02a4*/ 	.word	0x000000ff
        /*02a8*/ 	.word	0x00034840
        /*02ac*/ 	.short	0x0100
        /*02ae*/ 	.byte	0x08
	.zero		1


	//   ....[4]....
        /*02b0*/ 	.word	0x000003f0
        /*02b4*/ 	.word	0x000000ff
        /*02b8*/ 	.word	0x00034838
        /*02bc*/ 	.short	0x0100
        /*02be*/ 	.byte	0x08
	.zero		1


	//   ....[5]....
        /*02c0*/ 	.word	0x00000400
        /*02c4*/ 	.word	0x000000ff
        /*02c8*/ 	.word	0x00034848
        /*02cc*/ 	.short	0x0100
        /*02ce*/ 	.byte	0x08
	.zero		1


	//   ....[6]....
        /*02d0*/ 	.word	0x00000610
        /*02d4*/ 	.word	0x000000ff
        /*02d8*/ 	.word	0x00034850
        /*02dc*/ 	.short	0x0100
        /*02de*/ 	.byte	0x08
	.zero		1


	//   ....[7]....
        /*02e0*/ 	.word	0x00000620
        /*02e4*/ 	.word	0x000000ff
        /*02e8*/ 	.word	0x00034860
        /*02ec*/ 	.short	0x0100
        /*02ee*/ 	.byte	0x08
	.zero		1


	//   ....[8]....
        /*02f0*/ 	.word	0x00000630
        /*02f4*/ 	.word	0x000000ff
        /*02f8*/ 	.word	0x00034858
        /*02fc*/ 	.short	0x0100
        /*02fe*/ 	.byte	0x08
	.zero		1


	//   ....[9]....
        /*0300*/ 	.word	0x00000640
        /*0304*/ 	.word	0x000000ff
        /*0308*/ 	.word	0x00034868
        /*030c*/ 	.short	0x0100
        /*030e*/ 	.byte	0x08
	.zero		1


	//   ....[10]....
        /*0310*/ 	.word	0x00000840
        /*0314*/ 	.word	0x000000ff
        /*0318*/ 	.word	0x00034870
        /*031c*/ 	.short	0x0100
        /*031e*/ 	.byte	0x08
	.zero		1


	//   ....[11]....
        /*0320*/ 	.word	0x00000850
        /*0324*/ 	.word	0x000000ff
        /*0328*/ 	.word	0x00034880
        /*032c*/ 	.short	0x0100
        /*032e*/ 	.byte	0x08
	.zero		1


	//   ....[12]....
        /*0330*/ 	.word	0x00000860
        /*0334*/ 	.word	0x000000ff
        /*0338*/ 	.word	0x00034878
        /*033c*/ 	.short	0x0100
        /*033e*/ 	.byte	0x08
	.zero		1


	//   ....[13]....
        /*0340*/ 	.word	0x00000870
        /*0344*/ 	.word	0x000000ff
        /*0348*/ 	.word	0x00034888
        /*034c*/ 	.short	0x0100
        /*034e*/ 	.byte	0x08
	.zero		1


	//   ....[14]....
        /*0350*/ 	.word	0x00000ad0
        /*0354*/ 	.word	0x000000ff
        /*0358*/ 	.word	0x00034890
        /*035c*/ 	.short	0x0100
        /*035e*/ 	.byte	0x08
	.zero		1


	//   ....[15]....
        /*0360*/ 	.word	0x00000ae0
        /*0364*/ 	.word	0x000000ff
        /*0368*/ 	.word	0x000348a0
        /*036c*/ 	.short	0x0100
        /*036e*/ 	.byte	0x08
	.zero		1


	//   ....[16]....
        /*0370*/ 	.word	0x00000af0
        /*0374*/ 	.word	0x000000ff
        /*0378*/ 	.word	0x00034898
        /*037c*/ 	.short	0x0100
        /*037e*/ 	.byte	0x08
	.zero		1


	//   ....[17]....
        /*0380*/ 	.word	0x00000b00
        /*0384*/ 	.word	0x000000ff
        /*0388*/ 	.word	0x000348a8
        /*038c*/ 	.short	0x0100
        /*038e*/ 	.byte	0x08
	.zero		1


	//   ....[18]....
        /*0390*/ 	.word	0x00000d80
        /*0394*/ 	.word	0x000000ff
        /*0398*/ 	.word	0x000348b0
        /*039c*/ 	.short	0x0100
        /*039e*/ 	.byte	0x08
	.zero		1


	//   ....[19]....
        /*03a0*/ 	.word	0x00000d90
        /*03a4*/ 	.word	0x000000ff
        /*03a8*/ 	.word	0x000348c0
        /*03ac*/ 	.short	0x0100
        /*03ae*/ 	.byte	0x08
	.zero		1


	//   ....[20]....
        /*03b0*/ 	.word	0x00000da0
        /*03b4*/ 	.word	0x000000ff
        /*03b8*/ 	.word	0x000348b8
        /*03bc*/ 	.short	0x0100
        /*03be*/ 	.byte	0x08
	.zero		1


	//   ....[21]....
        /*03c0*/ 	.word	0x00000db0
        /*03c4*/ 	.word	0x000000ff
        /*03c8*/ 	.word	0x000348c8
        /*03cc*/ 	.short	0x0100
        /*03ce*/ 	.byte	0x08
	.zero		1


	//   ....[22]....
        /*03d0*/ 	.word	0x00001680
        /*03d4*/ 	.word	0x000000ff
        /*03d8*/ 	.word	0x00034800
        /*03dc*/ 	.short	0x010a
        /*03de*/ 	.byte	0x3c
	.zero		1


	//   ....[23]....
        /*03e0*/ 	.word	0x00001720
        /*03e4*/ 	.word	0x00000003
        /*03e8*/ 	.word	0x00034830
        /*03ec*/ 	.short	0x010a
        /*03ee*/ 	.byte	0x3f
	.zero		1


	//   ....[24]....
        /*03f0*/ 	.word	0x00001760
        /*03f4*/ 	.word	0x00000003
        /*03f8*/ 	.word	0x00034830
        /*03fc*/ 	.short	0x010a
        /*03fe*/ 	.byte	0x3f
	.zero		1


	//   ....[25]....
        /*0400*/ 	.word	0x000031a0
        /*0404*/ 	.word	0x00000006
        /*0408*/ 	.word	0x00000000
        /*040c*/ 	.short	0x0101
        /*040e*/ 	.byte	0x3f
	.zero		1


	//   ....[26]....
        /*0410*/ 	.word	0x00003ab0
        /*0414*/ 	.word	0x000000ff
        /*0418*/ 	.word	0x00034830
        /*041c*/ 	.short	0x010a
        /*041e*/ 	.byte	0x06
	.zero		1


	//   ....[27]....
        /*0420*/ 	.word	0x00003af0
        /*0424*/ 	.word	0x000000ff
        /*0428*/ 	.word	0x00034830
        /*042c*/ 	.short	0x010a
        /*042e*/ 	.byte	0x06
	.zero		1


	//   ....[28]....
        /*0430*/ 	.word	0x000043b0
        /*0434*/ 	.word	0x000000ff
        /*0438*/ 	.word	0x00034850
        /*043c*/ 	.short	0x010a
        /*043e*/ 	.byte	0x07
	.zero		1


	//   ....[29]....
        /*0440*/ 	.word	0x000043f0
        /*0444*/ 	.word	0x000000ff
        /*0448*/ 	.word	0x00034850
        /*044c*/ 	.short	0x010a
        /*044e*/ 	.byte	0x07
	.zero		1


	//   ....[30]....
        /*0450*/ 	.word	0x000056d0
        /*0454*/ 	.word	0x00000006
        /*0458*/ 	.word	0x00000000
        /*045c*/ 	.short	0x0101
        /*045e*/ 	.byte	0x3f
	.zero		1


	//   ....[31]....
        /*0460*/ 	.word	0x00005980
        /*0464*/ 	.word	0x0000001b
        /*0468*/ 	.word	0x00000000
        /*046c*/ 	.short	0x0101
        /*046e*/ 	.byte	0x3f
	.zero		1


	//   ....[32]....
        /*0470*/ 	.word	0x00005fa0
        /*0474*/ 	.word	0x000000ff
        /*0478*/ 	.word	0x00034850
        /*047c*/ 	.short	0x010a
        /*047e*/ 	.byte	0x05
	.zero		1


	//   ....[33]....
        /*0480*/ 	.word	0x00005fe0
        /*0484*/ 	.word	0x000000ff
        /*0488*/ 	.word	0x00034850
        /*048c*/ 	.short	0x010a
        /*048e*/ 	.byte	0x05
	.zero		1


	//   ....[34]....
        /*0490*/ 	.word	0x000065e0
        /*0494*/ 	.word	0x00000005
        /*0498*/ 	.word	0x00000000
        /*049c*/ 	.short	0x0101
        /*049e*/ 	.byte	0x3f
	.zero		1


	//   ....[35]....
        /*04a0*/ 	.word	0x000072e0
        /*04a4*/ 	.word	0x000000ff
        /*04a8*/ 	.word	0x00000000
        /*04ac*/ 	.short	0x0101
        /*04ae*/ 	.byte	0x07
	.zero		1


	//   ....[36]....
        /*04b0*/ 	.word	0x000072f0
        /*04b4*/ 	.word	0x000000ff
        /*04b8*/ 	.word	0x00000000
        /*04bc*/ 	.short	0x0101
        /*04be*/ 	.byte	0x06
	.zero		1


	//   ....[37]....
        /*04c0*/ 	.word	0x000082a0
        /*04c4*/ 	.word	0x00000005
        /*04c8*/ 	.word	0x00034840
        /*04cc*/ 	.short	0x010a
        /*04ce*/ 	.byte	0x3f
	.zero		1


	//   ....[38]....
        /*04d0*/ 	.word	0x00008860
        /*04d4*/ 	.word	0x0000000a
        /*04d8*/ 	.word	0x00034820
        /*04dc*/ 	.short	0x010a
        /*04de*/ 	.byte	0x3f
	.zero		1


	//   ....[39]....
        /*04e0*/ 	.word	0x00008b50
        /*04e4*/ 	.word	0x00000002
        /*04e8*/ 	.word	0x00034840
        /*04ec*/ 	.short	0x010a
        /*04ee*/ 	.byte	0x3f
	.zero		1


	//   ....[40]....
        /*04f0*/ 	.word	0x00008e50
        /*04f4*/ 	.word	0x00000002
        /*04f8*/ 	.word	0x00034860
        /*04fc*/ 	.short	0x010a
        /*04fe*/ 	.byte	0x3f
	.zero		1


	//   ....[41]....
        /*0500*/ 	.word	0x00009380
        /*0504*/ 	.word	0x00000002
        /*0508*/ 	.word	0x00034840
        /*050c*/ 	.short	0x010a
        /*050e*/ 	.byte	0x3f
	.zero		1


	//   ....[42]....
        /*0510*/ 	.word	0x00009680
        /*0514*/ 	.word	0x00000002
        /*0518*/ 	.word	0x00034860
        /*051c*/ 	.short	0x010a
        /*051e*/ 	.byte	0x3f
	.zero		1


	//   ....[43]....
        /*0520*/ 	.word	0x00009b20
        /*0524*/ 	.word	0x00000002
        /*0528*/ 	.word	0x00034840
        /*052c*/ 	.short	0x010a
        /*052e*/ 	.byte	0x3f
	.zero		1


	//   ....[44]....
        /*0530*/ 	.word	0x00009e20
        /*0534*/ 	.word	0x00000002
        /*0538*/ 	.word	0x00034860
        /*053c*/ 	.short	0x010a
        /*053e*/ 	.byte	0x3f
	.zero		1


	//   ....[45]....
        /*0540*/ 	.word	0x0000a160
        /*0544*/ 	.word	0x00000003
        /*0548*/ 	.word	0x00034860
        /*054c*/ 	.short	0x010a
        /*054e*/ 	.byte	0x3f
	.zero		1


	//   ....[46]....
        /*0550*/ 	.word	0x0000a540
        /*0554*/ 	.word	0x00000000
        /*0558*/ 	.word	0x00034820
        /*055c*/ 	.short	0x010a
        /*055e*/ 	.byte	0x3f
	.zero		1


	//   ....[47]....
        /*0560*/ 	.word	0x0000a700
        /*0564*/ 	.word	0x00000006
        /*0568*/ 	.word	0x00000000
        /*056c*/ 	.short	0x010a
        /*056e*/ 	.byte	0x3f
	.zero		1


	//   ....[48]....
        /*0570*/ 	.word	0x0000a770
        /*0574*/ 	.word	0x00000003
        /*0578*/ 	.word	0x00000000
        /*057c*/ 	.short	0x010a
        /*057e*/ 	.byte	0x3f
	.zero		1


	//   ....[49]....
        /*0580*/ 	.word	0x0000a7d0
        /*0584*/ 	.word	0x00000010
        /*0588*/ 	.word	0x00000000
        /*058c*/ 	.short	0x010a
        /*058e*/ 	.byte	0x3f
	.zero		1


	//   ....[50]....
        /*0590*/ 	.word	0x0000a800
        /*0594*/ 	.word	0x00000003
        /*0598*/ 	.word	0x00000000
        /*059c*/ 	.short	0x010a
        /*059e*/ 	.byte	0x3f
	.zero		1


	//   ....[51]....
        /*05a0*/ 	.word	0x0000a870
        /*05a4*/ 	.word	0x00000003
        /*05a8*/ 	.word	0x00034800
        /*05ac*/ 	.short	0x010a
        /*05ae*/ 	.byte	0x3f
	.zero		1


	//   ....[52]....
        /*05b0*/ 	.word	0x0000a8c0
        /*05b4*/ 	.word	0x00000003
        /*05b8*/ 	.word	0x00034830
        /*05bc*/ 	.short	0x010a
        /*05be*/ 	.byte	0x3f
	.zero		1


	//   ....[53]....
        /*05c0*/ 	.word	0x0000a920
        /*05c4*/ 	.word	0x00000007
        /*05c8*/ 	.word	0x00034830
        /*05cc*/ 	.short	0x010a
        /*05ce*/ 	.byte	0x3f
	.zero		1


	//   ....[54]....
        /*05d0*/ 	.word	0x0000a980
        /*05d4*/ 	.word	0x00000007
        /*05d8*/ 	.word	0x00034850
        /*05dc*/ 	.short	0x010a
        /*05de*/ 	.byte	0x3f
	.zero		1


	//   ....[55]....
        /*05e0*/ 	.word	0x0000a9e0
        /*05e4*/ 	.word	0x00000005
        /*05e8*/ 	.word	0x00034850
        /*05ec*/ 	.short	0x010a
        /*05ee*/ 	.byte	0x3f
	.zero		1


	//   ....[56]....
        /*05f0*/ 	.word	0x0000ab80
        /*05f4*/ 	.word	0x00000005
        /*05f8*/ 	.word	0x00034840
        /*05fc*/ 	.short	0x010a
        /*05fe*/ 	.byte	0x3f
	.zero		1


	//   ....[57]....
        /*0600*/ 	.word	0x0000ac00
        /*0604*/ 	.word	0x00000007
        /*0608*/ 	.word	0x00034820
        /*060c*/ 	.short	0x010a
        /*060e*/ 	.byte	0x3f
	.zero		1


	//   ....[58]....
        /*0610*/ 	.word	0x0000ac50
        /*0614*/ 	.word	0x00000002
        /*0618*/ 	.word	0x00034840
        /*061c*/ 	.short	0x010a
        /*061e*/ 	.byte	0x3f
	.zero		1


	//   ....[59]....
        /*0620*/ 	.word	0x0000aca0
        /*0624*/ 	.word	0x00000002
        /*0628*/ 	.word	0x00034860
        /*062c*/ 	.short	0x010a
        /*062e*/ 	.byte	0x3f
	.zero		1


	//   ....[60]....
        /*0630*/ 	.word	0x0000acf0
        /*0634*/ 	.word	0x00000002
        /*0638*/ 	.word	0x00034840
        /*063c*/ 	.short	0x010a
        /*063e*/ 	.byte	0x3f
	.zero		1


	//   ....[61]....
        /*0640*/ 	.word	0x0000ad40
        /*0644*/ 	.word	0x00000002
        /*0648*/ 	.word	0x00034860
        /*064c*/ 	.short	0x010a
        /*064e*/ 	.byte	0x3f
	.zero		1


	//   ....[62]....
        /*0650*/ 	.word	0x0000ad90
        /*0654*/ 	.word	0x00000002
        /*0658*/ 	.word	0x00034840
        /*065c*/ 	.short	0x010a
        /*065e*/ 	.byte	0x3f
	.zero		1


	//   ....[63]....
        /*0660*/ 	.word	0x0000ade0
        /*0664*/ 	.word	0x00000002
        /*0668*/ 	.word	0x00034860
        /*066c*/ 	.short	0x010a
        /*066e*/ 	.byte	0x3f
	.zero		1


	//   ....[64]....
        /*0670*/ 	.word	0x0000ae30
        /*0674*/ 	.word	0x00000003
        /*0678*/ 	.word	0x00034860
        /*067c*/ 	.short	0x010a
        /*067e*/ 	.byte	0x3f
	.zero		1


	//   ....[65]....
        /*0680*/ 	.word	0x0000ae80
        /*0684*/ 	.word	0x00000000
        /*0688*/ 	.word	0x00034820
        /*068c*/ 	.short	0x010a
        /*068e*/ 	.byte	0x3f
	.zero		1


	//   ....[66]....
        /*0690*/ 	.word	0x0000b020
        /*0694*/ 	.word	0x00000006
        /*0698*/ 	.word	0x00000000
        /*069c*/ 	.short	0x010a
        /*069e*/ 	.byte	0x3f
	.zero		1


	//   ....[67]....
        /*06a0*/ 	.word	0x0000b070
        /*06a4*/ 	.word	0x00000003
        /*06a8*/ 	.word	0x00000000
        /*06ac*/ 	.short	0x010a
        /*06ae*/ 	.byte	0x3f
	.zero		1


	//   ....[68]....
        /*06b0*/ 	.word	0x0000b0c0
        /*06b4*/ 	.word	0x00000010
        /*06b8*/ 	.word	0x00000000
        /*06bc*/ 	.short	0x010a
        /*06be*/ 	.byte	0x3f
	.zero		1


	//----- nvinfo : EIATTR_NUM_MBARRIERS
	.align		4
.L_129:
        /*06c0*/ 	.byte	0x03, 0x38
        /*06c2*/ 	.short	0x0016


	//----- nvinfo : EIATTR_EXIT_INSTR_OFFSETS
	.align		4
        /*06c4*/ 	.byte	0x04, 0x1c
        /*06c6*/ 	.short	(.L_131 - .L_130)


	//   ....[0]....
.L_130:
        /*06c8*/ 	.word	0x00000f70


	//   ....[1]....
        /*06cc*/ 	.word	0x000073b0


	//   ....[2]....
        /*06d0*/ 	.word	0x00007410


	//   ....[3]....
        /*06d4*/ 	.word	0x0000a850


	//----- nvinfo : EIATTR_MAX_THREADS
	.align		4
.L_131:
        /*06d8*/ 	.byte	0x04, 0x05
        /*06da*/ 	.short	(.L_133 - .L_132)
.L_132:
        /*06dc*/ 	.word	0x00000180
        /*06e0*/ 	.word	0x00000001
        /*06e4*/ 	.word	0x00000001


	//----- nvinfo : EIATTR_CRS_STACK_SIZE
	.align		4
.L_133:
        /*06e8*/ 	.byte	0x04, 0x1e
        /*06ea*/ 	.short	(.L_135 - .L_134)
.L_134:
        /*06ec*/ 	.word	0x00000000


	//----- nvinfo : EIATTR_CBANK_PARAM_SIZE
	.align		4
.L_135:
        /*06f0*/ 	.byte	0x03, 0x19
        /*06f2*/ 	.short	0x0bf0


	//----- nvinfo : EIATTR_PARAM_CBANK
	.align		4
        /*06f4*/ 	.byte	0x04, 0x0a
        /*06f6*/ 	.short	(.L_137 - .L_136)
	.align		4
.L_136:
        /*06f8*/ 	.word	index@(.nv.constant0._ZN7cutlass13device_kernelIN5flash11enable_sm90INS1_16FlashAttnFwdSm90INS1_25CollectiveMainloopFwdSm90ILi2EN4cute5tupleIJNS5_1CILi2EEENS7_ILi1EEES9_EEENS6_IJNS7_ILi128EEESB_NS7_ILi192EEEEEELi128ENS_10bfloat16_tEfNS_4arch4Sm90ELb0ELb0ELb0ELb0ELb0ELb0ELb0ELb1ELb1ELb0ELb0ELb0EEENS1_21CollectiveEpilogueFwdINS6_IJSB_SB_SB_EEESA_SE_SG_Li256ELb0ELb0ELb0ELb0EEENS1_29StaticPersistentTileSchedulerILb0EEEEEEEEEvNT_6ParamsE)
        /*06fc*/ 	.short	0x0210
        /*06fe*/ 	.short	0x0bf0


	//----- nvinfo : EIATTR_SW_WAR
	.align		4
.L_137:
        /*0700*/ 	.byte	0x04, 0x36
        /*0702*/ 	.short	(.L_139 - .L_138)
.L_138:
        /*0704*/ 	.word	0x00000008
.L_139:


//--------------------- .nv.info._ZN7cutlass13device_kernelIN5flash11enable_sm90INS1_16FlashAttnFwdSm90INS1_25CollectiveMainloopFwdSm90ILi2EN4cute5tupleIJNS5_1CILi1EEES8_S8_EEENS6_IJNS7_ILi128EEESA_NS7_ILi192EEEEEELi128ENS_10bfloat16_tEfNS_4arch4Sm90ELb0ELb0ELb0ELb1ELb0ELb0ELb0ELb1ELb1ELb0ELb0ELb0EEENS1_21CollectiveEpilogueFwdINS6_IJSA_SA_SA_EEES9_SD_SF_Li256ELb1ELb0ELb0ELb0EEENS1_36VarlenDynamicPersistentTileSchedulerILi128ELi128ELi256ELi32ELb0ELb0ELb1ELb0ELb1ELb1EEEEEEEEEvNT_6ParamsE --------------------------
	.section	.nv.info._ZN7cutlass13device_kernelIN5flash11enable_sm90INS1_16FlashAttnFwdSm90INS1_25CollectiveMainloopFwdSm90ILi2EN4cute5tupleIJNS5_1CILi1EEES8_S8_EEENS6_IJNS7_ILi128EEESA_NS7_ILi192EEEEEELi128ENS_10bfloat16_tEfNS_4arch4Sm90ELb0ELb0ELb0ELb1ELb0ELb0ELb0ELb1ELb1ELb0ELb0ELb0EEENS1_21CollectiveEpilogueFwdINS6_IJSA_SA_SA_EEES9_SD_SF_Li256ELb1ELb0ELb0ELb0EEENS1_36VarlenDynamicPersistentTileSchedulerILi128ELi128ELi256ELi32ELb0ELb0ELb1ELb0ELb1ELb1EEEEEEEEEvNT_6ParamsE,"",@"SHT_CUDA_INFO"
	.sectionflags	@""
	.align	4


	//----- nvinfo : EIATTR_CUDA_API_VERSION
	.align		4
        /*0000*/ 	.byte	0x04, 0x37
        /*0002*/ 	.short	(.L_141 - .L_140)
.L_140:
        /*0004*/ 	.word	0x00000082


	//----- nvinfo : EIATTR_KPARAM_INFO
	.align		4
.L_141:
        /*0008*/ 	.byte	0x04, 0x17
        /*000a*/ 	.short	(.L_143 - .L_142)
.L_142:
        /*000c*/ 	.word	0x00000000
        /*0010*/ 	.short	0x0000
        /*0012*/ 	.short	0x0070
        /*0014*/ 	.byte	0x00, 0xf0, 0x01, 0x28


	//----- nvinfo : EIATTR_SPARSE_MMA_MASK
	.align		4
.L_143:
        /*0018*/ 	.byte	0x03, 0x50
        /*001a*/ 	.short	0x0000


	//----- nvinfo : EIATTR_MAXREG_COUNT
	.align		4
        /*001c*/ 	.byte	0x03, 0x1b
        /*001e*/ 	.short	0x00a8


	//----- nvinfo : EIATTR_NUM_BARRIERS
	.align		4
        /*0020*/ 	.byte	0x02, 0x4c
        /*0022*/ 	.byte	0x09
	.zero		1


	//----- nvinfo : EIATTR_EXTERNS
	.align		4
        /*0024*/ 	.byte	0x04, 0x0f
        /*0026*/ 	.short	(.L_145 - .L_144)


	//   ....[0]....
	.align		4
.L_144:
        /*0028*/ 	.word	index@(__assertfail)


	//----- nvinfo : EIATTR_ANNOTATIONS
	.align		4
.L_145:
        /*002c*/ 	.byte	0x04, 0x55
        /*002e*/ 	.short	(.L_147 - .L_146)


	//   ....[0]....
.L_146:
        /* <DEDUP_REMOVED lines=39> */


	//----- nvinfo : EIATTR_MERCURY_ISA_VERSION
	.align		4
.L_147:
        /*0290*/ 	.byte	0x03, 0x5f
        /*0292*/ 	.short	0x0101


	//----- nvinfo : EIATTR_UNUSED_LOAD_BYTE_OFFSET
	.align		4
        /*0294*/ 	.byte	0x04, 0x44
        /*0296*/ 	.short	(.L_149 - .L_148)


	//   ....[0]....
.L_148:
        /*0298*/ 	.word	0x00000a40
        /*029c*/ 	.word	0x0000fff0


	//   ....[1]....
        /*02a0*/ 	.word	0x00006d90
        /*02a4*/ 	.word	0x0000fff0


	//----- nvinfo : EIATTR_INT_WARP_WIDE_INSTR_OFFSETS
	.align		4
.L_149:
        /*02a8*/ 	.byte	0x04, 0x31
        /*02aa*/ 	.short	(.L_151 - .L_150)


	//   ....[0]....
.L_150:
        /*02ac*/ 	.word	0x00000160


	//   ....[1]....
        /*02b0*/ 	.word	0x000001a0


	//   ....[2]....
        /*02b4*/ 	.word	0x00000210


	//   ....[3]....
        /*02b8*/ 	.word	0x00009d20


	//   ....[4]....
        /*02bc*/ 	.word	0x00009dc0


	//   ....[5]....
        /*02c0*/ 	.word	0x0000a250


	//   ....[6]....
        /*02c4*/ 	.word	0x0000a280


	//   ....[7]....
        /*02c8*/ 	.word	0x0000a490


	//   ....[8]....
        /*02cc*/ 	.word	0x0000a580


	//   ....[9]....
        /*02d0*/ 	.word	0x0000c900


	//   ....[10]....
        /*02d4*/ 	.word	0x0000c9a0


	//----- nvinfo : EIATTR_COOP_GROUP_MASK_REGIDS
	.align		4
.L_151:
        /*02d8*/ 	.byte	0x04, 0x29
        /*02da*/ 	.short	(.L_153 - .L_152)


	//   ....[0]....
.L_152:
        /*02dc*/ 	.word	0xffffffff


	//   ....[1]....
        /*02e0*/ 	.word	0xffffffff


	//   ....[2]....
        /*02e4*/ 	.word	0xffffffff


	//   ....[3]....
        /*02e8*/ 	.word	0xffffffff


	//   ....[4]....
        /*02ec*/ 	.word	0xffffffff


	//   ....[5]....
        /*02f0*/ 	.word	0xffffffff


	//   ....[6]....
        /*02f4*/ 	.word	0xffffffff


	//   ....[7]....
        /*02f8*/ 	.word	0xffffffff


	//   ....[8]....
        /*02fc*/ 	.word	0xffffffff


	//   ....[9]....
        /*0300*/ 	.word	0xffffffff


	//   ....[10]....
        /*0304*/ 	.word	0xffffffff


	//   ....[11]....
        /*0308*/ 	.word	0xffffffff


	//   ....[12]....
        /*030c*/ 	.word	0xffffffff


	//   ....[13]....
        /*0310*/ 	.word	0xffffffff


	//   ....[14]....
        /*0314*/ 	.word	0xffffffff


	//   ....[15]....
        /*0318*/ 	.word	0xffffffff


	//   ....[16]....
        /*031c*/ 	.word	0xffffffff


	//   ....[17]....
        /*0320*/ 	.word	0xffffffff


	//   ....[18]....
        /*0324*/ 	.word	0xffffffff


	//   ....[19]....
        /*0328*/ 	.word	0xffffffff


	//   ....[20]....
        /*032c*/ 	.word	0xffffffff


	//   ....[21]....
        /*0330*/ 	.word	0xffffffff


	//   ....[22]....
        /*0334*/ 	.word	0xffffffff


	//   ....[23]....
        /*0338*/ 	.word	0xffffffff


	//   ....[24]....
        /*033c*/ 	.word	0xffffffff


	//   ....[25]....
        /*0340*/ 	.word	0xffffffff


	//   ....[26]....
        /*0344*/ 	.word	0xffffffff


	//   ....[27]....
        /*0348*/ 	.word	0xffffffff


	//   ....[28]....
        /*034c*/ 	.word	0xffffffff


	//   ....[29]....
        /*0350*/ 	.word	0xffffffff


	//   ....[30]....
        /*0354*/ 	.word	0xffffffff


	//   ....[31]....
        /*0358*/ 	.word	0xffffffff


	//   ....[32]....
        /*035c*/ 	.word	0xffffffff


	//   ....[33]....
        /*0360*/ 	.word	0xffffffff


	//   ....[34]....
        /*0364*/ 	.word	0xffffffff


	//   ....[35]....
        /*0368*/ 	.word	0xffffffff


	//   ....[36]....
        /*036c*/ 	.word	0xffffffff


	//   ....[37]....
        /*0370*/ 	.word	0xffffffff


	//   ....[38]....
        /*0374*/ 	.word	0xffffffff


	//   ....[39]....
        /*0378*/ 	.word	0xffffffff


	//   ....[40]....
        /*037c*/ 	.word	0xffffffff


	//   ....[41]....
        /*0380*/ 	.word	0xffffffff


	//   ....[42]....
        /*0384*/ 	.word	0xffffffff


	//   ....[43]....
        /*0388*/ 	.word	0xffffffff


	//   ....[44]....
        /*038c*/ 	.word	0xffffffff


	//   ....[45]....
        /*0390*/ 	.word	0xffffffff


	//   ....[46]....
        /*0394*/ 	.word	0xffffffff


	//   ....[47]....
        /*0398*/ 	.word	0xffffffff


	//   ....[48]....
        /*039c*/ 	.word	0xffffffff


	//   ....[49]....
        /*03a0*/ 	.word	0xffffffff


	//   ....[50]....
        /*03a4*/ 	.word	0xffffffff


	//   ....[51]....
        /*03a8*/ 	.word	0xffffffff


	//   ....[52]....
        /*03ac*/ 	.word	0xffffffff


	//   ....[53]....
        /*03b0*/ 	.word	0xffffffff


	//   ....[54]....
        /*03b4*/ 	.word	0x0500000f


	//   ....[55]....
        /*03b8*/ 	.word	0x0500000f


	//   ....[56]....
        /*03bc*/ 	.word	0x0500000f


	//   ....[57]....
        /*03c0*/ 	.word	0x0500000f


	//   ....[58]....
        /*03c4*/ 	.word	0x0500000f


	//   ....[59]....
        /*03c8*/ 	.word	0x0500000f


	//   ....[60]....
        /*03cc*/ 	.word	0x0500000f


	//   ....[61]....
        /*03d0*/ 	.word	0x0500000f


	//   ....[62]....
        /*03d4*/ 	.word	0x0500000f


	//   ....[63]....
        /*03d8*/ 	.word	0x0500000f


	//   ....[64]....
        /*03dc*/ 	.word	0x0500000f


	//   ....[65]....
        /*03e0*/ 	.word	0x0500000f


	//   ....[66]....
        /*03e4*/ 	.word	0x0500000f


	//   ....[67]....
        /*03e8*/ 	.word	0x0500000f


	//   ....[68]....
        /*03ec*/ 	.word	0x0500000f


	//   ....[69]....
        /*03f0*/ 	.word	0x0500000f


	//   ....[70]....
        /*03f4*/ 	.word	0x0500000f


	//   ....[71]....
        /*03f8*/ 	.word	0x0500000f


	//   ....[72]....
        /*03fc*/ 	.word	0x0500000f


	//----- nvinfo : EIATTR_COOP_GROUP_INSTR_OFFSETS
	.align		4
.L_153:
        /*0400*/ 	.byte	0x04, 0x28
        /*0402*/ 	.short	(.L_155 - .L_154)


	//   ....[0]....
.L_154:
        /*0404*/ 	.word	0x00000060


	//   ....[1]....
        /*0408*/ 	.word	0x00000170


	//   ....[2]....
        /*040c*/ 	.word	0x000001c0


	//   ....[3]....
        /*0410*/ 	.word	0x000003f0


	//   ....[4]....
        /*0414*/ 	.word	0x00000550


	//   ....[5]....
        /*0418*/ 	.word	0x00000670


	//   ....[6]....
        /*041c*/ 	.word	0x000007d0


	//   ....[7]....
        /*0420*/ 	.word	0x000013b0


	//   ....[8]....
        /*0424*/ 	.word	0x000027c0


	//   ....[9]....
        /*0428*/ 	.word	0x000028c0


	//   ....[10]....
        /*042c*/ 	.word	0x00002be0


	//   ....[11]....
        /*0430*/ 	.word	0x00002d90


	//   ....[12]....
        /*0434*/ 	.word	0x00004ab0


	//   ....[13]....
        /*0438*/ 	.word	0x00004ae0


	//   ....[14]....
        /*043c*/ 	.word	0x00004fb0


	//   ....[15]....
        /*0440*/ 	.word	0x00005080


	//   ....[16]....
        /*0444*/ 	.word	0x00006390


	//   ....[17]....
        /*0448*/ 	.word	0x000063f0


	//   ....[18]....
        /*044c*/ 	.word	0x000064d0


	//   ....[19]....
        /*0450*/ 	.word	0x00006820


	//   ....[20]....
        /*0454*/ 	.word	0x00008e40


	//   ....[21]....
        /*0458*/ 	.word	0x00008fe0


	//   ....[22]....
        /*045c*/ 	.word	0x00009010


	//   ....[23]....
        /*0460*/ 	.word	0x00009050


	//   ....[24]....
        /*0464*/ 	.word	0x000090b0


	//   ....[25]....
        /*0468*/ 	.word	0x00009110


	//   ....[26]....
        /*046c*/ 	.word	0x00009150


	//   ....[27]....
        /*0470*/ 	.word	0x00009310


	//   ....[28]....
        /*0474*/ 	.word	0x00009370


	//   ....[29]....
        /*0478*/ 	.word	0x000093b0


	//   ....[30]....
        /*047c*/ 	.word	0x000093f0


	//   ....[31]....
        /*0480*/ 	.word	0x00009420


	//   ....[32]....
        /*0484*/ 	.word	0x00009450


	//   ....[33]....
        /*0488*/ 	.word	0x000094e0


	//   ....[34]....
        /*048c*/ 	.word	0x00009510


	//   ....[35]....
        /*0490*/ 	.word	0x000095a0


	//   ....[36]....
        /*0494*/ 	.word	0x0000cdc0


	//   ....[37]....
        /*0498*/ 	.word	0x0000cdd0


	//   ....[38]....
        /*049c*/ 	.word	0x0000cef0


	//   ....[39]....
        /*04a0*/ 	.word	0x0000cf50


	//   ....[40]....
        /*04a4*/ 	.word	0x0000cf90


	//   ....[41]....
        /*04a8*/ 	.word	0x0000cfd0


	//   ....[42]....
        /*04ac*/ 	.word	0x0000d000


	//   ....[43]....
        /*04b0*/ 	.word	0x0000d030


	//   ....[44]....
        /*04b4*/ 	.word	0x0000d1d0


	//   ....[45]....
        /*04b8*/ 	.word	0x0000d230


	//   ....[46]....
        /*04bc*/ 	.word	0x0000d270


	//   ....[47]....
        /*04c0*/ 	.word	0x0000d2b0


	//   ....[48]....
        /*04c4*/ 	.word	0x0000d2e0


	//   ....[49]....
        /*04c8*/ 	.word	0x0000d310


	//   ....[50]....
        /*04cc*/ 	.word	0x0000d3d0


	//   ....[51]....
        /*04d0*/ 	.word	0x0000d3f0


	//   ....[52]....
        /*04d4*/ 	.word	0x0000d460


	//   ....[53]....
        /*04d8*/ 	.word	0x0000d8b0


	//   ....[54]....
        /*04dc*/ 	.word	0x0000ddb0


	//   ....[55]....
        /*04e0*/ 	.word	0x0000e1d0


	//   ....[56]....
        /*04e4*/ 	.word	0x0000e260


	//   ....[57]....
        /*04e8*/ 	.word	0x0000e300


	//   ....[58]....
        /*04ec*/ 	.word	0x0000e3b0


	//   ....[59]....
        /*04f0*/ 	.word	0x0000e430


	//   ....[60]....
        /*04f4*/ 	.word	0x0000e4b0


	//   ....[61]....
        /*04f8*/ 	.word	0x0000e530


	//   ....[62]....
        /*04fc*/ 	.word	0x0000e5b0


	//   ....[63]....
        /*0500*/ 	.word	0x0000e640


	//   ....[64]....
        /*0504*/ 	.word	0x0000e6f0


	//   ....[65]....
        /*0508*/ 	.word	0x0000e770


	//   ....[66]....
        /*050c*/ 	.word	0x0000e7f0


	//   ....[67]....
        /*0510*/ 	.word	0x0000e870


	//   ....[68]....
        /*0514*/ 	.word	0x0000e8f0


	//   ....[69]....
        /*0518*/ 	.word	0x0000e960


	//   ....[70]....
        /*051c*/ 	.word	0x0000ea00


	//   ....[71]....
        /*0520*/ 	.word	0x0000ea90


	//   ....[72]....
        /*0524*/ 	.word	0x0000ebb0


	//----- nvinfo : EIATTR_REG_RECONFIG
	.align		4
.L_155:
        /*0528*/ 	.byte	0x01, 0x54
	.zero		2


	//----- nvinfo : EIATTR_SYSCALL_OFFSETS
	.align		4
        /*052c*/ 	.byte	0x04, 0x46
        /*052e*/ 	.short	(.L_157 - .L_156)


	//   ....[0]....
.L_156:
        /*0530*/ 	.word	0x000015a0


	//   ....[1]....
        /*0534*/ 	.word	0x00009f50


	//   ....[2]....
        /*0538*/ 	.word	0x0000a090


	//   ....[3]....
        /*053c*/ 	.word	0x0000a190


	//----- nvinfo : EIATTR_MBARRIER_INSTR_OFFSETS
	.align		4
.L_157:
        /*0540*/ 	.byte	0x04, 0x39
        /*0542*/ 	.short	(.L_159 - .L_158)


	//   ....[0]....
.L_158:
        /*0544*/ 	.word	0x000002a0
        /*0548*/ 	.word	0x000000ff
        /*054c*/ 	.word	0x00034800
        /*0550*/ 	.short	0x0100
        /*0552*/ 	.byte	0x08
	.zero		1


	//   ....[1]....
        /*0554*/ 	.word	0x000002b0
        /*0558*/ 	.word	0x000000ff
        /*055c*/ 	.word	0x00034820
        /*0560*/ 	.short	0x0100
        /*0562*/ 	.byte	0x08
	.zero		1


	//   ....[2]....
        /*0564*/ 	.word	0x000003a0
        /*0568*/ 	.word	0x000000ff
        /*056c*/ 	.word	0x00034830
        /*0570*/ 	.short	0x0100
        /*0572*/ 	.byte	0x08
	.zero		1


	//   ....[3]....
        /*0574*/ 	.word	0x000003b0
        /*0578*/ 	.word	0x000000ff
        /*057c*/ 	.word	0x00034840
        /*0580*/ 	.short	0x0100
        /*0582*/ 	.byte	0x08
	.zero		1


	//   ....[4]....
        /*0584*/ 	.word	0x000003c0
        /*0588*/ 	.word	0x000000ff
        /*058c*/ 	.word	0x00034838
        /*0590*/ 	.short	0x0100
        /*0592*/ 	.byte	0x08
	.zero		1


	//   ....[5]....
        /*0594*/ 	.word	0x000003d0
        /*0598*/ 	.word	0x000000ff
        /*059c*/ 	.word	0x00034848
        /*05a0*/ 	.short	0x0100
        /*05a2*/ 	.byte	0x08
	.zero		1


	//   ....[6]....
        /*05a4*/ 	.word	0x00000500
        /*05a8*/ 	.word	0x000000ff
        /*05ac*/ 	.word	0x00034850
        /*05b0*/ 	.short	0x0100
        /*05b2*/ 	.byte	0x08
	.zero		1


	//   ....[7]....
        /*05b4*/ 	.word	0x00000510
        /*05b8*/ 	.word	0x000000ff
        /*05bc*/ 	.word	0x00034860
        /*05c0*/ 	.short	0x0100
        /*05c2*/ 	.byte	0x08
	.zero		1


	//   ....[8]....
        /*05c4*/ 	.word	0x00000520
        /*05c8*/ 	.word	0x000000ff
        /*05cc*/ 	.word	0x00034858
        /*05d0*/ 	.short	0x0100
        /*05d2*/ 	.byte	0x08
	.zero		1


	//   ....[9]....
        /*05d4*/ 	.word	0x00000530
        /*05d8*/ 	.word	0x000000ff
        /*05dc*/ 	.word	0x00034868
        /*05e0*/ 	.short	0x0100
        /*05e2*/ 	.byte	0x08
	.zero		1


	//   ....[10]....
        /*05e4*/ 	.word	0x00000620
        /*05e8*/ 	.word	0x000000ff
        /*05ec*/ 	.word	0x00034870
        /*05f0*/ 	.short	0x0100
        /*05f2*/ 	.byte	0x06
	.zero		1


	//   ....[11]....
        /*05f4*/ 	.word	0x00000630
        /*05f8*/ 	.word	0x000000ff
        /*05fc*/ 	.word	0x00034880
        /*0600*/ 	.short	0x0100
        /*0602*/ 	.byte	0x06
	.zero		1


	//   ....[12]....
        /*0604*/ 	.word	0x00000640
        /*0608*/ 	.word	0x000000ff
        /*060c*/ 	.word	0x00034878
        /*0610*/ 	.short	0x0100
        /*0612*/ 	.byte	0x06
	.zero		1


	//   ....[13]....
        /*0614*/ 	.word	0x00000650
        /*0618*/ 	.word	0x000000ff
        /*061c*/ 	.word	0x00034888
        /*0620*/ 	.short	0x0100
        /*0622*/ 	.byte	0x06
	.zero		1


	//   ....[14]....
        /*0624*/ 	.word	0x00000780
        /*0628*/ 	.word	0x000000ff
        /*062c*/ 	.word	0x00034890
        /*0630*/ 	.short	0x0100
        /*0632*/ 	.byte	0x08
	.zero		1


	//   ....[15]....
        /*0634*/ 	.word	0x00000790
        /*0638*/ 	.word	0x000000ff
        /*063c*/ 	.word	0x000348a0
        /*0640*/ 	.short	0x0100
        /*0642*/ 	.byte	0x08
	.zero		1


	//   ....[16]....
        /*0644*/ 	.word	0x000007a0
        /*0648*/ 	.word	0x000000ff
        /*064c*/ 	.word	0x00034898
        /*0650*/ 	.short	0x0100
        /*0652*/ 	.byte	0x08
	.zero		1


	//   ....[17]....
        /*0654*/ 	.word	0x000007b0
        /*0658*/ 	.word	0x000000ff
        /*065c*/ 	.word	0x000348a8
        /*0660*/ 	.short	0x0100
        /*0662*/ 	.byte	0x08
	.zero		1


	//   ....[18]....
        /*0664*/ 	.word	0x000008e0
        /*0668*/ 	.word	0x000000ff
        /*066c*/ 	.word	0x000348b0
        /*0670*/ 	.short	0x0100
        /*0672*/ 	.byte	0x08
	.zero		1


	//   ....[19]....
        /*0674*/ 	.word	0x000008f0
        /*0678*/ 	.word	0x000000ff
        /*067c*/ 	.word	0x000348c0
        /*0680*/ 	.short	0x0100
        /*0682*/ 	.byte	0x08
	.zero		1


	//   ....[20]....
        /*0684*/ 	.word	0x00000900
        /*0688*/ 	.word	0x000000ff
        /*068c*/ 	.word	0x000348b8
        /*0690*/ 	.short	0x0100
        /*0692*/ 	.byte	0x08
	.zero		1


	//   ....[21]....
        /*0694*/ 	.word	0x00000910
        /*0698*/ 	.word	0x000000ff
        /*069c*/ 	.word	0x000348c8
        /*06a0*/ 	.short	0x0100
        /*06a2*/ 	.byte	0x08
	.zero		1


	//   ....[22]....
        /*06a4*/ 	.word	0x00001670
        /*06a8*/ 	.word	0x00000000
        /*06ac*/ 	.word	0x00034800
        /*06b0*/ 	.short	0x010a
        /*06b2*/ 	.byte	0x3f
	.zero		1


	//   ....[23]....
        /*06b4*/ 	.word	0x000016e0
        /*06b8*/ 	.word	0x00000005
        /*06bc*/ 	.word	0x00034830
        /*06c0*/ 	.short	0x010a
        /*06c2*/ 	.byte	0x3f
	.zero		1


	//   ....[24]....
        /*06c4*/ 	.word	0x00001750
        /*06c8*/ 	.word	0x00000005
        /*06cc*/ 	.word	0x00034830
        /*06d0*/ 	.short	0x010a
        /*06d2*/ 	.byte	0x3f
	.zero		1


	//   ....[25]....
        /*06d4*/ 	.word	0x00002980
        /*06d8*/ 	.word	0x00000005
        /*06dc*/ 	.word	0x00000000
        /*06e0*/ 	.short	0x0101
        /*06e2*/ 	.byte	0x3f
	.zero		1


	//   ....[26]....
        /*06e4*/ 	.word	0x00003e90
        /*06e8*/ 	.word	0x000000ff
        /*06ec*/ 	.word	0x00034830
        /*06f0*/ 	.short	0x010a
        /*06f2*/ 	.byte	0x06
	.zero		1


	//   ....[27]....
        /*06f4*/ 	.word	0x00003ed0
        /*06f8*/ 	.word	0x000000ff
        /*06fc*/ 	.word	0x00034830
        /*0700*/ 	.short	0x010a
        /*0702*/ 	.byte	0x06
	.zero		1


	//   ....[28]....
        /*0704*/ 	.word	0x00004760
        /*0708*/ 	.word	0x00000008
        /*070c*/ 	.word	0x00034850
        /*0710*/ 	.short	0x010a
        /*0712*/ 	.byte	0x3f
	.zero		1


	//   ....[29]....
        /*0714*/ 	.word	0x000047a0
        /*0718*/ 	.word	0x00000008
        /*071c*/ 	.word	0x00034850
        /*0720*/ 	.short	0x010a
        /*0722*/ 	.byte	0x3f
	.zero		1


	//   ....[30]....
        /*0724*/ 	.word	0x00005830
        /*0728*/ 	.word	0x0000001b
        /*072c*/ 	.word	0x00000000
        /*0730*/ 	.short	0x0101
        /*0732*/ 	.byte	0x3f
	.zero		1


	//   ....[31]....
        /*0734*/ 	.word	0x00005900
        /*0738*/ 	.word	0x0000001b
        /*073c*/ 	.word	0x00000000
        /*0740*/ 	.short	0x0101
        /*0742*/ 	.byte	0x3f
	.zero		1


	//   ....[32]....
        /*0744*/ 	.word	0x000062f0
        /*0748*/ 	.word	0x0000000e
        /*074c*/ 	.word	0x00034850
        /*0750*/ 	.short	0x010a
        /*0752*/ 	.byte	0x3f
	.zero		1


	//   ....[33]....
        /*0754*/ 	.word	0x00006330
        /*0758*/ 	.word	0x0000000e
        /*075c*/ 	.word	0x00034850
        /*0760*/ 	.short	0x010a
        /*0762*/ 	.byte	0x3f
	.zero		1


	//   ....[34]....
        /*0764*/ 	.word	0x00006940
        /*0768*/ 	.word	0x00000007
        /*076c*/ 	.word	0x00000000
        /*0770*/ 	.short	0x0101
        /*0772*/ 	.byte	0x3f
	.zero		1


	//   ....[35]....
        /*0774*/ 	.word	0x00007cb0
        /*0778*/ 	.word	0x00000003
        /*077c*/ 	.word	0x00000000
        /*0780*/ 	.short	0x0101
        /*0782*/ 	.byte	0x3f
	.zero		1


	//   ....[36]....
        /*0784*/ 	.word	0x0000a8f0
        /*0788*/ 	.word	0x00000008
        /*078c*/ 	.word	0x00034840
        /*0790*/ 	.short	0x010a
        /*0792*/ 	.byte	0x3f
	.zero		1


	//   ....[37]....
        /*0794*/ 	.word	0x0000aeb0
        /*0798*/ 	.word	0x00000009
        /*079c*/ 	.word	0x00034820
        /*07a0*/ 	.short	0x010a
        /*07a2*/ 	.byte	0x3f
	.zero		1


	//   ....[38]....
        /*07a4*/ 	.word	0x0000b200
        /*07a8*/ 	.word	0x00000002
        /*07ac*/ 	.word	0x00034840
        /*07b0*/ 	.short	0x010a
        /*07b2*/ 	.byte	0x3f
	.zero		1


	//   ....[39]....
        /*07b4*/ 	.word	0x0000b500
        /*07b8*/ 	.word	0x00000003
        /*07bc*/ 	.word	0x00000060
        /*07c0*/ 	.short	0x010a
        /*07c2*/ 	.byte	0x3f
	.zero		1


	//   ....[40]....
        /*07c4*/ 	.word	0x0000bae0
        /*07c8*/ 	.word	0x00000002
        /*07cc*/ 	.word	0x00034840
        /*07d0*/ 	.short	0x010a
        /*07d2*/ 	.byte	0x3f
	.zero		1


	//   ....[41]....
        /*07d4*/ 	.word	0x0000bde0
        /*07d8*/ 	.word	0x00000002
        /*07dc*/ 	.word	0x00000060
        /*07e0*/ 	.short	0x010a
        /*07e2*/ 	.byte	0x3f
	.zero		1


	//   ....[42]....
        /*07e4*/ 	.word	0x0000c2c0
        /*07e8*/ 	.word	0x00000002
        /*07ec*/ 	.word	0x00034840
        /*07f0*/ 	.short	0x010a
        /*07f2*/ 	.byte	0x3f
	.zero		1


	//   ....[43]....
        /*07f4*/ 	.word	0x0000c5d0
        /*07f8*/ 	.word	0x00000002
        /*07fc*/ 	.word	0x00000060
        /*0800*/ 	.short	0x010a
        /*0802*/ 	.byte	0x3f
	.zero		1


	//   ....[44]....
        /*0804*/ 	.word	0x0000ca60
        /*0808*/ 	.word	0x00000003
        /*080c*/ 	.word	0x00034860
        /*0810*/ 	.short	0x010a
        /*0812*/ 	.byte	0x3f
	.zero		1


	//   ....[45]....
        /*0814*/ 	.word	0x0000d830
        /*0818*/ 	.word	0x00000000
        /*081c*/ 	.word	0x00034820
        /*0820*/ 	.short	0x010a
        /*0822*/ 	.byte	0x3f
	.zero		1


	//   ....[46]....
        /*0824*/ 	.word	0x0000da10
        /*0828*/ 	.word	0x00000006
        /*082c*/ 	.word	0x00000000
        /*0830*/ 	.short	0x010a
        /*0832*/ 	.byte	0x3f
	.zero		1


	//   ....[47]....
        /*0834*/ 	.word	0x0000da80
        /*0838*/ 	.word	0x00000007
        /*083c*/ 	.word	0x00000000
        /*0840*/ 	.short	0x010a
        /*0842*/ 	.byte	0x3f
	.zero		1


	//   ....[48]....
        /*0844*/ 	.word	0x0000daf0
        /*0848*/ 	.word	0x00000004
        /*084c*/ 	.word	0x00000000
        /*0850*/ 	.short	0x010a
        /*0852*/ 	.byte	0x3f
	.zero		1


	//   ....[49]....
        /*0854*/ 	.word	0x0000db20
        /*0858*/ 	.word	0x00000003
        /*085c*/ 	.word	0x00000000
        /*0860*/ 	.short	0x010a
        /*0862*/ 	.byte	0x3f
	.zero		1


	//   ....[50]....
        /*0864*/ 	.word	0x0000db80
        /*0868*/ 	.word	0x00000000
        /*086c*/ 	.word	0x00034800
        /*0870*/ 	.short	0x010a
        /*0872*/ 	.byte	0x3f
	.zero		1


	//   ....[51]....
        /*0874*/ 	.word	0x0000dbd0
        /*0878*/ 	.word	0x00000005
        /*087c*/ 	.word	0x00034830
        /*0880*/ 	.short	0x010a
        /*0882*/ 	.byte	0x3f
	.zero		1


	//   ....[52]....
        /*0884*/ 	.word	0x0000dc30
        /*0888*/ 	.word	0x00000004
        /*088c*/ 	.word	0x00034830
        /*0890*/ 	.short	0x010a
        /*0892*/ 	.byte	0x3f
	.zero		1


	//   ....[53]....
        /*0894*/ 	.word	0x0000dc80
        /*0898*/ 	.word	0x00000008
        /*089c*/ 	.word	0x00034850
        /*08a0*/ 	.short	0x010a
        /*08a2*/ 	.byte	0x3f
	.zero		1


	//   ....[54]....
        /*08a4*/ 	.word	0x0000dcd0
        /*08a8*/ 	.word	0x0000000e
        /*08ac*/ 	.word	0x00034850
        /*08b0*/ 	.short	0x010a
        /*08b2*/ 	.byte	0x3f
	.zero		1


	//   ....[55]....
        /*08b4*/ 	.word	0x0000de70
        /*08b8*/ 	.word	0x00000008
        /*08bc*/ 	.word	0x00034840
        /*08c0*/ 	.short	0x010a
        /*08c2*/ 	.byte	0x3f
	.zero		1


	//   ....[56]....
        /*08c4*/ 	.word	0x0000def0
        /*08c8*/ 	.word	0x00000008
        /*08cc*/ 	.word	0x00034820
        /*08d0*/ 	.short	0x010a
        /*08d2*/ 	.byte	0x3f
	.zero		1


	//   ....[57]....
        /*08d4*/ 	.word	0x0000df40
        /*08d8*/ 	.word	0x00000002
        /*08dc*/ 	.word	0x00034840
        /*08e0*/ 	.short	0x010a
        /*08e2*/ 	.byte	0x3f
	.zero		1


	//   ....[58]....
        /*08e4*/ 	.word	0x0000df90
        /*08e8*/ 	.word	0x00000003
        /*08ec*/ 	.word	0x00000060
        /*08f0*/ 	.short	0x010a
        /*08f2*/ 	.byte	0x3f
	.zero		1


	//   ....[59]....
        /*08f4*/ 	.word	0x0000dfe0
        /*08f8*/ 	.word	0x00000002
        /*08fc*/ 	.word	0x00034840
        /*0900*/ 	.short	0x010a
        /*0902*/ 	.byte	0x3f
	.zero		1


	//   ....[60]....
        /*0904*/ 	.word	0x0000e030
        /*0908*/ 	.word	0x00000002
        /*090c*/ 	.word	0x00000060
        /*0910*/ 	.short	0x010a
        /*0912*/ 	.byte	0x3f
	.zero		1


	//   ....[61]....
        /*0914*/ 	.word	0x0000e080
        /*0918*/ 	.word	0x00000002
        /*091c*/ 	.word	0x00034840
        /*0920*/ 	.short	0x010a
        /*0922*/ 	.byte	0x3f
	.zero		1


	//   ....[62]....
        /*0924*/ 	.word	0x0000e0d0
        /*0928*/ 	.word	0x00000002
        /*092c*/ 	.word	0x00000060
        /*0930*/ 	.short	0x010a
        /*0932*/ 	.byte	0x3f
	.zero		1


	//   ....[63]....
        /*0934*/ 	.word	0x0000e120
        /*0938*/ 	.word	0x00000003
        /*093c*/ 	.word	0x00034860
        /*0940*/ 	.short	0x010a
        /*0942*/ 	.byte	0x3f
	.zero		1


	//   ....[64]....
        /*0944*/ 	.word	0x0000ead0
        /*0948*/ 	.word	0x00000000
        /*094c*/ 	.word	0x00034820
        /*0950*/ 	.short	0x010a
        /*0952*/ 	.byte	0x3f
	.zero		1


	//   ....[65]....
        /*0954*/ 	.word	0x0000ec70
        /*0958*/ 	.word	0x00000006
        /*095c*/ 	.word	0x00000000
        /*0960*/ 	.short	0x010a
        /*0962*/ 	.byte	0x3f
	.zero		1


	//   ....[66]....
        /*0964*/ 	.word	0x0000ecc0
        /*0968*/ 	.word	0x00000007
        /*096c*/ 	.word	0x00000000
        /*0970*/ 	.short	0x010a
        /*0972*/ 	.byte	0x3f
	.zero		1


	//   ....[67]....
        /*0974*/ 	.word	0x0000ed10
        /*0978*/ 	.word	0x00000004
        /*097c*/ 	.word	0x00000000
        /*0980*/ 	.short	0x010a
        /*0982*/ 	.byte	0x3f
	.zero		1


	//----- nvinfo : EIATTR_NUM_MBARRIERS
	.align		4
.L_159:
        /*0984*/ 	.byte	0x03, 0x38
        /*0986*/ 	.short	0x0016


	//----- nvinfo : EIATTR_EXIT_INSTR_OFFSETS
	.align		4
        /*0988*/ 	.byte	0x04, 0x1c
        /*098a*/ 	.short	(.L_161 - .L_160)


	//   ....[0]....
.L_160:
        /*098c*/ 	.word	0x00000a80


	//   ....[1]....
        /*0990*/ 	.word	0x00008e00


	//   ....[2]....
        /*0994*/ 	.word	0x00008e60


	//   ....[3]....
        /*0998*/ 	.word	0x0000db70


	//----- nvinfo : EIATTR_MAX_THREADS
	.align		4
.L_161:
        /*099c*/ 	.byte	0x04, 0x05
        /*099e*/ 	.short	(.L_163 - .L_162)
.L_162:
        /*09a0*/ 	.word	0x00000180
        /*09a4*/ 	.word	0x00000001
        /*09a8*/ 	.word	0x00000001


	//----- nvinfo : EIATTR_CRS_STACK_SIZE
	.align		4
.L_163:
        /*09ac*/ 	.byte	0x04, 0x1e
        /*09ae*/ 	.short	(.L_165 - .L_164)
.L_164:
        /*09b0*/ 	.word	0x00000000


	//----- nvinfo : EIATTR_CBANK_PARAM_SIZE
	.align		4
.L_165:
        /*09b4*/ 	.byte	0x03, 0x19
        /*09b6*/ 	.short	0x0a70


	//----- nvinfo : EIATTR_PARAM_CBANK
	.align		4
        /*09b8*/ 	.byte	0x04, 0x0a
        /*09ba*/ 	.short	(.L_167 - .L_166)
	.align		4
.L_166:
        /*09bc*/ 	.word	index@(.nv.constant0._ZN7cutlass13device_kernelIN5flash11enable_sm90INS1_16FlashAttnFwdSm90INS1_25CollectiveMainloopFwdSm90ILi2EN4cute5tupleIJNS5_1CILi1EEES8_S8_EEENS6_IJNS7_ILi128EEESA_NS7_ILi192EEEEEELi128ENS_10bfloat16_tEfNS_4arch4Sm90ELb0ELb0ELb0ELb1ELb0ELb0ELb0ELb1ELb1ELb0ELb0ELb0EEENS1_21CollectiveEpilogueFwdINS6_IJSA_SA_SA_EEES9_SD_SF_Li256ELb1ELb0ELb0ELb0EEENS1_36VarlenDynamicPersistentTileSchedulerILi128ELi128ELi256ELi32ELb0ELb0ELb1ELb0ELb1ELb1EEEEEEEEEvNT_6ParamsE)
        /*09c0*/ 	.short	0x0210
        /*09c2*/ 	.short	0x0a70


	//----- nvinfo : EIATTR_SW_WAR
	.align		4
.L_167:
        /*09c4*/ 	.byte	0x04, 0x36
        /*09c6*/ 	.short	(.L_169 - .L_168)
.L_168:
        /*09c8*/ 	.word	0x00000008
.L_169:


//--------------------- .nv.info._ZN7cutlass13device_kernelIN5flash11enable_sm90INS1_16FlashAttnFwdSm90INS1_25CollectiveMainloopFwdSm90ILi2EN4cute5tupleIJNS5_1CILi1EEES8_S8_EEENS6_IJNS7_ILi128EEESA_NS7_ILi192EEEEEELi128ENS_10bfloat16_tEfNS_4arch4Sm90ELb0ELb0ELb0ELb1ELb0ELb1ELb0ELb1ELb1ELb0ELb0ELb0EEENS1_21CollectiveEpilogueFwdINS6_IJSA_SA_SA_EEES9_SD_SF_Li256ELb1ELb0ELb0ELb0EEENS1_36VarlenDynamicPersistentTileSchedulerILi128ELi128ELi256ELi32ELb0ELb0ELb1ELb0ELb1ELb1EEEEEEEEEvNT_6ParamsE --------------------------
	.section	.nv.info._ZN7cutlass13device_kernelIN5flash11enable_sm90INS1_16FlashAttnFwdSm90INS1_25CollectiveMainloopFwdSm90ILi2EN4cute5tupleIJNS5_1CILi1EEES8_S8_EEENS6_IJNS7_ILi128EEESA_NS7_ILi192EEEEEELi128ENS_10bfloat16_tEfNS_4arch4Sm90ELb0ELb0ELb0ELb1ELb0ELb1ELb0ELb1ELb1ELb0ELb0ELb0EEENS1_21CollectiveEpilogueFwdINS6_IJSA_SA_SA_EEES9_SD_SF_Li256ELb1ELb0ELb0ELb0EEENS1_36VarlenDynamicPersistentTileSchedulerILi128ELi128ELi256ELi32ELb0ELb0ELb1ELb0ELb1ELb1EEEEEEEEEvNT_6ParamsE,"",@"SHT_CUDA_INFO"
	.sectionflags	@""
	.align	4


	//----- nvinfo : EIATTR_CUDA_API_VERSION
	.align		4
        /*0000*/ 	.byte	0x04, 0x37
        /*0002*/ 	.short	(.L_171 - .L_170)
.L_170:
        /*0004*/ 	.word	0x00000082


	//----- nvinfo : EIATTR_KPARAM_INFO
	.align		4
.L_171:
        /*0008*/ 	.byte	0x04, 0x17
        /*000a*/ 	.short	(.L_173 - .L_172)
.L_172:
        /*000c*/ 	.word	0x00000000
        /*0010*/ 	.short	0x0000
        /*0012*/ 	.short	0x0070
        /*0014*/ 	.byte	0x00, 0xf0, 0x01, 0x28


	//----- nvinfo : EIATTR_SPARSE_MMA_MASK
	.align		4
.L_173:
        /*0018*/ 	.byte	0x03, 0x50
        /*001a*/ 	.short	0x0000


	//----- nvinfo : EIATTR_MAXREG_COUNT
	.align		4
        /*001c*/ 	.byte	0x03, 0x1b
        /*001e*/ 	.short	0x00a8


	//----- nvinfo : EIATTR_NUM_BARRIERS
	.align		4
        /*0020*/ 	.byte	0x02, 0x4c
        /*0022*/ 	.byte	0x10
	.zero		1


	//----- nvinfo : EIATTR_EXTERNS
	.align		4
        /*0024*/ 	.byte	0x04, 0x0f
        /*0026*/ 	.short	(.L_175 - .L_174)


	//   ....[0]....
	.align		4
.L_174:
        /*0028*/ 	.word	index@(__assertfail)


	//----- nvinfo : EIATTR_ANNOTATIONS
	.align		4
.L_175:
        /*002c*/ 	.byte	0x04, 0x55
        /*002e*/ 	.short	(.L_177 - .L_176)


	//   ....[0]....
.L_176:
        /* <DEDUP_REMOVED lines=56> */


	//----- nvinfo : EIATTR_MERCURY_ISA_VERSION
	.align		4
.L_177:
        /*03a0*/ 	.byte	0x03, 0x5f
        /*03a2*/ 	.short	0x0101


	//----- nvinfo : EIATTR_UNUSED_LOAD_BYTE_OFFSET
	.align		4
        /*03a4*/ 	.byte	0x04, 0x44
        /*03a6*/ 	.short	(.L_179 - .L_178)


	//   ....[0]....
.L_178:
        /*03a8*/ 	.word	0x00000ab0
        /*03ac*/ 	.word	0x0000fff0


	//   ....[1]....
        /*03b0*/ 	.word	0x00016510
        /*03b4*/ 	.word	0x0000fff0


	//----- nvinfo : EIATTR_INT_WARP_WIDE_INSTR_OFFSETS
	.align		4
.L_179:
        /*03b8*/ 	.byte	0x04, 0x31
        /*03ba*/ 	.short	(.L_181 - .L_180)


	//   ....[0]....
.L_180:
        /*03bc*/ 	.word	0x000001b0


	//   ....[1]....
        /*03c0*/ 	.word	0x000001f0


	//   ....[2]....
        /*03c4*/ 	.word	0x000002b0


	//   ....[3]....
        /*03c8*/ 	.word	0x0001a100


	//   ....[4]....
        /*03cc*/ 	.word	0x0001a190


	//   ....[5]....
        /*03d0*/ 	.word	0x0001a610


	//   ....[6]....
        /*03d4*/ 	.word	0x0001a640


	//   ....[7]....
        /*03d8*/ 	.word	0x0001a850


	//   ....[8]....
        /*03dc*/ 	.word	0x0001a940


	//   ....[9]....
        /*03e0*/ 	.word	0x0001cc80


	//   ....[10]....
        /*03e4*/ 	.word	0x0001cd10


	//----- nvinfo : EIATTR_COOP_GROUP_MASK_REGIDS
	.align		4
.L_181:
        /*03e8*/ 	.byte	0x04, 0x29
        /*03ea*/ 	.short	(.L_183 - .L_182)


	//   ....[0]....
.L_182:
        /*03ec*/ 	.word	0xffffffff


	//   ....[1]....
        /*03f0*/ 	.word	0xffffffff


	//   ....[2]....
        /*03f4*/ 	.word	0xffffffff


	//   ....[3]....
        /*03f8*/ 	.word	0xffffffff


	//   ....[4]....
        /*03fc*/ 	.word	0xffffffff


	//   ....[5]....
        /*0400*/ 	.word	0xffffffff


	//   ....[6]....
        /*0404*/ 	.word	0xffffffff


	//   ....[7]....
        /*0408*/ 	.word	0xffffffff


	//   ....[8]....
        /*040c*/ 	.word	0xffffffff


	//   ....[9]....
        /*0410*/ 	.word	0xffffffff


	//   ....[10]....
        /*0414*/ 	.word	0xffffffff


	//   ....[11]....
        /*0418*/ 	.word	0xffffffff


	//   ....[12]....
        /*041c*/ 	.word	0xffffffff


	//   ....[13]....
        /*0420*/ 	.word	0xffffffff


	//   ....[14]....
        /*0424*/ 	.word	0xffffffff


	//   ....[15]....
        /*0428*/ 	.word	0xffffffff


	//   ....[16]....
        /*042c*/ 	.word	0xffffffff


	//   ....[17]....
        /*0430*/ 	.word	0xffffffff


	//   ....[18]....
        /*0434*/ 	.word	0xffffffff


	//   ....[19]....
        /*0438*/ 	.word	0xffffffff


	//   ....[20]....
        /*043c*/ 	.word	0xffffffff


	//   ....[21]....
        /*0440*/ 	.word	0xffffffff


	//   ....[22]....
        /*0444*/ 	.word	0xffffffff


	//   ....[23]....
        /*0448*/ 	.word	0xffffffff


	//   ....[24]....
        /*044c*/ 	.word	0xffffffff


	//   ....[25]....
        /*0450*/ 	.word	0xffffffff


	//   ....[26]....
        /*0454*/ 	.word	0xffffffff


	//   ....[27]....
        /*0458*/ 	.word	0xffffffff


	//   ....[28]....
        /*045c*/ 	.word	0xffffffff


	//   ....[29]....
        /*0460*/ 	.word	0xffffffff


	//   ....[30]....
        /*0464*/ 	.word	0xffffffff


	//   ....[31]....
        /*0468*/ 	.word	0xffffffff


	//   ....[32]....
        /*046c*/ 	.word	0xffffffff


	//   ....[33]....
        /*0470*/ 	.word	0xffffffff


	//   ....[34]....
        /*0474*/ 	.word	0xffffffff


	//   ....[35]....
        /*0478*/ 	.word	0xffffffff


	//   ....[36]....
        /*047c*/ 	.word	0xffffffff


	//   ....[37]....
        /*0480*/ 	.word	0xffffffff


	//   ....[38]....
        /*0484*/ 	.word	0xffffffff


	//   ....[39]....
        /*0488*/ 	.word	0xffffffff


	//   ....[40]....
        /*048c*/ 	.word	0xffffffff


	//   ....[41]....
        /*0490*/ 	.word	0xffffffff


	//   ....[42]....
        /*0494*/ 	.word	0xffffffff


	//   ....[43]....
        /*0498*/ 	.word	0xffffffff


	//   ....[44]....
        /*049c*/ 	.word	0xffffffff


	//   ....[45]....
        /*04a0*/ 	.word	0xffffffff


	//   ....[46]....
        /*04a4*/ 	.word	0xffffffff


	//   ....[47]....
        /*04a8*/ 	.word	0xffffffff


	//   ....[48]....
        /*04ac*/ 	.word	0xffffffff


	//   ....[49]....
        /*04b0*/ 	.word	0xffffffff


	//   ....[50]....
        /*04b4*/ 	.word	0xffffffff


	//   ....[51]....
        /*04b8*/ 	.word	0xffffffff


	//   ....[52]....
        /*04bc*/ 	.word	0xffffffff


	//   ....[53]....
        /*04c0*/ 	.word	0xffffffff


	//   ....[54]....
        /*04c4*/ 	.word	0x0500000f


	//   ....[55]....
        /*04c8*/ 	.word	0x0500000f


	//   ....[56]....
        /*04cc*/ 	.word	0x0500000f


	//   ....[57]....
        /*04d0*/ 	.word	0x0500000f


	//   ....[58]....
        /*04d4*/ 	.word	0x0500000f


	//   ....[59]....
        /*04d8*/ 	.word	0x0500000f


	//   ....[60]....
        /*04dc*/ 	.word	0x0500000f


	//   ....[61]....
        /*04e0*/ 	.word	0x0500000f


	//   ....[62]....
        /*04e4*/ 	.word	0x0500000f


	//   ....[63]....
        /*04e8*/ 	.word	0x0500000f


	//   ....[64]....
        /*04ec*/ 	.word	0x0500000f


	//   ....[65]....
        /*04f0*/ 	.word	0x0500000f


	//   ....[66]....
        /*04f4*/ 	.word	0x0500000f


	//   ....[67]....
        /*04f8*/ 	.word	0x0500000f


	//   ....[68]....
        /*04fc*/ 	.word	0x0500000f


	//   ....[69]....
        /*0500*/ 	.word	0x0500000f


	//   ....[70]....
        /*0504*/ 	.word	0x0500000f


	//   ....[71]....
        /*0508*/ 	.word	0x0500000f


	//   ....[72]....
        /*050c*/ 	.word	0x0500000f


	//   ....[73]....
        /*0510*/ 	.word	0x0500000f


	//   ....[74]....
        /*0514*/ 	.word	0x0500000f


	//   ....[75]....
        /*0518*/ 	.word	0x0500000f


	//   ....[76]....
        /*051c*/ 	.word	0x0500000f


	//   ....[77]....
        /*0520*/ 	.word	0x0500000f


	//   ....[78]....
        /*0524*/ 	.word	0x0500000f


	//   ....[79]....
        /*0528*/ 	.word	0x0500000f


	//   ....[80]....
        /*052c*/ 	.word	0x0500000f


	//   ....[81]....
        /*0530*/ 	.word	0x0500000f


	//----- nvinfo : EIATTR_COOP_GROUP_INSTR_OFFSETS
	.align		4
.L_183:
        /*0534*/ 	.byte	0x04, 0x28
        /*0536*/ 	.short	(.L_185 - .L_184)


	//   ....[0]....
.L_184:
        /*0538*/ 	.word	0x00000060


	//   ....[1]....
        /*053c*/ 	.word	0x000001c0


	//   ....[2]....
        /*0540*/ 	.word	0x000002c0


	//   ....[3]....
        /*0544*/ 	.word	0x00000430


	//   ....[4]....
        /*0548*/ 	.word	0x00000590


	//   ....[5]....
        /*054c*/ 	.word	0x000006b0


	//   ....[6]....
        /*0550*/ 	.word	0x00000810


	//   ....[7]....
        /*0554*/ 	.word	0x0000ab90


	//   ....[8]....
        /*0558*/ 	.word	0x00011b30


	//   ....[9]....
        /*055c*/ 	.word	0x00011c20


	//   ....[10]....
        /*0560*/ 	.word	0x000121f0


	//   ....[11]....
        /*0564*/ 	.word	0x00012290


	//   ....[12]....
        /*0568*/ 	.word	0x000141f0


	//   ....[13]....
        /*056c*/ 	.word	0x000142e0


	//   ....[14]....
        /*0570*/ 	.word	0x00014950


	//   ....[15]....
        /*0574*/ 	.word	0x00014970


	//   ....[16]....
        /*0578*/ 	.word	0x00015b60


	//   ....[17]....
        /*057c*/ 	.word	0x00015ba0


	//   ....[18]....
        /*0580*/ 	.word	0x00015c90


	//   ....[19]....
        /*0584*/ 	.word	0x00015cb0


	//   ....[20]....
        /*0588*/ 	.word	0x000182c0


	//   ....[21]....
        /*058c*/ 	.word	0x00018440


	//   ....[22]....
        /*0590*/ 	.word	0x00018470


	//   ....[23]....
        /*0594*/ 	.word	0x000184b0


	//   ....[24]....
        /*0598*/ 	.word	0x00018510


	//   ....[25]....
        /*059c*/ 	.word	0x00018570


	//   ....[26]....
        /*05a0*/ 	.word	0x000185b0


	//   ....[27]....
        /*05a4*/ 	.word	0x00018760


	//   ....[28]....
        /*05a8*/ 	.word	0x000187c0


	//   ....[29]....
        /*05ac*/ 	.word	0x00018800


	//   ....[30]....
        /*05b0*/ 	.word	0x00018840


	//   ....[31]....
        /*05b4*/ 	.word	0x00018870


	//   ....[32]....
        /*05b8*/ 	.word	0x000188a0


	//   ....[33]....
        /*05bc*/ 	.word	0x00018930


	//   ....[34]....
        /*05c0*/ 	.word	0x00018960


	//   ....[35]....
        /*05c4*/ 	.word	0x000189f0


	//   ....[36]....
        /*05c8*/ 	.word	0x0001d130


	//   ....[37]....
        /*05cc*/ 	.word	0x0001d140


	//   ....[38]....
        /*05d0*/ 	.word	0x0001d250


	//   ....[39]....
        /*05d4*/ 	.word	0x0001d2b0


	//   ....[40]....
        /*05d8*/ 	.word	0x0001d2f0


	//   ....[41]....
        /*05dc*/ 	.word	0x0001d330


	//   ....[42]....
        /*05e0*/ 	.word	0x0001d360


	//   ....[43]....
        /*05e4*/ 	.word	0x0001d390


	//   ....[44]....
        /*05e8*/ 	.word	0x0001d520


	//   ....[45]....
        /*05ec*/ 	.word	0x0001d580


	//   ....[46]....
        /*05f0*/ 	.word	0x0001d5c0


	//   ....[47]....
        /*05f4*/ 	.word	0x0001d600


	//   ....[48]....
        /*05f8*/ 	.word	0x0001d630


	//   ....[49]....
        /*05fc*/ 	.word	0x0001d660


	//   ....[50]....
        /*0600*/ 	.word	0x0001d720


	//   ....[51]....
        /*0604*/ 	.word	0x0001d740


	//   ....[52]....
        /*0608*/ 	.word	0x0001d7b0


	//   ....[53]....
        /*060c*/ 	.word	0x0001dc00


	//   ....[54]....
        /*0610*/ 	.word	0x0001e040


	//   ....[55]....
        /*0614*/ 	.word	0x0001e0e0


	//   ....[56]....
        /*0618*/ 	.word	0x0001e180


	//   ....[57]....
        /*061c*/ 	.word	0x0001e220


	//   ....[58]....
        /*0620*/ 	.word	0x0001e310


	//   ....[59]....
        /*0624*/ 	.word	0x0001e3b0


	//   ....[60]....
        /*0628*/ 	.word	0x0001e450


	//   ....[61]....
        /*062c*/ 	.word	0x0001e4f0


	//   ....[62]....
        /*0630*/ 	.word	0x0001e750


	//   ....[63]....
        /*0634*/ 	.word	0x0001ea30


	//   ....[64]....
        /*0638*/ 	.word	0x0001ee50


	//   ....[65]....
        /*063c*/ 	.word	0x0001eee0


	//   ....[66]....
        /*0640*/ 	.word	0x0001ef80


	//   ....[67]....
        /*0644*/ 	.word	0x0001f030


	//   ....[68]....
        /*0648*/ 	.word	0x0001f0b0


	//   ....[69]....
        /*064c*/ 	.word	0x0001f130


	//   ....[70]....
        /*0650*/ 	.word	0x0001f1b0


	//   ....[71]....
        /*0654*/ 	.word	0x0001f230


	//   ....[72]....
        /*0658*/ 	.word	0x0001f2c0


	//   ....[73]....
        /*065c*/ 	.word	0x0001f370


	//   ....[74]....
        /*0660*/ 	.word	0x0001f3f0


	//   ....[75]....
        /*0664*/ 	.word	0x0001f470


	//   ....[76]....
        /*0668*/ 	.word	0x0001f4f0


	//   ....[77]....
        /*066c*/ 	.word	0x0001f570


	//   ....[78]....
        /*0670*/ 	.word	0x0001f5e0


	//   ....[79]....
        /*0674*/ 	.word	0x0001f680


	//   ....[80]....
        /*0678*/ 	.word	0x0001f710


	//   ....[81]....
        /*067c*/ 	.word	0x0001f830


	//----- nvinfo : EIATTR_REG_RECONFIG
	.align		4
.L_185:
        /*0680*/ 	.byte	0x01, 0x54
	.zero		2


	//----- nvinfo : EIATTR_SYSCALL_OFFSETS
	.align		4
        /*0684*/ 	.byte	0x04, 0x46
        /*0686*/ 	.short	(.L_187 - .L_186)


	//   ....[0]....
.L_186:
        /*0688*/ 	.word	0x000018d0


	//   ....[1]....
        /*068c*/ 	.word	0x00001a20


	//   ....[2]....
        /*0690*/ 	.word	0x0000ad20


	//   ....[3]....
        /*0694*/ 	.word	0x0000b190


	//   ....[4]....
        /*0698*/ 	.word	0x0001a320


	//   ....[5]....
        /*069c*/ 	.word	0x0001a460


	//   ....[6]....
        /*06a0*/ 	.word	0x0001a560


	//----- nvinfo : EIATTR_MBARRIER_INSTR_OFFSETS
	.align		4
.L_187:
        /*06a4*/ 	.byte	0x04, 0x39
        /*06a6*/ 	.short	(.L_189 - .L_188)


	//   ....[0]....
.L_188:
        /*06a8*/ 	.word	0x000002e0
        /*06ac*/ 	.word	0x000000ff
        /*06b0*/ 	.word	0x00034800
        /*06b4*/ 	.short	0x0100
        /*06b6*/ 	.byte	0x08
	.zero		1


	//   ....[1]....
        /*06b8*/ 	.word	0x000002f0
        /*06bc*/ 	.word	0x000000ff
        /*06c0*/ 	.word	0x00034820
        /*06c4*/ 	.short	0x0100
        /*06c6*/ 	.byte	0x08
	.zero		1


	//   ....[2]....
        /*06c8*/ 	.word	0x000003e0
        /*06cc*/ 	.word	0x000000ff
        /*06d0*/ 	.word	0x00034830
        /*06d4*/ 	.short	0x0100
        /*06d6*/ 	.byte	0x08
	.zero		1


	//   ....[3]....
        /*06d8*/ 	.word	0x000003f0
        /*06dc*/ 	.word	0x000000ff
        /*06e0*/ 	.word	0x00034840
        /*06e4*/ 	.short	0x0100
        /*06e6*/ 	.byte	0x08
	.zero		1


	//   ....[4]....
        /*06e8*/ 	.word	0x00000400
        /*06ec*/ 	.word	0x000000ff
        /*06f0*/ 	.word	0x00034838
        /*06f4*/ 	.short	0x0100
        /*06f6*/ 	.byte	0x08
	.zero		1


	//   ....[5]....
        /*06f8*/ 	.word	0x00000410
        /*06fc*/ 	.word	0x000000ff
        /*0700*/ 	.word	0x00034848
        /*0704*/ 	.short	0x0100
        /*0706*/ 	.byte	0x08
	.zero		1


	//   ....[6]....
        /*0708*/ 	.word	0x00000540
        /*070c*/ 	.word	0x000000ff
        /*0710*/ 	.word	0x00034850
        /*0714*/ 	.short	0x0100
        /*0716*/ 	.byte	0x08
	.zero		1


	//   ....[7]....
        /*0718*/ 	.word	0x00000550
        /*071c*/ 	.word	0x000000ff
        /*0720*/ 	.word	0x00034860
        /*0724*/ 	.short	0x0100
        /*0726*/ 	.byte	0x08
	.zero		1


	//   ....[8]....
        /*0728*/ 	.word	0x00000560
        /*072c*/ 	.word	0x000000ff
        /*0730*/ 	.word	0x00034858
        /*0734*/ 	.short	0x0100
        /*0736*/ 	.byte	0x08
	.zero		1


	//   ....[9]....
        /*0738*/ 	.word	0x00000570
        /*073c*/ 	.word	0x000000ff
        /*0740*/ 	.word	0x00034868
        /*0744*/ 	.short	0x0100
        /*0746*/ 	.byte	0x08
	.zero		1


	//   ....[10]....
        /*0748*/ 	.word	0x00000660
        /*074c*/ 	.word	0x000000ff
        /*0750*/ 	.word	0x00034870
        /*0754*/ 	.short	0x0100
        /*0756*/ 	.byte	0x06
	.zero		1


	//   ....[11]....
        /*0758*/ 	.word	0x00000670
        /*075c*/ 	.word	0x000000ff
        /*0760*/ 	.word	0x00034880
        /*0764*/ 	.short	0x0100
        /*0766*/ 	.byte	0x06
	.zero		1


	//   ....[12]....
        /*0768*/ 	.word	0x00000680
        /*076c*/ 	.word	0x000000ff
        /*0770*/ 	.word	0x00034878
        /*0774*/ 	.short	0x0100
        /*0776*/ 	.byte	0x06
	.zero		1


	//   ....[13]....
        /*0778*/ 	.word	0x00000690
        /*077c*/ 	.word	0x000000ff
        /*0780*/ 	.word	0x00034888
        /*0784*/ 	.short	0x0100
        /*0786*/ 	.byte	0x06
	.zero		1


	//   ....[14]....
        /*0788*/ 	.word	0x000007c0
        /*078c*/ 	.word	0x000000ff
        /*0790*/ 	.word	0x00034890
        /*0794*/ 	.short	0x0100
        /*0796*/ 	.byte	0x08
	.zero		1


	//   ....[15]....
        /*0798*/ 	.word	0x000007d0
        /*079c*/ 	.word	0x000000ff
        /*07a0*/ 	.word	0x000348a0
        /*07a4*/ 	.short	0x0100
        /*07a6*/ 	.byte	0x08
	.zero		1


	//   ....[16]....
        /*07a8*/ 	.word	0x000007e0
        /*07ac*/ 	.word	0x000000ff
        /*07b0*/ 	.word	0x00034898
        /*07b4*/ 	.short	0x0100
        /*07b6*/ 	.byte	0x08
	.zero		1


	//   ....[17]....
        /*07b8*/ 	.word	0x000007f0
        /*07bc*/ 	.word	0x000000ff
        /*07c0*/ 	.word	0x000348a8
        /*07c4*/ 	.short	0x0100
        /*07c6*/ 	.byte	0x08
	.zero		1


	//   ....[18]....
        /*07c8*/ 	.word	0x00000920
        /*07cc*/ 	.word	0x000000ff
        /*07d0*/ 	.word	0x000348b0
        /*07d4*/ 	.short	0x0100
        /*07d6*/ 	.byte	0x08
	.zero		1


	//   ....[19]....
        /*07d8*/ 	.word	0x00000930
        /*07dc*/ 	.word	0x000000ff
        /*07e0*/ 	.word	0x000348c0
        /*07e4*/ 	.short	0x0100
        /*07e6*/ 	.byte	0x08
	.zero		1


	//   ....[20]....
        /*07e8*/ 	.word	0x00000940
        /*07ec*/ 	.word	0x000000ff
        /*07f0*/ 	.word	0x000348b8
        /*07f4*/ 	.short	0x0100
        /*07f6*/ 	.byte	0x08
	.zero		1


	//   ....[21]....
        /*07f8*/ 	.word	0x00000950
        /*07fc*/ 	.word	0x000000ff
        /*0800*/ 	.word	0x000348c8
        /*0804*/ 	.short	0x0100
        /*0806*/ 	.byte	0x08
	.zero		1


	//   ....[22]....
        /*0808*/ 	.word	0x00003690
        /*080c*/ 	.word	0x00000003
        /*0810*/ 	.word	0x00034890
        /*0814*/ 	.short	0x010a
        /*0816*/ 	.byte	0x3f
	.zero		1


	//   ....[23]....
        /*0818*/ 	.word	0x00006d70
        /*081c*/ 	.word	0x00000003
        /*0820*/ 	.word	0x00034890
        /*0824*/ 	.short	0x010a
        /*0826*/ 	.byte	0x3f
	.zero		1


	//   ....[24]....
        /*0828*/ 	.word	0x00009f80
        /*082c*/ 	.word	0x00000003
        /*0830*/ 	.word	0x00034890
        /*0834*/ 	.short	0x010a
        /*0836*/ 	.byte	0x3f
	.zero		1


	//   ....[25]....
        /*0838*/ 	.word	0x0000a350
        /*083c*/ 	.word	0x0000002c
        /*0840*/ 	.word	0x00000000
        /*0844*/ 	.short	0x0101
        /*0846*/ 	.byte	0x3f
	.zero		1


	//   ....[26]....
        /*0848*/ 	.word	0x0000a390
        /*084c*/ 	.word	0x00000003
        /*0850*/ 	.word	0x000348b0
        /*0854*/ 	.short	0x010a
        /*0856*/ 	.byte	0x3f
	.zero		1


	//   ....[27]....
        /*0858*/ 	.word	0x0000a840
        /*085c*/ 	.word	0x00000003
        /*0860*/ 	.word	0x00000000
        /*0864*/ 	.short	0x0101
        /*0866*/ 	.byte	0x3f
	.zero		1


	//   ....[28]....
        /*0868*/ 	.word	0x0000ada0
        /*086c*/ 	.word	0x00000002
        /*0870*/ 	.word	0x00034800
        /*0874*/ 	.short	0x010a
        /*0876*/ 	.byte	0x3f
	.zero		1


	//   ....[29]....
        /*0878*/ 	.word	0x0000adf0
        /*087c*/ 	.word	0x00000002
        /*0880*/ 	.word	0x00034800
        /*0884*/ 	.short	0x010a
        /*0886*/ 	.byte	0x3f
	.zero		1


	//   ....[30]....
        /*0888*/ 	.word	0x0000ba00
        /*088c*/ 	.word	0x00000002
        /*0890*/ 	.word	0x00034800
        /*0894*/ 	.short	0x010a
        /*0896*/ 	.byte	0x3f
	.zero		1


	//   ....[31]....
        /*0898*/ 	.word	0x0000e290
        /*089c*/ 	.word	0x00000002
        /*08a0*/ 	.word	0x00034800
        /*08a4*/ 	.short	0x010a
        /*08a6*/ 	.byte	0x3f
	.zero		1


	//   ....[32]....
        /*08a8*/ 	.word	0x00010750
        /*08ac*/ 	.word	0x00000004
        /*08b0*/ 	.word	0x00034830
        /*08b4*/ 	.short	0x010a
        /*08b6*/ 	.byte	0x3f
	.zero		1


	//   ....[33]....
        /*08b8*/ 	.word	0x000107d0
        /*08bc*/ 	.word	0x00000004
        /*08c0*/ 	.word	0x00034830
        /*08c4*/ 	.short	0x010a
        /*08c6*/ 	.byte	0x3f
	.zero		1


	//   ....[34]....
        /*08c8*/ 	.word	0x00011c90
        /*08cc*/ 	.word	0x00000004
        /*08d0*/ 	.word	0x00000000
        /*08d4*/ 	.short	0x0101
        /*08d6*/ 	.byte	0x3f
	.zero		1


	//   ....[35]....
        /*08d8*/ 	.word	0x000131e0
        /*08dc*/ 	.word	0x00000015
        /*08e0*/ 	.word	0x00034830
        /*08e4*/ 	.short	0x010a
        /*08e6*/ 	.byte	0x3f
	.zero		1


	//   ....[36]....
        /*08e8*/ 	.word	0x00013250
        /*08ec*/ 	.word	0x00000015
        /*08f0*/ 	.word	0x00034830
        /*08f4*/ 	.short	0x010a
        /*08f6*/ 	.byte	0x3f
	.zero		1


	//   ....[37]....
        /*08f8*/ 	.word	0x00013dd0
        /*08fc*/ 	.word	0x000000ca
        /*0900*/ 	.word	0x00034850
        /*0904*/ 	.short	0x010a
        /*0906*/ 	.byte	0x3f
	.zero		1


	//   ....[38]....
        /*0908*/ 	.word	0x00013e20
        /*090c*/ 	.word	0x000000ca
        /*0910*/ 	.word	0x00034850
        /*0914*/ 	.short	0x010a
        /*0916*/ 	.byte	0x3f
	.zero		1


	//   ....[39]....
        /*0918*/ 	.word	0x00015550
        /*091c*/ 	.word	0x00000015
        /*0920*/ 	.word	0x00000000
        /*0924*/ 	.short	0x0101
        /*0926*/ 	.byte	0x3f
	.zero		1


	//   ....[40]....
        /*0928*/ 	.word	0x000155b0
        /*092c*/ 	.word	0x000000ca
        /*0930*/ 	.word	0x00000000
        /*0934*/ 	.short	0x0101
        /*0936*/ 	.byte	0x3f
	.zero		1


	//   ....[41]....
        /*0938*/ 	.word	0x00015a50
        /*093c*/ 	.word	0x0000000d
        /*0940*/ 	.word	0x00034850
        /*0944*/ 	.short	0x010a
        /*0946*/ 	.byte	0x3f
	.zero		1


	//   ....[42]....
        /*0948*/ 	.word	0x00015af0
        /*094c*/ 	.word	0x0000000d
        /*0950*/ 	.word	0x00034850
        /*0954*/ 	.short	0x010a
        /*0956*/ 	.byte	0x3f
	.zero		1


	//   ....[43]....
        /*0958*/ 	.word	0x00016090
        /*095c*/ 	.word	0x0000000a
        /*0960*/ 	.word	0x00000000
        /*0964*/ 	.short	0x0101
        /*0966*/ 	.byte	0x3f
	.zero		1


	//   ....[44]....
        /*0968*/ 	.word	0x000172f0
        /*096c*/ 	.word	0x00000000
        /*0970*/ 	.word	0x00000000
        /*0974*/ 	.short	0x0101
        /*0976*/ 	.byte	0x3f
	.zero		1


	//   ....[45]....
        /*0978*/ 	.word	0x00019410
        /*097c*/ 	.word	0x00000005
        /*0980*/ 	.word	0x00034820
        /*0984*/ 	.short	0x010a
        /*0986*/ 	.byte	0x3f
	.zero		1


	//   ....[46]....
        /*0988*/ 	.word	0x000194a0
        /*098c*/ 	.word	0x00000006
        /*0990*/ 	.word	0x000348a0
        /*0994*/ 	.short	0x010a
        /*0996*/ 	.byte	0x3f
	.zero		1


	//   ....[47]....
        /*0998*/ 	.word	0x00019730
        /*099c*/ 	.word	0x00000006
        /*09a0*/ 	.word	0x000348c0
        /*09a4*/ 	.short	0x010a
        /*09a6*/ 	.byte	0x3f
	.zero		1


	//   ....[48]....
        /*09a8*/ 	.word	0x00019af0
        /*09ac*/ 	.word	0x00000007
        /*09b0*/ 	.word	0x000348a0
        /*09b4*/ 	.short	0x010a
        /*09b6*/ 	.byte	0x3f
	.zero		1


	//   ....[49]....
        /*09b8*/ 	.word	0x00019d60
        /*09bc*/ 	.word	0x00000007
        /*09c0*/ 	.word	0x000348c0
        /*09c4*/ 	.short	0x010a
        /*09c6*/ 	.byte	0x3f
	.zero		1


	//   ....[50]....
        /*09c8*/ 	.word	0x0001aca0
        /*09cc*/ 	.word	0x00000006
        /*09d0*/ 	.word	0x00034840
        /*09d4*/ 	.short	0x010a
        /*09d6*/ 	.byte	0x3f
	.zero		1


	//   ....[51]....
        /*09d8*/ 	.word	0x0001b260
        /*09dc*/ 	.word	0x00000007
        /*09e0*/ 	.word	0x00034820
        /*09e4*/ 	.short	0x010a
        /*09e6*/ 	.byte	0x3f
	.zero		1


	//   ....[52]....
        /*09e8*/ 	.word	0x0001b5b0
        /*09ec*/ 	.word	0x00000008
        /*09f0*/ 	.word	0x00034840
        /*09f4*/ 	.short	0x010a
        /*09f6*/ 	.byte	0x3f
	.zero		1


	//   ....[53]....
        /*09f8*/ 	.word	0x0001b8b0
        /*09fc*/ 	.word	0x00000009
        /*0a00*/ 	.word	0x00000060
        /*0a04*/ 	.short	0x010a
        /*0a06*/ 	.byte	0x3f
	.zero		1


	//   ....[54]....
        /*0a08*/ 	.word	0x0001be80
        /*0a0c*/ 	.word	0x00000002
        /*0a10*/ 	.word	0x00034840
        /*0a14*/ 	.short	0x010a
        /*0a16*/ 	.byte	0x3f
	.zero		1


	//   ....[55]....
        /*0a18*/ 	.word	0x0001c180
        /*0a1c*/ 	.word	0x00000003
        /*0a20*/ 	.word	0x00000060
        /*0a24*/ 	.short	0x010a
        /*0a26*/ 	.byte	0x3f
	.zero		1


	//   ....[56]....
        /*0a28*/ 	.word	0x0001c650
        /*0a2c*/ 	.word	0x00000002
        /*0a30*/ 	.word	0x00034840
        /*0a34*/ 	.short	0x010a
        /*0a36*/ 	.byte	0x3f
	.zero		1


	//   ....[57]....
        /*0a38*/ 	.word	0x0001c960
        /*0a3c*/ 	.word	0x00000002
        /*0a40*/ 	.word	0x00000060
        /*0a44*/ 	.short	0x010a
        /*0a46*/ 	.byte	0x3f
	.zero		1


	//   ....[58]....
        /*0a48*/ 	.word	0x0001cdd0
        /*0a4c*/ 	.word	0x00000003
        /*0a50*/ 	.word	0x00034860
        /*0a54*/ 	.short	0x010a
        /*0a56*/ 	.byte	0x3f
	.zero		1


	//   ....[59]....
        /*0a58*/ 	.word	0x0001db80
        /*0a5c*/ 	.word	0x00000000
        /*0a60*/ 	.word	0x00034820
        /*0a64*/ 	.short	0x010a
        /*0a66*/ 	.byte	0x3f
	.zero		1


	//   ....[60]....
        /*0a68*/ 	.word	0x0001dd30
        /*0a6c*/ 	.word	0x00000006
        /*0a70*/ 	.word	0x00000000
        /*0a74*/ 	.short	0x010a
        /*0a76*/ 	.byte	0x3f
	.zero		1


	//   ....[61]....
        /*0a78*/ 	.word	0x0001dda0
        /*0a7c*/ 	.word	0x00000007
        /*0a80*/ 	.word	0x00000000
        /*0a84*/ 	.short	0x010a
        /*0a86*/ 	.byte	0x3f
	.zero		1


	//   ....[62]....
        /*0a88*/ 	.word	0x0001de10
        /*0a8c*/ 	.word	0x00000004
        /*0a90*/ 	.word	0x00000000
        /*0a94*/ 	.short	0x010a
        /*0a96*/ 	.byte	0x3f
	.zero		1


	//   ....[63]....
        /*0a98*/ 	.word	0x0001de40
        /*0a9c*/ 	.word	0x00000003
        /*0aa0*/ 	.word	0x00000000
        /*0aa4*/ 	.short	0x010a
        /*0aa6*/ 	.byte	0x3f
	.zero		1


	//   ....[64]....
        /*0aa8*/ 	.word	0x0001dea0
        /*0aac*/ 	.word	0x00000003
        /*0ab0*/ 	.word	0x00034890
        /*0ab4*/ 	.short	0x010a
        /*0ab6*/ 	.byte	0x3f
	.zero		1


	//   ....[65]....
        /*0ab8*/ 	.word	0x0001def0
        /*0abc*/ 	.word	0x00000003
        /*0ac0*/ 	.word	0x00034890
        /*0ac4*/ 	.short	0x010a
        /*0ac6*/ 	.byte	0x3f
	.zero		1


	//   ....[66]....
        /*0ac8*/ 	.word	0x0001df40
        /*0acc*/ 	.word	0x00000003
        /*0ad0*/ 	.word	0x00034890
        /*0ad4*/ 	.short	0x010a
        /*0ad6*/ 	.byte	0x3f
	.zero		1


	//   ....[67]....
        /*0ad8*/ 	.word	0x0001df90
        /*0adc*/ 	.word	0x00000003
        /*0ae0*/ 	.word	0x000348b0
        /*0ae4*/ 	.short	0x010a
        /*0ae6*/ 	.byte	0x3f
	.zero		1


	//   ....[68]....
        /*0ae8*/ 	.word	0x0001e260
        /*0aec*/ 	.word	0x00000002
        /*0af0*/ 	.word	0x00034800
        /*0af4*/ 	.short	0x010a
        /*0af6*/ 	.byte	0x3f
	.zero		1


	//   ....[69]....
        /*0af8*/ 	.word	0x0001e530
        /*0afc*/ 	.word	0x00000002
        /*0b00*/ 	.word	0x00034800
        /*0b04*/ 	.short	0x010a
        /*0b06*/ 	.byte	0x3f
	.zero		1


	//   ....[70]....
        /*0b08*/ 	.word	0x0001e580
        /*0b0c*/ 	.word	0x00000004
        /*0b10*/ 	.word	0x00034830
        /*0b14*/ 	.short	0x010a
        /*0b16*/ 	.byte	0x3f
	.zero		1


	//   ....[71]....
        /*0b18*/ 	.word	0x0001e5d0
        /*0b1c*/ 	.word	0x00000015
        /*0b20*/ 	.word	0x00034830
        /*0b24*/ 	.short	0x010a
        /*0b26*/ 	.byte	0x3f
	.zero		1


	//   ....[72]....
        /*0b28*/ 	.word	0x0001e620
        /*0b2c*/ 	.word	0x000000ca
        /*0b30*/ 	.word	0x00034850
        /*0b34*/ 	.short	0x010a
        /*0b36*/ 	.byte	0x3f
	.zero		1


	//   ....[73]....
        /*0b38*/ 	.word	0x0001e670
        /*0b3c*/ 	.word	0x0000000d
        /*0b40*/ 	.word	0x00034850
        /*0b44*/ 	.short	0x010a
        /*0b46*/ 	.byte	0x3f
	.zero		1


	//   ....[74]....
        /*0b48*/ 	.word	0x0001e810
        /*0b4c*/ 	.word	0x00000005
        /*0b50*/ 	.word	0x00034820
        /*0b54*/ 	.short	0x010a
        /*0b56*/ 	.byte	0x3f
	.zero		1


	//   ....[75]....
        /*0b58*/ 	.word	0x0001e860
        /*0b5c*/ 	.word	0x00000006
        /*0b60*/ 	.word	0x000348a0
        /*0b64*/ 	.short	0x010a
        /*0b66*/ 	.byte	0x3f
	.zero		1


	//   ....[76]....
        /*0b68*/ 	.word	0x0001e8b0
        /*0b6c*/ 	.word	0x00000006
        /*0b70*/ 	.word	0x000348c0
        /*0b74*/ 	.short	0x010a
        /*0b76*/ 	.byte	0x3f
	.zero		1


	//   ....[77]....
        /*0b78*/ 	.word	0x0001e900
        /*0b7c*/ 	.word	0x00000007
        /*0b80*/ 	.word	0x000348a0
        /*0b84*/ 	.short	0x010a
        /*0b86*/ 	.byte	0x3f
	.zero		1


	//   ....[78]....
        /*0b88*/ 	.word	0x0001e950
        /*0b8c*/ 	.word	0x00000007
        /*0b90*/ 	.word	0x000348c0
        /*0b94*/ 	.short	0x010a
        /*0b96*/ 	.byte	0x3f
	.zero		1


	//   ....[79]....
        /*0b98*/ 	.word	0x0001eaf0
        /*0b9c*/ 	.word	0x00000006
        /*0ba0*/ 	.word	0x00034840
        /*0ba4*/ 	.short	0x010a
        /*0ba6*/ 	.byte	0x3f
	.zero		1


	//   ....[80]....
        /*0ba8*/ 	.word	0x0001eb70
        /*0bac*/ 	.word	0x00000006
        /*0bb0*/ 	.word	0x00034820
        /*0bb4*/ 	.short	0x010a
        /*0bb6*/ 	.byte	0x3f
	.zero		1


	//   ....[81]....
        /*0bb8*/ 	.word	0x0001ebc0
        /*0bbc*/ 	.word	0x00000008
        /*0bc0*/ 	.word	0x00034840
        /*0bc4*/ 	.short	0x010a
        /*0bc6*/ 	.byte	0x3f
	.zero		1


	//   ....[82]....
        /*0bc8*/ 	.word	0x0001ec10
        /*0bcc*/ 	.word	0x00000009
        /*0bd0*/ 	.word	0x00000060
        /*0bd4*/ 	.short	0x010a
        /*0bd6*/ 	.byte	0x3f
	.zero		1


	//   ....[83]....
        /*0bd8*/ 	.word	0x0001ec60
        /*0bdc*/ 	.word	0x00000002
        /*0be0*/ 	.word	0x00034840
        /*0be4*/ 	.short	0x010a
        /*0be6*/ 	.byte	0x3f
	.zero		1


	//   ....[84]....
        /*0be8*/ 	.word	0x0001ecb0
        /*0bec*/ 	.word	0x00000003
        /*0bf0*/ 	.word	0x00000060
        /*0bf4*/ 	.short	0x010a
        /*0bf6*/ 	.byte	0x3f
	.zero		1


	//   ....[85]....
        /*0bf8*/ 	.word	0x0001ed00
        /*0bfc*/ 	.word	0x00000002
        /*0c00*/ 	.word	0x00034840
        /*0c04*/ 	.short	0x010a
        /*0c06*/ 	.byte	0x3f
	.zero		1


	//   ....[86]....
        /*0c08*/ 	.word	0x0001ed50
        /*0c0c*/ 	.word	0x00000002
        /*0c10*/ 	.word	0x00000060
        /*0c14*/ 	.short	0x010a
        /*0c16*/ 	.byte	0x3f
	.zero		1


	//   ....[87]....
        /*0c18*/ 	.word	0x0001eda0
        /*0c1c*/ 	.word	0x00000003
        /*0c20*/ 	.word	0x00034860
        /*0c24*/ 	.short	0x010a
        /*0c26*/ 	.byte	0x3f
	.zero		1


	//   ....[88]....
        /*0c28*/ 	.word	0x0001f750
        /*0c2c*/ 	.word	0x00000000
        /*0c30*/ 	.word	0x00034820
        /*0c34*/ 	.short	0x010a
        /*0c36*/ 	.byte	0x3f
	.zero		1


	//   ....[89]....
        /*0c38*/ 	.word	0x0001f8f0
        /*0c3c*/ 	.word	0x00000006
        /*0c40*/ 	.word	0x00000000
        /*0c44*/ 	.short	0x010a
        /*0c46*/ 	.byte	0x3f
	.zero		1


	//   ....[90]....
        /*0c48*/ 	.word	0x0001f940
        /*0c4c*/ 	.word	0x00000007
        /*0c50*/ 	.word	0x00000000
        /*0c54*/ 	.short	0x010a
        /*0c56*/ 	.byte	0x3f
	.zero		1


	//   ....[91]....
        /*0c58*/ 	.word	0x0001f990
        /*0c5c*/ 	.word	0x00000004
        /*0c60*/ 	.word	0x00000000
        /*0c64*/ 	.short	0x010a
        /*0c66*/ 	.byte	0x3f
	.zero		1


	//----- nvinfo : EIATTR_NUM_MBARRIERS
	.align		4
.L_189:
        /*0c68*/ 	.byte	0x03, 0x38
        /*0c6a*/ 	.short	0x0016


	//----- nvinfo : EIATTR_EXIT_INSTR_OFFSETS
	.align		4
        /*0c6c*/ 	.byte	0x04, 0x1c
        /*0c6e*/ 	.short	(.L_191 - .L_190)


	//   ....[0]....
.L_190:
        /*0c70*/ 	.word	0x0001de90


	//----- nvinfo : EIATTR_MAX_THREADS
	.align		4
.L_191:
        /*0c74*/ 	.byte	0x04, 0x05
        /*0c76*/ 	.short	(.L_193 - .L_192)
.L_192:
        /*0c78*/ 	.word	0x00000180
        /*0c7c*/ 	.word	0x00000001
        /*0c80*/ 	.word	0x00000001


	//----- nvinfo : EIATTR_CRS_STACK_SIZE
	.align		4
.L_193:
        /*0c84*/ 	.byte	0x04, 0x1e
        /*0c86*/ 	.short	(.L_195 - .L_194)
.L_194:
        /*0c88*/ 	.word	0x00000000


	//----- nvinfo : EIATTR_CBANK_PARAM_SIZE
	.align		4
.L_195:
        /*0c8c*/ 	.byte	0x03, 0x19
        /*0c8e*/ 	.short	0x0a70


	//----- nvinfo : EIATTR_PARAM_CBANK
	.align		4
        /*0c90*/ 	.byte	0x04, 0x0a
        /*0c92*/ 	.short	(.L_197 - .L_196)
	.align		4
.L_196:
        /*0c94*/ 	.word	index@(.nv.constant0._ZN7cutlass13device_kernelIN5flash11enable_sm90INS1_16FlashAttnFwdSm90INS1_25CollectiveMainloopFwdSm90ILi2EN4cute5tupleIJNS5_1CILi1EEES8_S8_EEENS6_IJNS7_ILi128EEESA_NS7_ILi192EEEEEELi128ENS_10bfloat16_tEfNS_4arch4Sm90ELb0ELb0ELb0ELb1ELb0ELb1ELb0ELb1ELb1ELb0ELb0ELb0EEENS1_21CollectiveEpilogueFwdINS6_IJSA_SA_SA_EEES9_SD_SF_Li256ELb1ELb0ELb0ELb0EEENS1_36VarlenDynamicPersistentTileSchedulerILi128ELi128ELi256ELi32ELb0ELb0ELb1ELb0ELb1ELb1EEEEEEEEEvNT_6ParamsE)
        /*0c98*/ 	.short	0x0210
        /*0c9a*/ 	.short	0x0a70


	//----- nvinfo : EIATTR_SW_WAR
	.align		4
.L_197:
        /*0c9c*/ 	.byte	0x04, 0x36
        /*0c9e*/ 	.short	(.L_199 - .L_198)
.L_198:
        /*0ca0*/ 	.word	0x00000008
.L_199:


//--------------------- .nv.info._ZN7cutlass13device_kernelIN5flash11enable_sm90INS1_16FlashAttnFwdSm90INS1_25CollectiveMainloopFwdSm90ILi2EN4cute5tupleIJNS5_1CILi1EEES8_S8_EEENS6_IJNS7_ILi128EEENS7_ILi96EEENS7_ILi192EEEEEELi128ENS_10bfloat16_tEfNS_4arch4Sm90ELb0ELb1ELb0ELb0ELb0ELb0ELb0ELb1ELb1ELb0ELb0ELb0EEENS1_21CollectiveEpilogueFwdINS6_IJSA_SA_SB_EEES9_SE_SG_Li256ELb0ELb0ELb0ELb0EEENS1_30DynamicPersistentTileSchedulerILi256ELi32ELb0ELb0ELb1EEEEEEEEEvNT_6ParamsE --------------------------
	.section	.nv.info._ZN7cutlass13device_kernelIN5flash11enable_sm90INS1_16FlashAttnFwdSm90INS1_25CollectiveMainloopFwdSm90ILi2EN4cute5tupleIJNS5_1CILi1EEES8_S8_EEENS6_IJNS7_ILi128EEENS7_ILi96EEENS7_ILi192EEEEEELi128ENS_10bfloat16_tEfNS_4arch4Sm90ELb0ELb1ELb0ELb0ELb0ELb0ELb0ELb1ELb1ELb0ELb0ELb0EEENS1_21CollectiveEpilogueFwdINS6_IJSA_SA_SB_EEES9_SE_SG_Li256ELb0ELb0ELb0ELb0EEENS1_30DynamicPersistentTileSchedulerILi256ELi32ELb0ELb0ELb1EEEEEEEEEvNT_6ParamsE,"",@"SHT_CUDA_INFO"
	.sectionflags	@""
	.align	4


	//----- nvinfo : EIATTR_CUDA_API_VERSION
	.align		4
        /*0000*/ 	.byte	0x04, 0x37
        /*0002*/ 	.short	(.L_201 - .L_200)
.L_200:
        /*0004*/ 	.word	0x00000082


	//----- nvinfo : EIATTR_KPARAM_INFO
	.align		4
.L_201:
        /*0008*/ 	.byte	0x04, 0x17
        /*000a*/ 	.short	(.L_203 - .L_202)
.L_202:
        /*000c*/ 	.word	0x00000000
        /*0010*/ 	.short	0x0000
        /*0012*/ 	.short	0x0070
        /*0014*/ 	.byte	0x00, 0xf0, 0x01, 0x2e


	//----- nvinfo : EIATTR_SPARSE_MMA_MASK
	.align		4
.L_203:
        /*0018*/ 	.byte	0x03, 0x50
        /*001a*/ 	.short	0x0000


	//----- nvinfo : EIATTR_MAXREG_COUNT
	.align		4
        /*001c*/ 	.byte	0x03, 0x1b
        /*001e*/ 	.short	0x00a8


	//----- nvinfo : EIATTR_NUM_BARRIERS
	.align		4
        /*0020*/ 	.byte	0x02, 0x4c
        /*0022*/ 	.byte	0x09
	.zero		1


	//----- nvinfo : EIATTR_EXTERNS
	.align		4
        /*0024*/ 	.byte	0x04, 0x0f
        /*0026*/ 	.short	(.L_205 - .L_204)


	//   ....[0]....
	.align		4
.L_204:
        /*0028*/ 	.word	index@(__assertfail)


	//----- nvinfo : EIATTR_ANNOTATIONS
	.align		4
.L_205:
        /*002c*/ 	.byte	0x04, 0x55
        /*002e*/ 	.short	(.L_207 - .L_206)


	//   ....[0]....
.L_206:
        /*0030*/ 	.word	0x00000001
        /*0034*/ 	.byte	0x80, 0x09, 0x00, 0x00, 0x01, 0x00, 0x00, 0x00, 0x50, 0x0a, 0x00, 0x00, 0x01, 0x00, 0x00, 0x00
        /*0044*/ 	.byte	0x20, 0x0e, 0x01, 0x00


	//----- nvinfo : EIATTR_MERCURY_ISA_VERSION
	.align		4
.L_207:
        /*0048*/ 	.byte	0x03, 0x5f
        /*004a*/ 	.short	0x0101


	//----- nvinfo : EIATTR_INT_WARP_WIDE_INSTR_OFFSETS
	.align		4
        /*004c*/ 	.byte	0x04, 0x31
        /*004e*/ 	.short	(.L_209 - .L_208)


	//   ....[0]....
.L_208:
        /*0050*/ 	.word	0x00000190


	//   ....[1]....
        /*0054*/ 	.word	0x000001c0


	//   ....[2]....
        /*0058*/ 	.word	0x000001d0


	//   ....[3]....
        /*005c*/ 	.word	0x0000e520


	//   ....[4]....
        /*0060*/ 	.word	0x0000e5b0


	//   ....[5]....
        /*0064*/ 	.word	0x0000eb20


	//   ....[6]....
        /*0068*/ 	.word	0x00010830


	//   ....[7]....
        /*006c*/ 	.word	0x000108c0


	//----- nvinfo : EIATTR_COOP_GROUP_MASK_REGIDS
	.align		4
.L_209:
        /*0070*/ 	.byte	0x04, 0x29
        /*0072*/ 	.short	(.L_211 - .L_210)


	//   ....[0]....
.L_210:
        /*0074*/ 	.word	0xffffffff


	//   ....[1]....
        /*0078*/ 	.word	0xffffffff


	//   ....[2]....
        /*007c*/ 	.word	0xffffffff


	//   ....[3]....
        /*0080*/ 	.word	0xffffffff


	//   ....[4]....
        /*0084*/ 	.word	0xffffffff


	//   ....[5]....
        /*0088*/ 	.word	0xffffffff


	//   ....[6]....
        /*008c*/ 	.word	0xffffffff


	//   ....[7]....
        /*0090*/ 	.word	0xffffffff


	//   ....[8]....
        /*0094*/ 	.word	0xffffffff


	//   ....[9]....
        /*0098*/ 	.word	0xffffffff


	//   ....[10]....
        /*009c*/ 	.word	0xffffffff


	//   ....[11]....
        /*00a0*/ 	.word	0xffffffff


	//   ....[12]....
        /*00a4*/ 	.word	0xffffffff


	//   ....[13]....
        /*00a8*/ 	.word	0xffffffff


	//   ....[14]....
        /*00ac*/ 	.word	0xffffffff


	//   ....[15]....
        /*00b0*/ 	.word	0xffffffff


	//   ....[16]....
        /*00b4*/ 	.word	0xffffffff


	//   ....[17]....
        /*00b8*/ 	.word	0xffffffff


	//   ....[18]....
        /*00bc*/ 	.word	0xffffffff


	//   ....[19]....
        /*00c0*/ 	.word	0xffffffff


	//   ....[20]....
        /*00c4*/ 	.word	0xffffffff


	//   ....[21]....
        /*00c8*/ 	.word	0xffffffff


	//   ....[22]....
        /*00cc*/ 	.word	0xffffffff


	//   ....[23]....
        /*00d0*/ 	.word	0xffffffff


	//   ....[24]....
        /*00d4*/ 	.word	0xffffffff


	//   ....[25]....
        /*00d8*/ 	.word	0xffffffff


	//   ....[26]....
        /*00dc*/ 	.word	0xffffffff


	//   ....[27]....
        /*00e0*/ 	.word	0xffffffff


	//   ....[28]....
        /*00e4*/ 	.word	0xffffffff


	//   ....[29]....
        /*00e8*/ 	.word	0xffffffff


	//   ....[30]....
        /*00ec*/ 	.word	0xffffffff


	//   ....[31]....
        /*00f0*/ 	.word	0xffffffff


	//   ....[32]....
        /*00f4*/ 	.word	0x0500000f


	//   ....[33]....
        /*00f8*/ 	.word	0x0500000f


	//----- nvinfo : EIATTR_COOP_GROUP_INSTR_OFFSETS
	.align		4
.L_211:
        /*00fc*/ 	.byte	0x04, 0x28
        /*00fe*/ 	.short	(.L_213 - .L_212)


	//   ....[0]....
.L_212:
        /*0100*/ 	.word	0x00000060


	//   ....[1]....
        /*0104*/ 	.word	0x000001a0


	//   ....[2]....
        /*0108*/ 	.word	0x000001f0


	//   ....[3]....
        /*010c*/ 	.word	0x000003e0


	//   ....[4]....
        /*0110*/ 	.word	0x00000540


	//   ....[5]....
        /*0114*/ 	.word	0x00000660


	//   ....[6]....
        /*0118*/ 	.word	0x000007c0


	//   ....[7]....
        /*011c*/ 	.word	0x000016f0


	//   ....[8]....
        /*0120*/ 	.word	0x00003080


	//   ....[9]....
        /*0124*/ 	.word	0x00003190


	//   ....[10]....
        /*0128*/ 	.word	0x000036d0


	//   ....[11]....
        /*012c*/ 	.word	0x00003790


	//   ....[12]....
        /*0130*/ 	.word	0x00006260


	//   ....[13]....
        /*0134*/ 	.word	0x00006300


	//   ....[14]....
        /*0138*/ 	.word	0x00006740


	//   ....[15]....
        /*013c*/ 	.word	0x000067a0


	//   ....[16]....
        /*0140*/ 	.word	0x00007fa0


	//   ....[17]....
        /*0144*/ 	.word	0x00007fc0


	//   ....[18]....
        /*0148*/ 	.word	0x000085c0


	//   ....[19]....
        /*014c*/ 	.word	0x00008630


	//   ....[20]....
        /*0150*/ 	.word	0x0000abe0


	//   ....[21]....
        /*0154*/ 	.word	0x0000ae30


	//   ....[22]....
        /*0158*/ 	.word	0x0000b300


	//   ....[23]....
        /*015c*/ 	.word	0x0000b390


	//   ....[24]....
        /*0160*/ 	.word	0x0000c180


	//   ....[25]....
        /*0164*/ 	.word	0x0000c1b0


	//   ....[26]....
        /*0168*/ 	.word	0x0000c2b0


	//   ....[27]....
        /*016c*/ 	.word	0x0000c2d0


	//   ....[28]....
        /*0170*/ 	.word	0x0000d0a0


	//   ....[29]....
        /*0174*/ 	.word	0x0000dc70


	//   ....[30]....
        /*0178*/ 	.word	0x00010bf0


	//   ....[31]....
        /*017c*/ 	.word	0x00010dc0


	//   ....[32]....
        /*0180*/ 	.word	0x00011410


	//   ....[33]....
        /*0184*/ 	.word	0x000117f0


	//----- nvinfo : EIATTR_REG_RECONFIG
	.align		4
.L_213:
        /*0188*/ 	.byte	0x01, 0x54
	.zero		2


	//----- nvinfo : EIATTR_SYSCALL_OFFSETS
	.align		4
        /*018c*/ 	.byte	0x04, 0x46
        /*018e*/ 	.short	(.L_215 - .L_214)


	//   ....[0]....
.L_214:
        /*0190*/ 	.word	0x000018a0


	//   ....[1]....
        /*0194*/ 	.word	0x0000e740


	//   ....[2]....
        /*0198*/ 	.word	0x0000e880


	//   ....[3]....
        /*019c*/ 	.word	0x0000e970


	//----- nvinfo : EIATTR_MBARRIER_INSTR_OFFSETS
	.align		4
.L_215:
        /*01a0*/ 	.byte	0x04, 0x39
        /*01a2*/ 	.short	(.L_217 - .L_216)


	//   ....[0]....
.L_216:
        /*01a4*/ 	.word	0x00000290
        /*01a8*/ 	.word	0x000000ff
        /*01ac*/ 	.word	0x0002a800
        /*01b0*/ 	.short	0x0100
        /*01b2*/ 	.byte	0x06
	.zero		1


	//   ....[1]....
        /*01b4*/ 	.word	0x000002a0
        /*01b8*/ 	.word	0x000000ff
        /*01bc*/ 	.word	0x0002a820
        /*01c0*/ 	.short	0x0100
        /*01c2*/ 	.byte	0x06
	.zero		1


	//   ....[2]....
        /*01c4*/ 	.word	0x00000390
        /*01c8*/ 	.word	0x000000ff
        /*01cc*/ 	.word	0x0002a830
        /*01d0*/ 	.short	0x0100
        /*01d2*/ 	.byte	0x08
	.zero		1


	//   ....[3]....
        /*01d4*/ 	.word	0x000003a0
        /*01d8*/ 	.word	0x000000ff
        /*01dc*/ 	.word	0x0002a840
        /*01e0*/ 	.short	0x0100
        /*01e2*/ 	.byte	0x08
	.zero		1


	//   ....[4]....
        /*01e4*/ 	.word	0x000003b0
        /*01e8*/ 	.word	0x000000ff
        /*01ec*/ 	.word	0x0002a838
        /*01f0*/ 	.short	0x0100
        /*01f2*/ 	.byte	0x08
	.zero		1


	//   ....[5]....
        /*01f4*/ 	.word	0x000003c0
        /*01f8*/ 	.word	0x000000ff
        /*01fc*/ 	.word	0x0002a848
        /*0200*/ 	.short	0x0100
        /*0202*/ 	.byte	0x08
	.zero		1


	//   ....[6]....
        /*0204*/ 	.word	0x000004f0
        /*0208*/ 	.word	0x000000ff
        /*020c*/ 	.word	0x0002a850
        /*0210*/ 	.short	0x0100
        /*0212*/ 	.byte	0x08
	.zero		1


	//   ....[7]....
        /*0214*/ 	.word	0x00000500
        /*0218*/ 	.word	0x000000ff
        /*021c*/ 	.word	0x0002a860
        /*0220*/ 	.short	0x0100
        /*0222*/ 	.byte	0x08
	.zero		1


	//   ....[8]....
        /*0224*/ 	.word	0x00000510
        /*0228*/ 	.word	0x000000ff
        /*022c*/ 	.word	0x0002a858
        /*0230*/ 	.short	0x0100
        /*0232*/ 	.byte	0x08
	.zero		1


	//   ....[9]....
        /*0234*/ 	.word	0x00000520
        /*0238*/ 	.word	0x000000ff
        /*023c*/ 	.word	0x0002a868
        /*0240*/ 	.short	0x0100
        /*0242*/ 	.byte	0x08
	.zero		1


	//   ....[10]....
        /*0244*/ 	.word	0x00000610
        /*0248*/ 	.word	0x000000ff
        /*024c*/ 	.word	0x0002a870
        /*0250*/ 	.short	0x0100
        /*0252*/ 	.byte	0x06
	.zero		1


	//   ....[11]....
        /*0254*/ 	.word	0x00000620
        /*0258*/ 	.word	0x000000ff
        /*025c*/ 	.word	0x0002a880
        /*0260*/ 	.short	0x0100
        /*0262*/ 	.byte	0x06
	.zero		1


	//   ....[12]....
        /*0264*/ 	.word	0x00000630
        /*0268*/ 	.word	0x000000ff
        /*026c*/ 	.word	0x0002a878
        /*0270*/ 	.short	0x0100
        /*0272*/ 	.byte	0x06
	.zero		1


	//   ....[13]....
        /*0274*/ 	.word	0x00000640
        /*0278*/ 	.word	0x000000ff
        /*027c*/ 	.word	0x0002a888
        /*0280*/ 	.short	0x0100
        /*0282*/ 	.byte	0x06
	.zero		1


	//   ....[14]....
        /*0284*/ 	.word	0x00000770
        /*0288*/ 	.word	0x000000ff
        /*028c*/ 	.word	0x0002a890
        /*0290*/ 	.short	0x0100
        /*0292*/ 	.byte	0x08
	.zero		1


	//   ....[15]....
        /*0294*/ 	.word	0x00000780
        /*0298*/ 	.word	0x000000ff
        /*029c*/ 	.word	0x0002a8a0
        /*02a0*/ 	.short	0x0100
        /*02a2*/ 	.byte	0x08
	.zero		1


	//   ....[16]....
        /*02a4*/ 	.word	0x00000790
        /*02a8*/ 	.word	0x000000ff
        /*02ac*/ 	.word	0x0002a898
        /*02b0*/ 	.short	0x0100
        /*02b2*/ 	.byte	0x08
	.zero		1


	//   ....[17]....
        /*02b4*/ 	.word	0x000007a0
        /*02b8*/ 	.word	0x000000ff
        /*02bc*/ 	.word	0x0002a8a8
        /*02c0*/ 	.short	0x0100
        /*02c2*/ 	.byte	0x08
	.zero		1


	//   ....[18]....
        /*02c4*/ 	.word	0x000008d0
        /*02c8*/ 	.word	0x000000ff
        /*02cc*/ 	.word	0x0002a8b0
        /*02d0*/ 	.short	0x0100
        /*02d2*/ 	.byte	0x08
	.zero		1


	//   ....[19]....
        /*02d4*/ 	.word	0x000008e0
        /*02d8*/ 	.word	0x000000ff
        /*02dc*/ 	.word	0x0002a8c0
        /*02e0*/ 	.short	0x0100
        /*02e2*/ 	.byte	0x08
	.zero		1


	//   ....[20]....
        /*02e4*/ 	.word	0x000008f0
        /*02e8*/ 	.word	0x000000ff
        /*02ec*/ 	.word	0x0002a8b8
        /*02f0*/ 	.short	0x0100
        /*02f2*/ 	.byte	0x08
	.zero		1


	//   ....[21]....
        /*02f4*/ 	.word	0x00000900
        /*02f8*/ 	.word	0x000000ff
        /*02fc*/ 	.word	0x0002a8c8
        /*0300*/ 	.short	0x0100
        /*0302*/ 	.byte	0x08
	.zero		1


	//   ....[22]....
        /*0304*/ 	.word	0x00001910
        /*0308*/ 	.word	0x000000ff
        /*030c*/ 	.word	0x0002a800
        /*0310*/ 	.short	0x010a
        /*0312*/ 	.byte	0x25
	.zero		1


	//   ....[23]....
        /*0314*/ 	.word	0x000019a0
        /*0318*/ 	.word	0x00000003
        /*031c*/ 	.word	0x0002a830
        /*0320*/ 	.short	0x010a
        /*0322*/ 	.byte	0x3f
	.zero		1


	//   ....[24]....
        /*0324*/ 	.word	0x00001a20
        /*0328*/ 	.word	0x00000003
        /*032c*/ 	.word	0x0002a830
        /*0330*/ 	.short	0x010a
        /*0332*/ 	.byte	0x3f
	.zero		1


	//   ....[25]....
        /*0334*/ 	.word	0x000021b0
        /*0338*/ 	.word	0x00000002
        /*033c*/ 	.word	0x00000000
        /*0340*/ 	.short	0x0101
        /*0342*/ 	.byte	0x3f
	.zero		1


	//   ....[26]....
        /*0344*/ 	.word	0x000044c0
        /*0348*/ 	.word	0x000000ff
        /*034c*/ 	.word	0x0002a830
        /*0350*/ 	.short	0x010a
        /*0352*/ 	.byte	0x26
	.zero		1


	//   ....[27]....
        /*0354*/ 	.word	0x00004500
        /*0358*/ 	.word	0x000000ff
        /*035c*/ 	.word	0x0002a830
        /*0360*/ 	.short	0x010a
        /*0362*/ 	.byte	0x26
	.zero		1


	//   ....[28]....
        /*0364*/ 	.word	0x00004da0
        /*0368*/ 	.word	0x000000ff
        /*036c*/ 	.word	0x0002a850
        /*0370*/ 	.short	0x010a
        /*0372*/ 	.byte	0x06
	.zero		1


	//   ....[29]....
        /*0374*/ 	.word	0x00004de0
        /*0378*/ 	.word	0x000000ff
        /*037c*/ 	.word	0x0002a850
        /*0380*/ 	.short	0x010a
        /*0382*/ 	.byte	0x06
	.zero		1


	//   ....[30]....
        /*0384*/ 	.word	0x00005100
        /*0388*/ 	.word	0x00000000
        /*038c*/ 	.word	0x00000000
        /*0390*/ 	.short	0x0101
        /*0392*/ 	.byte	0x3f
	.zero		1


	//   ....[31]....
        /*0394*/ 	.word	0x00006cd0
        /*0398*/ 	.word	0x0000005b
        /*039c*/ 	.word	0x00000000
        /*03a0*/ 	.short	0x0101
        /*03a2*/ 	.byte	0x3f
	.zero		1


	//   ....[32]....
        /*03a4*/ 	.word	0x000073c0
        /*03a8*/ 	.word	0x000000ff
        /*03ac*/ 	.word	0x0002a830
        /*03b0*/ 	.short	0x010a
        /*03b2*/ 	.byte	0x06
	.zero		1


	//   ....[33]....
        /*03b4*/ 	.word	0x00007400
        /*03b8*/ 	.word	0x000000ff
        /*03bc*/ 	.word	0x0002a830
        /*03c0*/ 	.short	0x010a
        /*03c2*/ 	.byte	0x06
	.zero		1


	//   ....[34]....
        /*03c4*/ 	.word	0x00007ca0
        /*03c8*/ 	.word	0x000000ff
        /*03cc*/ 	.word	0x0002a850
        /*03d0*/ 	.short	0x010a
        /*03d2*/ 	.byte	0x0b
	.zero		1


	//   ....[35]....
        /*03d4*/ 	.word	0x00007ce0
        /*03d8*/ 	.word	0x000000ff
        /*03dc*/ 	.word	0x0002a850
        /*03e0*/ 	.short	0x010a
        /*03e2*/ 	.byte	0x0b
	.zero		1


	//   ....[36]....
        /*03e4*/ 	.word	0x00008b60
        /*03e8*/ 	.word	0x0000005a
        /*03ec*/ 	.word	0x00000000
        /*03f0*/ 	.short	0x0101
        /*03f2*/ 	.byte	0x3f
	.zero		1


	//   ....[37]....
        /*03f4*/ 	.word	0x00008c20
        /*03f8*/ 	.word	0x0000005a
        /*03fc*/ 	.word	0x00000000
        /*0400*/ 	.short	0x0101
        /*0402*/ 	.byte	0x3f
	.zero		1


	//   ....[38]....
        /*0404*/ 	.word	0x00009050
        /*0408*/ 	.word	0x000000ff
        /*040c*/ 	.word	0x0002a830
        /*0410*/ 	.short	0x010a
        /*0412*/ 	.byte	0x06
	.zero		1


	//   ....[39]....
        /*0414*/ 	.word	0x00009090
        /*0418*/ 	.word	0x000000ff
        /*041c*/ 	.word	0x0002a830
        /*0420*/ 	.short	0x010a
        /*0422*/ 	.byte	0x06
	.zero		1


	//   ....[40]....
        /*0424*/ 	.word	0x00009930
        /*0428*/ 	.word	0x000000ff
        /*042c*/ 	.word	0x0002a850
        /*0430*/ 	.short	0x010a
        /*0432*/ 	.byte	0x0a
	.zero		1


	//   ....[41]....
        /*0434*/ 	.word	0x00009970
        /*0438*/ 	.word	0x000000ff
        /*043c*/ 	.word	0x0002a850
        /*0440*/ 	.short	0x010a
        /*0442*/ 	.byte	0x0a
	.zero		1


	//   ....[42]....
        /*0444*/ 	.word	0x00009ca0
        /*0448*/ 	.word	0x00000000
        /*044c*/ 	.word	0x00000000
        /*0450*/ 	.short	0x0101
        /*0452*/ 	.byte	0x3f
	.zero		1


	//   ....[43]....
        /*0454*/ 	.word	0x0000b8f0
        /*0458*/ 	.word	0x0000005b
        /*045c*/ 	.word	0x00000000
        /*0460*/ 	.short	0x0101
        /*0462*/ 	.byte	0x3f
	.zero		1


	//   ....[44]....
        /*0464*/ 	.word	0x0000c0f0
        /*0468*/ 	.word	0x000000ff
        /*046c*/ 	.word	0x0002a850
        /*0470*/ 	.short	0x010a
        /*0472*/ 	.byte	0x05
	.zero		1


	//   ....[45]....
        /*0474*/ 	.word	0x0000c130
        /*0478*/ 	.word	0x000000ff
        /*047c*/ 	.word	0x0002a850
        /*0480*/ 	.short	0x010a
        /*0482*/ 	.byte	0x05
	.zero		1


	//   ....[46]....
        /*0484*/ 	.word	0x0000c5f0
        /*0488*/ 	.word	0x00000008
        /*048c*/ 	.word	0x00000000
        /*0490*/ 	.short	0x0101
        /*0492*/ 	.byte	0x3f
	.zero		1


	//   ....[47]....
        /*0494*/ 	.word	0x0000d370
        /*0498*/ 	.word	0x000000ff
        /*049c*/ 	.word	0x00000000
        /*04a0*/ 	.short	0x0101
        /*04a2*/ 	.byte	0x05
	.zero		1


	//   ....[48]....
        /*04a4*/ 	.word	0x0000edf0
        /*04a8*/ 	.word	0x00000008
        /*04ac*/ 	.word	0x0002a840
        /*04b0*/ 	.short	0x010a
        /*04b2*/ 	.byte	0x3f
	.zero		1


	//   ....[49]....
        /*04b4*/ 	.word	0x0000f280
        /*04b8*/ 	.word	0x000000ff
        /*04bc*/ 	.word	0x0002a820
        /*04c0*/ 	.short	0x010a
        /*04c2*/ 	.byte	0x26
	.zero		1


	//   ....[50]....
        /*04c4*/ 	.word	0x0000f560
        /*04c8*/ 	.word	0x00000003
        /*04cc*/ 	.word	0x0002a840
        /*04d0*/ 	.short	0x010a
        /*04d2*/ 	.byte	0x3f
	.zero		1


	//   ....[51]....
        /*04d4*/ 	.word	0x0000f7d0
        /*04d8*/ 	.word	0x00000002
        /*04dc*/ 	.word	0x00000060
        /*04e0*/ 	.short	0x010a
        /*04e2*/ 	.byte	0x3f
	.zero		1


	//   ....[52]....
        /*04e4*/ 	.word	0x0000fca0
        /*04e8*/ 	.word	0x00000003
        /*04ec*/ 	.word	0x0002a840
        /*04f0*/ 	.short	0x010a
        /*04f2*/ 	.byte	0x3f
	.zero		1


	//   ....[53]....
        /*04f4*/ 	.word	0x0000ff10
        /*04f8*/ 	.word	0x00000002
        /*04fc*/ 	.word	0x00000060
        /*0500*/ 	.short	0x010a
        /*0502*/ 	.byte	0x3f
	.zero		1


	//   ....[54]....
        /*0504*/ 	.word	0x00010300
        /*0508*/ 	.word	0x00000002
        /*050c*/ 	.word	0x0002a840
        /*0510*/ 	.short	0x010a
        /*0512*/ 	.byte	0x3f
	.zero		1


	//   ....[55]....
        /*0514*/ 	.word	0x000105a0
        /*0518*/ 	.word	0x00000002
        /*051c*/ 	.word	0x00000060
        /*0520*/ 	.short	0x010a
        /*0522*/ 	.byte	0x3f
	.zero		1


	//   ....[56]....
        /*0524*/ 	.word	0x00010960
        /*0528*/ 	.word	0x00000003
        /*052c*/ 	.word	0x0002a860
        /*0530*/ 	.short	0x010a
        /*0532*/ 	.byte	0x3f
	.zero		1


	//   ....[57]....
        /*0534*/ 	.word	0x00010d70
        /*0538*/ 	.word	0x00000007
        /*053c*/ 	.word	0x0002a820
        /*0540*/ 	.short	0x010a
        /*0542*/ 	.byte	0x3f
	.zero		1


	//   ....[58]....
        /*0544*/ 	.word	0x00010ee0
        /*0548*/ 	.word	0x00000005
        /*054c*/ 	.word	0x00000000
        /*0550*/ 	.short	0x010a
        /*0552*/ 	.byte	0x3f
	.zero		1


	//   ....[59]....
        /*0554*/ 	.word	0x00010f50
        /*0558*/ 	.word	0x00000003
        /*055c*/ 	.word	0x00000000
        /*0560*/ 	.short	0x010a
        /*0562*/ 	.byte	0x3f
	.zero		1


	//   ....[60]....
        /*0564*/ 	.word	0x00010fb0
        /*0568*/ 	.word	0x00000005
        /*056c*/ 	.word	0x00000000
        /*0570*/ 	.short	0x010a
        /*0572*/ 	.byte	0x3f
	.zero		1


	//   ....[61]....
        /*0574*/ 	.word	0x00010fe0
        /*0578*/ 	.word	0x00000003
        /*057c*/ 	.word	0x00000000
        /*0580*/ 	.short	0x010a
        /*0582*/ 	.byte	0x3f
	.zero		1


	//   ....[62]....
        /*0584*/ 	.word	0x00011050
        /*0588*/ 	.word	0x00000003
        /*058c*/ 	.word	0x0002a800
        /*0590*/ 	.short	0x010a
        /*0592*/ 	.byte	0x3f
	.zero		1


	//   ....[63]....
        /*0594*/ 	.word	0x000110a0
        /*0598*/ 	.word	0x00000003
        /*059c*/ 	.word	0x0002a830
        /*05a0*/ 	.short	0x010a
        /*05a2*/ 	.byte	0x3f
	.zero		1


	//   ....[64]....
        /*05a4*/ 	.word	0x00011100
        /*05a8*/ 	.word	0x00000059
        /*05ac*/ 	.word	0x0002a830
        /*05b0*/ 	.short	0x010a
        /*05b2*/ 	.byte	0x3f
	.zero		1


	//   ....[65]....
        /*05b4*/ 	.word	0x00011160
        /*05b8*/ 	.word	0x000000af
        /*05bc*/ 	.word	0x0002a850
        /*05c0*/ 	.short	0x010a
        /*05c2*/ 	.byte	0x3f
	.zero		1


	//   ....[66]....
        /*05c4*/ 	.word	0x000111c0
        /*05c8*/ 	.word	0x0000000c
        /*05cc*/ 	.word	0x0002a830
        /*05d0*/ 	.short	0x010a
        /*05d2*/ 	.byte	0x3f
	.zero		1


	//   ....[67]....
        /*05d4*/ 	.word	0x00011220
        /*05d8*/ 	.word	0x00000003
        /*05dc*/ 	.word	0x0002a850
        /*05e0*/ 	.short	0x010a
        /*05e2*/ 	.byte	0x3f
	.zero		1


	//   ....[68]....
        /*05e4*/ 	.word	0x00011280
        /*05e8*/ 	.word	0x0000000c
        /*05ec*/ 	.word	0x0002a830
        /*05f0*/ 	.short	0x010a
        /*05f2*/ 	.byte	0x3f
	.zero		1


	//   ....[69]....
        /*05f4*/ 	.word	0x000112e0
        /*05f8*/ 	.word	0x00000003
        /*05fc*/ 	.word	0x0002a850
        /*0600*/ 	.short	0x010a
        /*0602*/ 	.byte	0x3f
	.zero		1


	//   ....[70]....
        /*0604*/ 	.word	0x00011340
        /*0608*/ 	.word	0x00000005
        /*060c*/ 	.word	0x0002a850
        /*0610*/ 	.short	0x010a
        /*0612*/ 	.byte	0x3f
	.zero		1


	//   ....[71]....
        /*0614*/ 	.word	0x000114c0
        /*0618*/ 	.word	0x00000008
        /*061c*/ 	.word	0x0002a840
        /*0620*/ 	.short	0x010a
        /*0622*/ 	.byte	0x3f
	.zero		1


	//   ....[72]....
        /*0624*/ 	.word	0x00011520
        /*0628*/ 	.word	0x00000008
        /*062c*/ 	.word	0x0002a820
        /*0630*/ 	.short	0x010a
        /*0632*/ 	.byte	0x3f
	.zero		1


	//   ....[73]....
        /*0634*/ 	.word	0x00011570
        /*0638*/ 	.word	0x00000003
        /*063c*/ 	.word	0x0002a840
        /*0640*/ 	.short	0x010a
        /*0642*/ 	.byte	0x3f
	.zero		1


	//   ....[74]....
        /*0644*/ 	.word	0x000115c0
        /*0648*/ 	.word	0x00000002
        /*064c*/ 	.word	0x00000060
        /*0650*/ 	.short	0x010a
        /*0652*/ 	.byte	0x3f
	.zero		1


	//   ....[75]....
        /*0654*/ 	.word	0x00011610
        /*0658*/ 	.word	0x00000003
        /*065c*/ 	.word	0x0002a840
        /*0660*/ 	.short	0x010a
        /*0662*/ 	.byte	0x3f
	.zero		1


	//   ....[76]....
        /*0664*/ 	.word	0x00011660
        /*0668*/ 	.word	0x00000002
        /*066c*/ 	.word	0x00000060
        /*0670*/ 	.short	0x010a
        /*0672*/ 	.byte	0x3f
	.zero		1


	//   ....[77]....
        /*0674*/ 	.word	0x000116b0
        /*0678*/ 	.word	0x00000002
        /*067c*/ 	.word	0x0002a840
        /*0680*/ 	.short	0x010a
        /*0682*/ 	.byte	0x3f
	.zero		1


	//   ....[78]....
        /*0684*/ 	.word	0x00011700
        /*0688*/ 	.word	0x00000002
        /*068c*/ 	.word	0x00000060
        /*0690*/ 	.short	0x010a
        /*0692*/ 	.byte	0x3f
	.zero		1


	//   ....[79]....
        /*0694*/ 	.word	0x00011750
        /*0698*/ 	.word	0x00000003
        /*069c*/ 	.word	0x0002a860
        /*06a0*/ 	.short	0x010a
        /*06a2*/ 	.byte	0x3f
	.zero		1


	//   ....[80]....
        /*06a4*/ 	.word	0x00011830
        /*06a8*/ 	.word	0x00000007
        /*06ac*/ 	.word	0x0002a820
        /*06b0*/ 	.short	0x010a
        /*06b2*/ 	.byte	0x3f
	.zero		1


	//   ....[81]....
        /*06b4*/ 	.word	0x00011880
        /*06b8*/ 	.word	0x00000005
        /*06bc*/ 	.word	0x00000000
        /*06c0*/ 	.short	0x010a
        /*06c2*/ 	.byte	0x3f
	.zero		1


	//   ....[82]....
        /*06c4*/ 	.word	0x000118d0
        /*06c8*/ 	.word	0x00000003
        /*06cc*/ 	.word	0x00000000
        /*06d0*/ 	.short	0x010a
        /*06d2*/ 	.byte	0x3f
	.zero		1


	//   ....[83]....
        /*06d4*/ 	.word	0x00011920
        /*06d8*/ 	.word	0x00000005
        /*06dc*/ 	.word	0x00000000
        /*06e0*/ 	.short	0x010a
        /*06e2*/ 	.byte	0x3f
	.zero		1


	//----- nvinfo : EIATTR_NUM_MBARRIERS
	.align		4
.L_217:
        /*06e4*/ 	.byte	0x03, 0x38
        /*06e6*/ 	.short	0x0016


	//----- nvinfo : EIATTR_EXIT_INSTR_OFFSETS
	.align		4
        /*06e8*/ 	.byte	0x04, 0x1c
        /*06ea*/ 	.short	(.L_219 - .L_218)


	//   ....[0]....
.L_218:
        /*06ec*/ 	.word	0x00000a40


	//   ....[1]....
        /*06f0*/ 	.word	0x0000dc30


	//   ....[2]....
        /*06f4*/ 	.word	0x0000dc90


	//   ....[3]....
        /*06f8*/ 	.word	0x00010de0


	//   ....[4]....
        /*06fc*/ 	.word	0x00011030


	//----- nvinfo : EIATTR_MAX_THREADS
	.align		4
.L_219:
        /*0700*/ 	.byte	0x04, 0x05
        /*0702*/ 	.short	(.L_221 - .L_220)
.L_220:
        /*0704*/ 	.word	0x00000180
        /*0708*/ 	.word	0x00000001
        /*070c*/ 	.word	0x00000001


	//----- nvinfo : EIATTR_CRS_STACK_SIZE
	.align		4
.L_221:
        /*0710*/ 	.byte	0x04, 0x1e
        /*0712*/ 	.short	(.L_223 - .L_222)
.L_222:
        /*0714*/ 	.word	0x00000000


	//----- nvinfo : EIATTR_CBANK_PARAM_SIZE
	.align		4
.L_223:
        /*0718*/ 	.byte	0x03, 0x19
        /*071a*/ 	.short	0x0bf0


	//----- nvinfo : EIATTR_PARAM_CBANK
	.align		4
        /*071c*/ 	.byte	0x04, 0x0a
        /*071e*/ 	.short	(.L_225 - .L_224)
	.align		4
.L_224:
        /*0720*/ 	.word	index@(.nv.constant0._ZN7cutlass13device_kernelIN5flash11enable_sm90INS1_16FlashAttnFwdSm90INS1_25CollectiveMainloopFwdSm90ILi2EN4cute5tupleIJNS5_1CILi1EEES8_S8_EEENS6_IJNS7_ILi128EEENS7_ILi96EEENS7_ILi192EEEEEELi128ENS_10bfloat16_tEfNS_4arch4Sm90ELb0ELb1ELb0ELb0ELb0ELb0ELb0ELb1ELb1ELb0ELb0ELb0EEENS1_21CollectiveEpilogueFwdINS6_IJSA_SA_SB_EEES9_SE_SG_Li256ELb0ELb0ELb0ELb0EEENS1_30DynamicPersistentTileSchedulerILi256ELi32ELb0ELb0ELb1EEEEEEEEEvNT_6ParamsE)
        /*0724*/ 	.short	0x0210
        /*0726*/ 	.short	0x0bf0


	//----- nvinfo : EIATTR_SW_WAR
	.align		4
.L_225:
        /*0728*/ 	.byte	0x04, 0x36
        /*072a*/ 	.short	(.L_227 - .L_226)
.L_226:
        /*072c*/ 	.word	0x00000008
.L_227:


//--------------------- .nv.info._ZN7cutlass13device_kernelIN5flash11enable_sm90INS1_16FlashAttnFwdSm90INS1_25CollectiveMainloopFwdSm90ILi2EN4cute5tupleIJNS5_1CILi1EEES8_S8_EEENS6_IJNS7_ILi128EEENS7_ILi96EEENS7_ILi192EEEEEELi128ENS_10bfloat16_tEfNS_4arch4Sm90ELb0ELb1ELb0ELb1ELb0ELb0ELb0ELb1ELb1ELb0ELb0ELb0EEENS1_21CollectiveEpilogueFwdINS6_IJSA_SA_SB_EEES9_SE_SG_Li256ELb1ELb0ELb0ELb0EEENS1_36VarlenDynamicPersistentTileSchedulerILi128ELi96ELi256ELi32ELb0ELb0ELb1ELb1ELb0ELb1EEEEEEEEEvNT_6ParamsE --------------------------
	.section	.nv.info._ZN7cutlass13device_kernelIN5flash11enable_sm90INS1_16FlashAttnFwdSm90INS1_25CollectiveMainloopFwdSm90ILi2EN4cute5tupleIJNS5_1CILi1EEES8_S8_EEENS6_IJNS7_ILi128EEENS7_ILi96EEENS7_ILi192EEEEEELi128ENS_10bfloat16_tEfNS_4arch4Sm90ELb0ELb1ELb0ELb1ELb0ELb0ELb0ELb1ELb1ELb0ELb0ELb0EEENS1_21CollectiveEpilogueFwdINS6_IJSA_SA_SB_EEES9_SE_SG_Li256ELb1ELb0ELb0ELb0EEENS1_36VarlenDynamicPersistentTileSchedulerILi128ELi96ELi256ELi32ELb0ELb0ELb1ELb1ELb0ELb1EEEEEEEEEvNT_6ParamsE,"",@"SHT_CUDA_INFO"
	.sectionflags	@""
	.align	4


	//----- nvinfo : EIATTR_CUDA_API_VERSION
	.align		4
        /*0000*/ 	.byte	0x04, 0x37
        /*0002*/ 	.short	(.L_229 - .L_228)
.L_228:
        /*0004*/ 	.word	0x00000082


	//----- nvinfo : EIATTR_KPARAM_INFO
	.align		4
.L_229:
        /*0008*/ 	.byte	0x04, 0x17
        /*000a*/ 	.short	(.L_231 - .L_230)
.L_230:
        /*000c*/ 	.word	0x00000000
        /*0010*/ 	.short	0x0000
        /*0012*/ 	.short	0x0070
        /*0014*/ 	.byte	0x00, 0xf0, 0x01, 0x28


	//----- nvinfo : EIATTR_SPARSE_MMA_MASK
	.align		4
.L_231:
        /*0018*/ 	.byte	0x03, 0x50
        /*001a*/ 	.short	0x0000


	//----- nvinfo : EIATTR_MAXREG_COUNT
	.align		4
        /*001c*/ 	.byte	0x03, 0x1b
        /*001e*/ 	.short	0x00a8


	//----- nvinfo : EIATTR_NUM_BARRIERS
	.align		4
        /*0020*/ 	.byte	0x02, 0x4c
        /*0022*/ 	.byte	0x09
	.zero		1


	//----- nvinfo : EIATTR_EXTERNS
	.align		4
        /*0024*/ 	.byte	0x04, 0x0f
        /*0026*/ 	.short	(.L_233 - .L_232)


	//   ....[0]....
	.align		4
.L_232:
        /*0028*/ 	.word	index@(__assertfail)


	//----- nvinfo : EIATTR_ANNOTATIONS
	.align		4
.L_233:
        /*002c*/ 	.byte	0x04, 0x55
        /*002e*/ 	.short	(.L_235 - .L_234)


	//   ....[0]....
.L_234:
        /* <DEDUP_REMOVED lines=34> */


	//----- nvinfo : EIATTR_MERCURY_ISA_VERSION
	.align		4
.L_235:
        /*0240*/ 	.byte	0x03, 0x5f
        /*0242*/ 	.short	0x0101


	//----- nvinfo : EIATTR_UNUSED_LOAD_BYTE_OFFSET
	.align		4
        /*0244*/ 	.byte	0x04, 0x44
        /*0246*/ 	.short	(.L_237 - .L_236)


	//   ....[0]....
.L_236:
        /*0248*/ 	.word	0x00000a20
        /*024c*/ 	.word	0x0000fff0


	//   ....[1]....
        /*0250*/ 	.word	0x0000c930
        /*0254*/ 	.word	0x0000fff0


	//----- nvinfo : EIATTR_INT_WARP_WIDE_INSTR_OFFSETS
	.align		4
.L_237:
        /*0258*/ 	.byte	0x04, 0x31
        /*025a*/ 	.short	(.L_239 - .L_238)


	//   ....[0]....
.L_238:
        /*025c*/ 	.word	0x00000150


	//   ....[1]....
        /*0260*/ 	.word	0x00000190


	//   ....[2]....
        /*0264*/ 	.word	0x00000250


	//   ....[3]....
        /*0268*/ 	.word	0x0000fb30


	//   ....[4]....
        /*026c*/ 	.word	0x0000fbc0


	//   ....[5]....
        /*0270*/ 	.word	0x000100c0


	//   ....[6]....
        /*0274*/ 	.word	0x00010140


	//   ....[7]....
        /*0278*/ 	.word	0x00010250


	//   ....[8]....
        /*027c*/ 	.word	0x00010340


	//   ....[9]....
        /*0280*/ 	.word	0x00012660


	//   ....[10]....
        /*0284*/ 	.word	0x000126f0


	//----- nvinfo : EIATTR_COOP_GROUP_MASK_REGIDS
	.align		4
.L_239:
        /*0288*/ 	.byte	0x04, 0x29
        /*028a*/ 	.short	(.L_241 - .L_240)


	//   ....[0]....
.L_240:
        /*028c*/ 	.word	0xffffffff


	//   ....[1]....
        /*0290*/ 	.word	0xffffffff


	//   ....[2]....
        /*0294*/ 	.word	0xffffffff


	//   ....[3]....
        /*0298*/ 	.word	0xffffffff


	//   ....[4]....
        /*029c*/ 	.word	0xffffffff


	//   ....[5]....
        /*02a0*/ 	.word	0xffffffff


	//   ....[6]....
        /*02a4*/ 	.word	0xffffffff


	//   ....[7]....
        /*02a8*/ 	.word	0xffffffff


	//   ....[8]....
        /*02ac*/ 	.word	0xffffffff


	//   ....[9]....
        /*02b0*/ 	.word	0xffffffff


	//   ....[10]....
        /*02b4*/ 	.word	0xffffffff


	//   ....[11]....
        /*02b8*/ 	.word	0xffffffff


	//   ....[12]....
        /*02bc*/ 	.word	0xffffffff


	//   ....[13]....
        /*02c0*/ 	.word	0xffffffff


	//   ....[14]....
        /*02c4*/ 	.word	0xffffffff


	//   ....[15]....
        /*02c8*/ 	.word	0xffffffff


	//   ....[16]....
        /*02cc*/ 	.word	0xffffffff


	//   ....[17]....
        /*02d0*/ 	.word	0xffffffff


	//   ....[18]....
        /*02d4*/ 	.word	0xffffffff


	//   ....[19]....
        /*02d8*/ 	.word	0xffffffff


	//   ....[20]....
        /*02dc*/ 	.word	0xffffffff


	//   ....[21]....
        /*02e0*/ 	.word	0xffffffff


	//   ....[22]....
        /*02e4*/ 	.word	0xffffffff


	//   ....[23]....
        /*02e8*/ 	.word	0xffffffff


	//   ....[24]....
        /*02ec*/ 	.word	0xffffffff


	//   ....[25]....
        /*02f0*/ 	.word	0xffffffff


	//   ....[26]....
        /*02f4*/ 	.word	0xffffffff


	//   ....[27]....
        /*02f8*/ 	.word	0xffffffff


	//   ....[28]....
        /*02fc*/ 	.word	0xffffffff


	//   ....[29]....
        /*0300*/ 	.word	0xffffffff


	//   ....[30]....
        /*0304*/ 	.word	0xffffffff


	//   ....[31]....
        /*0308*/ 	.word	0xffffffff


	//   ....[32]....
        /*030c*/ 	.word	0xffffffff


	//   ....[33]....
        /*0310*/ 	.word	0xffffffff


	//   ....[34]....
        /*0314*/ 	.word	0xffffffff


	//   ....[35]....
        /*0318*/ 	.word	0xffffffff


	//   ....[36]....
        /*031c*/ 	.word	0xffffffff


	//   ....[37]....
        /*0320*/ 	.word	0xffffffff


	//   ....[38]....
        /*0324*/ 	.word	0xffffffff


	//   ....[39]....
        /*0328*/ 	.word	0xffffffff


	//   ....[40]....
        /*032c*/ 	.word	0xffffffff


	//   ....[41]....
        /*0330*/ 	.word	0xffffffff


	//   ....[42]....
        /*0334*/ 	.word	0xffffffff


	//   ....[43]....
        /*0338*/ 	.word	0xffffffff


	//   ....[44]....
        /*033c*/ 	.word	0xffffffff


	//   ....[45]....
        /*0340*/ 	.word	0xffffffff


	//   ....[46]....
        /*0344*/ 	.word	0xffffffff


	//   ....[47]....
        /*0348*/ 	.word	0xffffffff


	//   ....[48]....
        /*034c*/ 	.word	0xffffffff


	//   ....[49]....
        /*0350*/ 	.word	0xffffffff


	//   ....[50]....
        /*0354*/ 	.word	0xffffffff


	//   ....[51]....
        /*0358*/ 	.word	0xffffffff


	//   ....[52]....
        /*035c*/ 	.word	0xffffffff


	//   ....[53]....
        /*0360*/ 	.word	0xffffffff


	//   ....[54]....
        /*0364*/ 	.word	0xffffffff


	//   ....[55]....
        /*0368*/ 	.word	0xffffffff


	//   ....[56]....
        /*036c*/ 	.word	0xffffffff


	//   ....[57]....
        /*0370*/ 	.word	0xffffffff


	//   ....[58]....
        /*0374*/ 	.word	0xffffffff


	//   ....[59]....
        /*0378*/ 	.word	0xffffffff


	//   ....[60]....
        /*037c*/ 	.word	0xffffffff


	//   ....[61]....
        /*0380*/ 	.word	0xffffffff


	//   ....[62]....
        /*0384*/ 	.word	0x0500000f


	//   ....[63]....
        /*0388*/ 	.word	0x0500000f


	//   ....[64]....
        /*038c*/ 	.word	0x0500000f


	//   ....[65]....
        /*0390*/ 	.word	0x0500000f


	//   ....[66]....
        /*0394*/ 	.word	0x0500000f


	//   ....[67]....
        /*0398*/ 	.word	0x0500000f


	//   ....[68]....
        /*039c*/ 	.word	0x0500000f


	//   ....[69]....
        /*03a0*/ 	.word	0x0500000f


	//   ....[70]....
        /*03a4*/ 	.word	0x0500000f


	//   ....[71]....
        /*03a8*/ 	.word	0x0500000f


	//   ....[72]....
        /*03ac*/ 	.word	0x0500000f


	//   ....[73]....
        /*03b0*/ 	.word	0x0500000f


	//   ....[74]....
        /*03b4*/ 	.word	0x0500000f


	//   ....[75]....
        /*03b8*/ 	.word	0x0500000f


	//   ....[76]....
        /*03bc*/ 	.word	0x0500000f


	//   ....[77]....
        /*03c0*/ 	.word	0x0500000f


	//   ....[78]....
        /*03c4*/ 	.word	0x0500000f


	//   ....[79]....
        /*03c8*/ 	.word	0x0500000f


	//   ....[80]....
        /*03cc*/ 	.word	0x0500000f


	//----- nvinfo : EIATTR_COOP_GROUP_INSTR_OFFSETS
	.align		4
.L_241:
        /*03d0*/ 	.byte	0x04, 0x28
        /*03d2*/ 	.short	(.L_243 - .L_242)


	//   ....[0]....
.L_242:
        /*03d4*/ 	.word	0x00000060


	//   ....[1]....
        /*03d8*/ 	.word	0x00000160


	//   ....[2]....
        /*03dc*/ 	.word	0x00000260


	//   ....[3]....
        /*03e0*/ 	.word	0x000003d0


	//   ....[4]....
        /*03e4*/ 	.word	0x00000530


	//   ....[5]....
        /*03e8*/ 	.word	0x00000650


	//   ....[6]....
        /*03ec*/ 	.word	0x000007b0


	//   ....[7]....
        /*03f0*/ 	.word	0x00001670


	//   ....[8]....
        /*03f4*/ 	.word	0x00002f80


	//   ....[9]....
        /*03f8*/ 	.word	0x00003090


	//   ....[10]....
        /*03fc*/ 	.word	0x000035e0


	//   ....[11]....
        /*0400*/ 	.word	0x00003680


	//   ....[12]....
        /*0404*/ 	.word	0x000061c0


	//   ....[13]....
        /*0408*/ 	.word	0x00006260


	//   ....[14]....
        /*040c*/ 	.word	0x00006640


	//   ....[15]....
        /*0410*/ 	.word	0x000066a0


	//   ....[16]....
        /*0414*/ 	.word	0x00007ec0


	//   ....[17]....
        /*0418*/ 	.word	0x00007ee0


	//   ....[18]....
        /*041c*/ 	.word	0x000080f0


	//   ....[19]....
        /*0420*/ 	.word	0x00008110


	//   ....[20]....
        /*0424*/ 	.word	0x0000aaf0


	//   ....[21]....
        /*0428*/ 	.word	0x0000ac10


	//   ....[22]....
        /*042c*/ 	.word	0x0000b1e0


	//   ....[23]....
        /*0430*/ 	.word	0x0000b240


	//   ....[24]....
        /*0434*/ 	.word	0x0000c090


	//   ....[25]....
        /*0438*/ 	.word	0x0000c0c0


	//   ....[26]....
        /*043c*/ 	.word	0x0000c1b0


	//   ....[27]....
        /*0440*/ 	.word	0x0000c1c0


	//   ....[28]....
        /*0444*/ 	.word	0x0000e6b0


	//   ....[29]....
        /*0448*/ 	.word	0x0000e840


	//   ....[30]....
        /*044c*/ 	.word	0x0000e870


	//   ....[31]....
        /*0450*/ 	.word	0x0000e8a0


	//   ....[32]....
        /*0454*/ 	.word	0x0000e8e0


	//   ....[33]....
        /*0458*/ 	.word	0x0000e930


	//   ....[34]....
        /*045c*/ 	.word	0x0000e990


	//   ....[35]....
        /*0460*/ 	.word	0x0000eb70


	//   ....[36]....
        /*0464*/ 	.word	0x0000ebd0


	//   ....[37]....
        /*0468*/ 	.word	0x0000ec10


	//   ....[38]....
        /*046c*/ 	.word	0x0000ec50


	//   ....[39]....
        /*0470*/ 	.word	0x0000ec80


	//   ....[40]....
        /*0474*/ 	.word	0x0000ecb0


	//   ....[41]....
        /*0478*/ 	.word	0x0000ed40


	//   ....[42]....
        /*047c*/ 	.word	0x0000eda0


	//   ....[43]....
        /*0480*/ 	.word	0x0000ee30


	//   ....[44]....
        /*0484*/ 	.word	0x00012b00


	//   ....[45]....
        /*0488*/ 	.word	0x00012b10


	//   ....[46]....
        /*048c*/ 	.word	0x00012c20


	//   ....[47]....
        /*0490*/ 	.word	0x00012c80


	//   ....[48]....
        /*0494*/ 	.word	0x00012cc0


	//   ....[49]....
        /*0498*/ 	.word	0x00012d00


	//   ....[50]....
        /*049c*/ 	.word	0x00012d30


	//   ....[51]....
        /*04a0*/ 	.word	0x00012d60


	//   ....[52]....
        /*04a4*/ 	.word	0x00012ef0


	//   ....[53]....
        /*04a8*/ 	.word	0x00012f50


	//   ....[54]....
        /*04ac*/ 	.word	0x00012f90


	//   ....[55]....
        /*04b0*/ 	.word	0x00012fd0


	//   ....[56]....
        /*04b4*/ 	.word	0x00013000


	//   ....[57]....
        /*04b8*/ 	.word	0x00013030


	//   ....[58]....
        /*04bc*/ 	.word	0x000130f0


	//   ....[59]....
        /*04c0*/ 	.word	0x00013110


	//   ....[60]....
        /*04c4*/ 	.word	0x00013180


	//   ....[61]....
        /*04c8*/ 	.word	0x00013810


	//   ....[62]....
        /*04cc*/ 	.word	0x00013ea0


	//   ....[63]....
        /*04d0*/ 	.word	0x000142c0


	//   ....[64]....
        /*04d4*/ 	.word	0x00014350


	//   ....[65]....
        /*04d8*/ 	.word	0x000143f0


	//   ....[66]....
        /*04dc*/ 	.word	0x000144a0


	//   ....[67]....
        /*04e0*/ 	.word	0x00014520


	//   ....[68]....
        /*04e4*/ 	.word	0x000145a0


	//   ....[69]....
        /*04e8*/ 	.word	0x00014620


	//   ....[70]....
        /*04ec*/ 	.word	0x000146a0


	//   ....[71]....
        /*04f0*/ 	.word	0x00014730


	//   ....[72]....
        /*04f4*/ 	.word	0x000147e0


	//   ....[73]....
        /*04f8*/ 	.word	0x00014860


	//   ....[74]....
        /*04fc*/ 	.word	0x000148e0


	//   ....[75]....
        /*0500*/ 	.word	0x00014960


	//   ....[76]....
        /*0504*/ 	.word	0x000149e0


	//   ....[77]....
        /*0508*/ 	.word	0x00014a50


	//   ....[78]....
        /*050c*/ 	.word	0x00014af0


	//   ....[79]....
        /*0510*/ 	.word	0x00014b80


	//   ....[80]....
        /*0514*/ 	.word	0x00014cb0


	//----- nvinfo : EIATTR_REG_RECONFIG
	.align		4
.L_243:
        /*0518*/ 	.byte	0x01, 0x54
	.zero		2


	//----- nvinfo : EIATTR_SYSCALL_OFFSETS
	.align		4
        /*051c*/ 	.byte	0x04, 0x46
        /*051e*/ 	.short	(.L_245 - .L_244)


	//   ....[0]....
.L_244:
        /*0520*/ 	.word	0x00001850


	//   ....[1]....
        /*0524*/ 	.word	0x0000fd50


	//   ....[2]....
        /*0528*/ 	.word	0x0000fe90


	//   ....[3]....
        /*052c*/ 	.word	0x0000ff90


	//----- nvinfo : EIATTR_MBARRIER_INSTR_OFFSETS
	.align		4
.L_245:
        /*0530*/ 	.byte	0x04, 0x39
        /*0532*/ 	.short	(.L_247 - .L_246)


	//   ....[0]....
.L_246:
        /*0534*/ 	.word	0x00000280
        /*0538*/ 	.word	0x000000ff
        /*053c*/ 	.word	0x0002a800
        /*0540*/ 	.short	0x0100
        /*0542*/ 	.byte	0x08
	.zero		1


	//   ....[1]....
        /*0544*/ 	.word	0x00000290
        /*0548*/ 	.word	0x000000ff
        /*054c*/ 	.word	0x0002a820
        /*0550*/ 	.short	0x0100
        /*0552*/ 	.byte	0x08
	.zero		1


	//   ....[2]....
        /*0554*/ 	.word	0x00000380
        /*0558*/ 	.word	0x000000ff
        /*055c*/ 	.word	0x0002a830
        /*0560*/ 	.short	0x0100
        /*0562*/ 	.byte	0x08
	.zero		1


	//   ....[3]....
        /*0564*/ 	.word	0x00000390
        /*0568*/ 	.word	0x000000ff
        /*056c*/ 	.word	0x0002a840
        /*0570*/ 	.short	0x0100
        /*0572*/ 	.byte	0x08
	.zero		1


	//   ....[4]....
        /*0574*/ 	.word	0x000003a0
        /*0578*/ 	.word	0x000000ff
        /*057c*/ 	.word	0x0002a838
        /*0580*/ 	.short	0x0100
        /*0582*/ 	.byte	0x08
	.zero		1


	//   ....[5]....
        /*0584*/ 	.word	0x000003b0
        /*0588*/ 	.word	0x000000ff
        /*058c*/ 	.word	0x0002a848
        /*0590*/ 	.short	0x0100
        /*0592*/ 	.byte	0x08
	.zero		1


	//   ....[6]....
        /*0594*/ 	.word	0x000004e0
        /*0598*/ 	.word	0x000000ff
        /*059c*/ 	.word	0x0002a850
        /*05a0*/ 	.short	0x0100
        /*05a2*/ 	.byte	0x08
	.zero		1


	//   ....[7]....
        /*05a4*/ 	.word	0x000004f0
        /*05a8*/ 	.word	0x000000ff
        /*05ac*/ 	.word	0x0002a860
        /*05b0*/ 	.short	0x0100
        /*05b2*/ 	.byte	0x08
	.zero		1


	//   ....[8]....
        /*05b4*/ 	.word	0x00000500
        /*05b8*/ 	.word	0x000000ff
        /*05bc*/ 	.word	0x0002a858
        /*05c0*/ 	.short	0x0100
        /*05c2*/ 	.byte	0x08
	.zero		1


	//   ....[9]....
        /*05c4*/ 	.word	0x00000510
        /*05c8*/ 	.word	0x000000ff
        /*05cc*/ 	.word	0x0002a868
        /*05d0*/ 	.short	0x0100
        /*05d2*/ 	.byte	0x08
	.zero		1


	//   ....[10]....
        /*05d4*/ 	.word	0x00000600
        /*05d8*/ 	.word	0x000000ff
        /*05dc*/ 	.word	0x0002a870
        /*05e0*/ 	.short	0x0100
        /*05e2*/ 	.byte	0x06
	.zero		1


	//   ....[11]....
        /*05e4*/ 	.word	0x00000610
        /*05e8*/ 	.word	0x000000ff
        /*05ec*/ 	.word	0x0002a880
        /*05f0*/ 	.short	0x0100
        /*05f2*/ 	.byte	0x06
	.zero		1


	//   ....[12]....
        /*05f4*/ 	.word	0x00000620
        /*05f8*/ 	.word	0x000000ff
        /*05fc*/ 	.word	0x0002a878
        /*0600*/ 	.short	0x0100
        /*0602*/ 	.byte	0x06
	.zero		1


	//   ....[13]....
        /*0604*/ 	.word	0x00000630
        /*0608*/ 	.word	0x000000ff
        /*060c*/ 	.word	0x0002a888
        /*0610*/ 	.short	0x0100
        /*0612*/ 	.byte	0x06
	.zero		1


	//   ....[14]....
        /*0614*/ 	.word	0x00000760
        /*0618*/ 	.word	0x000000ff
        /*061c*/ 	.word	0x0002a890
        /*0620*/ 	.short	0x0100
        /*0622*/ 	.byte	0x08
	.zero		1


	//   ....[15]....
        /*0624*/ 	.word	0x00000770
        /*0628*/ 	.word	0x000000ff
        /*062c*/ 	.word	0x0002a8a0
        /*0630*/ 	.short	0x0100
        /*0632*/ 	.byte	0x08
	.zero		1


	//   ....[16]....
        /*0634*/ 	.word	0x00000780
        /*0638*/ 	.word	0x000000ff
        /*063c*/ 	.word	0x0002a898
        /*0640*/ 	.short	0x0100
        /*0642*/ 	.byte	0x08
	.zero		1


	//   ....[17]....
        /*0644*/ 	.word	0x00000790
        /*0648*/ 	.word	0x000000ff
        /*064c*/ 	.word	0x0002a8a8
        /*0650*/ 	.short	0x0100
        /*0652*/ 	.byte	0x08
	.zero		1


	//   ....[18]....
        /*0654*/ 	.word	0x000008c0
        /*0658*/ 	.word	0x000000ff
        /*065c*/ 	.word	0x0002a8b0
        /*0660*/ 	.short	0x0100
        /*0662*/ 	.byte	0x08
	.zero		1


	//   ....[19]....
        /*0664*/ 	.word	0x000008d0
        /*0668*/ 	.word	0x000000ff
        /*066c*/ 	.word	0x0002a8c0
        /*0670*/ 	.short	0x0100
        /*0672*/ 	.byte	0x08
	.zero		1


	//   ....[20]....
        /*0674*/ 	.word	0x000008e0
        /*0678*/ 	.word	0x000000ff
        /*067c*/ 	.word	0x0002a8b8
        /*0680*/ 	.short	0x0100
        /*0682*/ 	.byte	0x08
	.zero		1


	//   ....[21]....
        /*0684*/ 	.word	0x000008f0
        /*0688*/ 	.word	0x000000ff
        /*068c*/ 	.word	0x0002a8c8
        /*0690*/ 	.short	0x0100
        /*0692*/ 	.byte	0x08
	.zero		1


	//   ....[22]....
        /*0694*/ 	.word	0x000018b0
        /*0698*/ 	.word	0x000000ff
        /*069c*/ 	.word	0x0002a800
        /*06a0*/ 	.short	0x010a
        /*06a2*/ 	.byte	0x26
	.zero		1


	//   ....[23]....
        /*06a4*/ 	.word	0x00001930
        /*06a8*/ 	.word	0x00000003
        /*06ac*/ 	.word	0x0002a830
        /*06b0*/ 	.short	0x010a
        /*06b2*/ 	.byte	0x3f
	.zero		1


	//   ....[24]....
        /*06b4*/ 	.word	0x000019d0
        /*06b8*/ 	.word	0x00000003
        /*06bc*/ 	.word	0x0002a830
        /*06c0*/ 	.short	0x010a
        /*06c2*/ 	.byte	0x3f
	.zero		1


	//   ....[25]....
        /*06c4*/ 	.word	0x000020e0
        /*06c8*/ 	.word	0x00000000
        /*06cc*/ 	.word	0x00000000
        /*06d0*/ 	.short	0x0101
        /*06d2*/ 	.byte	0x3f
	.zero		1


	//   ....[26]....
        /*06d4*/ 	.word	0x00004400
        /*06d8*/ 	.word	0x000000ff
        /*06dc*/ 	.word	0x0002a830
        /*06e0*/ 	.short	0x010a
        /*06e2*/ 	.byte	0x05
	.zero		1


	//   ....[27]....
        /*06e4*/ 	.word	0x00004440
        /*06e8*/ 	.word	0x000000ff
        /*06ec*/ 	.word	0x0002a830
        /*06f0*/ 	.short	0x010a
        /*06f2*/ 	.byte	0x05
	.zero		1


	//   ....[28]....
        /*06f4*/ 	.word	0x00004cc0
        /*06f8*/ 	.word	0x000000ff
        /*06fc*/ 	.word	0x0002a850
        /*0700*/ 	.short	0x010a
        /*0702*/ 	.byte	0x0b
	.zero		1


	//   ....[29]....
        /*0704*/ 	.word	0x00004d00
        /*0708*/ 	.word	0x000000ff
        /*070c*/ 	.word	0x0002a850
        /*0710*/ 	.short	0x010a
        /*0712*/ 	.byte	0x0b
	.zero		1


	//   ....[30]....
        /*0714*/ 	.word	0x00005060
        /*0718*/ 	.word	0x00000000
        /*071c*/ 	.word	0x00000000
        /*0720*/ 	.short	0x0101
        /*0722*/ 	.byte	0x3f
	.zero		1


	//   ....[31]....
        /*0724*/ 	.word	0x00006c80
        /*0728*/ 	.word	0x0000005b
        /*072c*/ 	.word	0x00000000
        /*0730*/ 	.short	0x0101
        /*0732*/ 	.byte	0x3f
	.zero		1


	//   ....[32]....
        /*0734*/ 	.word	0x00007330
        /*0738*/ 	.word	0x000000ff
        /*073c*/ 	.word	0x0002a830
        /*0740*/ 	.short	0x010a
        /*0742*/ 	.byte	0x05
	.zero		1


	//   ....[33]....
        /*0744*/ 	.word	0x00007370
        /*0748*/ 	.word	0x000000ff
        /*074c*/ 	.word	0x0002a830
        /*0750*/ 	.short	0x010a
        /*0752*/ 	.byte	0x05
	.zero		1


	//   ....[34]....
        /*0754*/ 	.word	0x00007bf0
        /*0758*/ 	.word	0x000000ff
        /*075c*/ 	.word	0x0002a850
        /*0760*/ 	.short	0x010a
        /*0762*/ 	.byte	0x0a
	.zero		1


	//   ....[35]....
        /*0764*/ 	.word	0x00007c30
        /*0768*/ 	.word	0x000000ff
        /*076c*/ 	.word	0x0002a850
        /*0770*/ 	.short	0x010a
        /*0772*/ 	.byte	0x0a
	.zero		1


	//   ....[36]....
        /*0774*/ 	.word	0x00008d70
        /*0778*/ 	.word	0x0000000e
        /*077c*/ 	.word	0x00000000
        /*0780*/ 	.short	0x0101
        /*0782*/ 	.byte	0x3f
	.zero		1


	//   ....[37]....
        /*0784*/ 	.word	0x00008de0
        /*0788*/ 	.word	0x0000000e
        /*078c*/ 	.word	0x00000000
        /*0790*/ 	.short	0x0101
        /*0792*/ 	.byte	0x3f
	.zero		1


	//   ....[38]....
        /*0794*/ 	.word	0x00008f90
        /*0798*/ 	.word	0x000000ff
        /*079c*/ 	.word	0x0002a830
        /*07a0*/ 	.short	0x010a
        /*07a2*/ 	.byte	0x05
	.zero		1


	//   ....[39]....
        /*07a4*/ 	.word	0x00008fd0
        /*07a8*/ 	.word	0x000000ff
        /*07ac*/ 	.word	0x0002a830
        /*07b0*/ 	.short	0x010a
        /*07b2*/ 	.byte	0x05
	.zero		1


	//   ....[40]....
        /*07b4*/ 	.word	0x00009850
        /*07b8*/ 	.word	0x000000ff
        /*07bc*/ 	.word	0x0002a850
        /*07c0*/ 	.short	0x010a
        /*07c2*/ 	.byte	0x0a
	.zero		1


	//   ....[41]....
        /*07c4*/ 	.word	0x00009890
        /*07c8*/ 	.word	0x000000ff
        /*07cc*/ 	.word	0x0002a850
        /*07d0*/ 	.short	0x010a
        /*07d2*/ 	.byte	0x0a
	.zero		1


	//   ....[42]....
        /*07d4*/ 	.word	0x00009be0
        /*07d8*/ 	.word	0x00000000
        /*07dc*/ 	.word	0x00000000
        /*07e0*/ 	.short	0x0101
        /*07e2*/ 	.byte	0x3f
	.zero		1


	//   ....[43]....
        /*07e4*/ 	.word	0x0000b690
        /*07e8*/ 	.word	0x0000005b
        /*07ec*/ 	.word	0x00000000
        /*07f0*/ 	.short	0x0101
        /*07f2*/ 	.byte	0x3f
	.zero		1


	//   ....[44]....
        /*07f4*/ 	.word	0x0000c000
        /*07f8*/ 	.word	0x000000ff
        /*07fc*/ 	.word	0x0002a850
        /*0800*/ 	.short	0x010a
        /*0802*/ 	.byte	0x05
	.zero		1


	//   ....[45]....
        /*0804*/ 	.word	0x0000c040
        /*0808*/ 	.word	0x000000ff
        /*080c*/ 	.word	0x0002a850
        /*0810*/ 	.short	0x010a
        /*0812*/ 	.byte	0x05
	.zero		1


	//   ....[46]....
        /*0814*/ 	.word	0x0000c4f0
        /*0818*/ 	.word	0x00000007
        /*081c*/ 	.word	0x00000000
        /*0820*/ 	.short	0x0101
        /*0822*/ 	.byte	0x3f
	.zero		1


	//   ....[47]....
        /*0824*/ 	.word	0x0000d6f0
        /*0828*/ 	.word	0x00000003
        /*082c*/ 	.word	0x00000000
        /*0830*/ 	.short	0x0101
        /*0832*/ 	.byte	0x3f
	.zero		1


	//   ....[48]....
        /*0834*/ 	.word	0x00010680
        /*0838*/ 	.word	0x00000009
        /*083c*/ 	.word	0x0002a840
        /*0840*/ 	.short	0x010a
        /*0842*/ 	.byte	0x3f
	.zero		1


	//   ....[49]....
        /*0844*/ 	.word	0x00010c30
        /*0848*/ 	.word	0x0000000a
        /*084c*/ 	.word	0x0002a820
        /*0850*/ 	.short	0x010a
        /*0852*/ 	.byte	0x3f
	.zero		1


	//   ....[50]....
        /*0854*/ 	.word	0x00010f70
        /*0858*/ 	.word	0x00000002
        /*085c*/ 	.word	0x0002a840
        /*0860*/ 	.short	0x010a
        /*0862*/ 	.byte	0x3f
	.zero		1


	//   ....[51]....
        /*0864*/ 	.word	0x00011270
        /*0868*/ 	.word	0x00000003
        /*086c*/ 	.word	0x00000060
        /*0870*/ 	.short	0x010a
        /*0872*/ 	.byte	0x3f
	.zero		1


	//   ....[52]....
        /*0874*/ 	.word	0x00011860
        /*0878*/ 	.word	0x00000002
        /*087c*/ 	.word	0x0002a840
        /*0880*/ 	.short	0x010a
        /*0882*/ 	.byte	0x3f
	.zero		1


	//   ....[53]....
        /*0884*/ 	.word	0x00011b60
        /*0888*/ 	.word	0x00000003
        /*088c*/ 	.word	0x00000060
        /*0890*/ 	.short	0x010a
        /*0892*/ 	.byte	0x3f
	.zero		1


	//   ....[54]....
        /*0894*/ 	.word	0x00012030
        /*0898*/ 	.word	0x00000002
        /*089c*/ 	.word	0x0002a840
        /*08a0*/ 	.short	0x010a
        /*08a2*/ 	.byte	0x3f
	.zero		1


	//   ....[55]....
        /*08a4*/ 	.word	0x00012340
        /*08a8*/ 	.word	0x00000002
        /*08ac*/ 	.word	0x00000060
        /*08b0*/ 	.short	0x010a
        /*08b2*/ 	.byte	0x3f
	.zero		1


	//   ....[56]....
        /*08b4*/ 	.word	0x000127b0
        /*08b8*/ 	.word	0x00000003
        /*08bc*/ 	.word	0x0002a860
        /*08c0*/ 	.short	0x010a
        /*08c2*/ 	.byte	0x3f
	.zero		1


	//   ....[57]....
        /*08c4*/ 	.word	0x00013790
        /*08c8*/ 	.word	0x00000000
        /*08cc*/ 	.word	0x0002a820
        /*08d0*/ 	.short	0x010a
        /*08d2*/ 	.byte	0x3f
	.zero		1


	//   ....[58]....
        /*08d4*/ 	.word	0x00013950
        /*08d8*/ 	.word	0x00000006
        /*08dc*/ 	.word	0x00000000
        /*08e0*/ 	.short	0x010a
        /*08e2*/ 	.byte	0x3f
	.zero		1


	//   ....[59]....
        /*08e4*/ 	.word	0x000139c0
        /*08e8*/ 	.word	0x00000007
        /*08ec*/ 	.word	0x00000000
        /*08f0*/ 	.short	0x010a
        /*08f2*/ 	.byte	0x3f
	.zero		1


	//   ....[60]....
        /*08f4*/ 	.word	0x00013a30
        /*08f8*/ 	.word	0x00000004
        /*08fc*/ 	.word	0x00000000
        /*0900*/ 	.short	0x010a
        /*0902*/ 	.byte	0x3f
	.zero		1


	//   ....[61]....
        /*0904*/ 	.word	0x00013a60
        /*0908*/ 	.word	0x00000003
        /*090c*/ 	.word	0x00000000
        /*0910*/ 	.short	0x010a
        /*0912*/ 	.byte	0x3f
	.zero		1


	//   ....[62]....
        /*0914*/ 	.word	0x00013ad0
        /*0918*/ 	.word	0x00000003
        /*091c*/ 	.word	0x0002a800
        /*0920*/ 	.short	0x010a
        /*0922*/ 	.byte	0x3f
	.zero		1


	//   ....[63]....
        /*0924*/ 	.word	0x00013b20
        /*0928*/ 	.word	0x00000003
        /*092c*/ 	.word	0x0002a830
        /*0930*/ 	.short	0x010a
        /*0932*/ 	.byte	0x3f
	.zero		1


	//   ....[64]....
        /*0934*/ 	.word	0x00013b80
        /*0938*/ 	.word	0x00000059
        /*093c*/ 	.word	0x0002a830
        /*0940*/ 	.short	0x010a
        /*0942*/ 	.byte	0x3f
	.zero		1


	//   ....[65]....
        /*0944*/ 	.word	0x00013be0
        /*0948*/ 	.word	0x000000af
        /*094c*/ 	.word	0x0002a850
        /*0950*/ 	.short	0x010a
        /*0952*/ 	.byte	0x3f
	.zero		1


	//   ....[66]....
        /*0954*/ 	.word	0x00013c40
        /*0958*/ 	.word	0x0000000a
        /*095c*/ 	.word	0x0002a830
        /*0960*/ 	.short	0x010a
        /*0962*/ 	.byte	0x3f
	.zero		1


	//   ....[67]....
        /*0964*/ 	.word	0x00013ca0
        /*0968*/ 	.word	0x00000003
        /*096c*/ 	.word	0x0002a850
        /*0970*/ 	.short	0x010a
        /*0972*/ 	.byte	0x3f
	.zero		1


	//   ....[68]....
        /*0974*/ 	.word	0x00013d00
        /*0978*/ 	.word	0x0000000a
        /*097c*/ 	.word	0x0002a830
        /*0980*/ 	.short	0x010a
        /*0982*/ 	.byte	0x3f
	.zero		1


	//   ....[69]....
        /*0984*/ 	.word	0x00013d60
        /*0988*/ 	.word	0x00000003
        /*098c*/ 	.word	0x0002a850
        /*0990*/ 	.short	0x010a
        /*0992*/ 	.byte	0x3f
	.zero		1


	//   ....[70]....
        /*0994*/ 	.word	0x00013dc0
        /*0998*/ 	.word	0x00000007
        /*099c*/ 	.word	0x0002a850
        /*09a0*/ 	.short	0x010a
        /*09a2*/ 	.byte	0x3f
	.zero		1


	//   ....[71]....
        /*09a4*/ 	.word	0x00013f60
        /*09a8*/ 	.word	0x00000009
        /*09ac*/ 	.word	0x0002a840
        /*09b0*/ 	.short	0x010a
        /*09b2*/ 	.byte	0x3f
	.zero		1


	//   ....[72]....
        /*09b4*/ 	.word	0x00013fe0
        /*09b8*/ 	.word	0x00000008
        /*09bc*/ 	.word	0x0002a820
        /*09c0*/ 	.short	0x010a
        /*09c2*/ 	.byte	0x3f
	.zero		1


	//   ....[73]....
        /*09c4*/ 	.word	0x00014030
        /*09c8*/ 	.word	0x00000002
        /*09cc*/ 	.word	0x0002a840
        /*09d0*/ 	.short	0x010a
        /*09d2*/ 	.byte	0x3f
	.zero		1


	//   ....[74]....
        /*09d4*/ 	.word	0x00014080
        /*09d8*/ 	.word	0x00000003
        /*09dc*/ 	.word	0x00000060
        /*09e0*/ 	.short	0x010a
        /*09e2*/ 	.byte	0x3f
	.zero		1


	//   ....[75]....
        /*09e4*/ 	.word	0x000140d0
        /*09e8*/ 	.word	0x00000002
        /*09ec*/ 	.word	0x0002a840
        /*09f0*/ 	.short	0x010a
        /*09f2*/ 	.byte	0x3f
	.zero		1


	//   ....[76]....
        /*09f4*/ 	.word	0x00014120
        /*09f8*/ 	.word	0x00000003
        /*09fc*/ 	.word	0x00000060
        /*0a00*/ 	.short	0x010a
        /*0a02*/ 	.byte	0x3f
	.zero		1


	//   ....[77]....
        /*0a04*/ 	.word	0x00014170
        /*0a08*/ 	.word	0x00000002
        /*0a0c*/ 	.word	0x0002a840
        /*0a10*/ 	.short	0x010a
        /*0a12*/ 	.byte	0x3f
	.zero		1


	//   ....[78]....
        /*0a14*/ 	.word	0x000141c0
        /*0a18*/ 	.word	0x00000002
        /*0a1c*/ 	.word	0x00000060
        /*0a20*/ 	.short	0x010a
        /*0a22*/ 	.byte	0x3f
	.zero		1


	//   ....[79]....
        /*0a24*/ 	.word	0x00014210
        /*0a28*/ 	.word	0x00000003
        /*0a2c*/ 	.word	0x0002a860
        /*0a30*/ 	.short	0x010a
        /*0a32*/ 	.byte	0x3f
	.zero		1


	//   ....[80]....
        /*0a34*/ 	.word	0x00014bd0
        /*0a38*/ 	.word	0x00000000
        /*0a3c*/ 	.word	0x0002a820
        /*0a40*/ 	.short	0x010a
        /*0a42*/ 	.byte	0x3f
	.zero		1


	//   ....[81]....
        /*0a44*/ 	.word	0x00014d70
        /*0a48*/ 	.word	0x00000006
        /*0a4c*/ 	.word	0x00000000
        /*0a50*/ 	.short	0x010a
        /*0a52*/ 	.byte	0x3f
	.zero		1


	//   ....[82]....
        /*0a54*/ 	.word	0x00014dc0
        /*0a58*/ 	.word	0x00000007
        /*0a5c*/ 	.word	0x00000000
        /*0a60*/ 	.short	0x010a
        /*0a62*/ 	.byte	0x3f
	.zero		1


	//   ....[83]....
        /*0a64*/ 	.word	0x00014e10
        /*0a68*/ 	.word	0x00000004
        /*0a6c*/ 	.word	0x00000000
        /*0a70*/ 	.short	0x010a
        /*0a72*/ 	.byte	0x3f
	.zero		1


	//----- nvinfo : EIATTR_NUM_MBARRIERS
	.align		4
.L_247:
        /*0a74*/ 	.byte	0x03, 0x38
        /*0a76*/ 	.short	0x0016


	//----- nvinfo : EIATTR_EXIT_INSTR_OFFSETS
	.align		4
        /*0a78*/ 	.byte	0x04, 0x1c
        /*0a7a*/ 	.short	(.L_249 - .L_248)


	//   ....[0]....
.L_248:
        /*0a7c*/ 	.word	0x00000a60


	//   ....[1]....
        /*0a80*/ 	.word	0x0000e670


	//   ....[2]....
        /*0a84*/ 	.word	0x0000e6d0


	//   ....[3]....
        /*0a88*/ 	.word	0x00013ab0


	//----- nvinfo : EIATTR_MAX_THREADS
	.align		4
.L_249:
        /*0a8c*/ 	.byte	0x04, 0x05
        /*0a8e*/ 	.short	(.L_251 - .L_250)
.L_250:
        /*0a90*/ 	.word	0x00000180
        /*0a94*/ 	.word	0x00000001
        /*0a98*/ 	.word	0x00000001


	//----- nvinfo : EIATTR_CRS_STACK_SIZE
	.align		4
.L_251:
        /*0a9c*/ 	.byte	0x04, 0x1e
        /*0a9e*/ 	.short	(.L_253 - .L_252)
.L_252:
        /*0aa0*/ 	.word	0x00000000


	//----- nvinfo : EIATTR_CBANK_PARAM_SIZE
	.align		4
.L_253:
        /*0aa4*/ 	.byte	0x03, 0x19
        /*0aa6*/ 	.short	0x0a70


	//----- nvinfo : EIATTR_PARAM_CBANK
	.align		4
        /*0aa8*/ 	.byte	0x04, 0x0a
        /*0aaa*/ 	.short	(.L_255 - .L_254)
	.align		4
.L_254:
        /*0aac*/ 	.word	index@(.nv.constant0._ZN7cutlass13device_kernelIN5flash11enable_sm90INS1_16FlashAttnFwdSm90INS1_25CollectiveMainloopFwdSm90ILi2EN4cute5tupleIJNS5_1CILi1EEES8_S8_EEENS6_IJNS7_ILi128EEENS7_ILi96EEENS7_ILi192EEEEEELi128ENS_10bfloat16_tEfNS_4arch4Sm90ELb0ELb1ELb0ELb1ELb0ELb0ELb0ELb1ELb1ELb0ELb0ELb0EEENS1_21CollectiveEpilogueFwdINS6_IJSA_SA_SB_EEES9_SE_SG_Li256ELb1ELb0ELb0ELb0EEENS1_36VarlenDynamicPersistentTileSchedulerILi128ELi96ELi256ELi32ELb0ELb0ELb1ELb1ELb0ELb1EEEEEEEEEvNT_6ParamsE)
        /*0ab0*/ 	.short	0x0210
        /*0ab2*/ 	.short	0x0a70


	//----- nvinfo : EIATTR_SW_WAR
	.align		4
.L_255:
        /*0ab4*/ 	.byte	0x04, 0x36
        /*0ab6*/ 	.short	(.L_257 - .L_256)
.L_256:
        /*0ab8*/ 	.word	0x00000008
.L_257:


//--------------------- .nv.info._ZN7cutlass13device_kernelIN5flash11enable_sm90INS1_16FlashAttnFwdSm90INS1_25CollectiveMainloopFwdSm90ILi2EN4cute5tupleIJNS5_1CILi1EEES8_S8_EEENS6_IJNS7_ILi128EEENS7_ILi96EEENS7_ILi192EEEEEELi128ENS_10bfloat16_tEfNS_4arch4Sm90ELb0ELb1ELb0ELb1ELb0ELb1ELb0ELb1ELb1ELb0ELb0ELb0EEENS1_21CollectiveEpilogueFwdINS6_IJSA_SA_SB_EEES9_SE_SG_Li256ELb1ELb0ELb0ELb0EEENS1_36VarlenDynamicPersistentTileSchedulerILi128ELi96ELi256ELi32ELb0ELb0ELb1ELb1ELb0ELb1EEEEEEEEEvNT_6ParamsE --------------------------
	.section	.nv.info._ZN7cutlass13device_kernelIN5flash11enable_sm90INS1_16FlashAttnFwdSm90INS1_25CollectiveMainloopFwdSm90ILi2EN4cute5tupleIJNS5_1CILi1EEES8_S8_EEENS6_IJNS7_ILi128EEENS7_ILi96EEENS7_ILi192EEEEEELi128ENS_10bfloat16_tEfNS_4arch4Sm90ELb0ELb1ELb0ELb1ELb0ELb1ELb0ELb1ELb1ELb0ELb0ELb0EEENS1_21CollectiveEpilogueFwdINS6_IJSA_SA_SB_EEES9_SE_SG_Li256ELb1ELb0ELb0ELb0EEENS1_36VarlenDynamicPersistentTileSchedulerILi128ELi96ELi256ELi32ELb0ELb0ELb1ELb1ELb0ELb1EEEEEEEEEvNT_6ParamsE,"",@"SHT_CUDA_INFO"
	.sectionflags	@""
	.align	4


	//----- nvinfo : EIATTR_CUDA_API_VERSION
	.align		4
        /*0000*/ 	.byte	0x04, 0x37
        /*0002*/ 	.short	(.L_259 - .L_258)
.L_258:
        /*0004*/ 	.word	0x00000082


	//----- nvinfo : EIATTR_KPARAM_INFO
	.align		4
.L_259:
        /*0008*/ 	.byte	0x04, 0x17
        /*000a*/ 	.short	(.L_261 - .L_260)
.L_260:
        /*000c*/ 	.word	0x00000000
        /*0010*/ 	.short	0x0000
        /*0012*/ 	.short	0x0070
        /*0014*/ 	.byte	0x00, 0xf0, 0x01, 0x28


	//----- nvinfo : EIATTR_SPARSE_MMA_MASK
	.align		4
.L_261:
        /*0018*/ 	.byte	0x03, 0x50
        /*001a*/ 	.short	0x0000


	//----- nvinfo : EIATTR_MAXREG_COUNT
	.align		4
        /*001c*/ 	.byte	0x03, 0x1b
        /*001e*/ 	.short	0x00a8


	//----- nvinfo : EIATTR_NUM_BARRIERS
	.align		4
        /*0020*/ 	.byte	0x02, 0x4c
        /*0022*/ 	.byte	0x10
	.zero		1


	//----- nvinfo : EIATTR_EXTERNS
	.align		4
        /*0024*/ 	.byte	0x04, 0x0f
        /*0026*/ 	.short	(.L_263 - .L_262)


	//   ....[0]....
	.align		4
.L_262:
        /*0028*/ 	.word	index@(__assertfail)


	//----- nvinfo : EIATTR_ANNOTATIONS
	.align		4
.L_263:
        /*002c*/ 	.byte	0x04, 0x55
        /*002e*/ 	.short	(.L_265 - .L_264)


	//   ....[0]....
.L_264:
        /* <DEDUP_REMOVED lines=62> */


	//----- nvinfo : EIATTR_MERCURY_ISA_VERSION
	.align		4
.L_265:
        /*03f8*/ 	.byte	0x03, 0x5f
        /*03fa*/ 	.short	0x0101


	//----- nvinfo : EIATTR_UNUSED_LOAD_BYTE_OFFSET
	.align		4
        /*03fc*/ 	.byte	0x04, 0x44
        /*03fe*/ 	.short	(.L_267 - .L_266)


	//   ....[0]....
.L_266:
        /*0400*/ 	.word	0x00000ab0
        /*0404*/ 	.word	0x0000fff0


	//   ....[1]....
        /*0408*/ 	.word	0x0001ecd0
        /*040c*/ 	.word	0x0000fff0


	//----- nvinfo : EIATTR_INT_WARP_WIDE_INSTR_OFFSETS
	.align		4
.L_267:
        /*0410*/ 	.byte	0x04, 0x31
        /*0412*/ 	.short	(.L_269 - .L_268)


	//   ....[0]....
.L_268:
        /*0414*/ 	.word	0x000001c0


	//   ....[1]....
        /*0418*/ 	.word	0x00000200


	//   ....[2]....
        /*041c*/ 	.word	0x00000270


	//   ....[3]....
        /*0420*/ 	.word	0x00023310


	//   ....[4]....
        /*0424*/ 	.word	0x000233b0


	//   ....[5]....
        /*0428*/ 	.word	0x000238b0


	//   ....[6]....
        /*042c*/ 	.word	0x000238f0


	//   ....[7]....
        /*0430*/ 	.word	0x00023a50


	//   ....[8]....
        /*0434*/ 	.word	0x00023b40


	//   ....[9]....
        /*0438*/ 	.word	0x00025e90


	//   ....[10]....
        /*043c*/ 	.word	0x00025f30


	//----- nvinfo : EIATTR_COOP_GROUP_MASK_REGIDS
	.align		4
.L_269:
        /*0440*/ 	.byte	0x04, 0x29
        /*0442*/ 	.short	(.L_271 - .L_270)


	//   ....[0]....
.L_270:
        /*0444*/ 	.word	0xffffffff


	//   ....[1]....
        /*0448*/ 	.word	0xffffffff


	//   ....[2]....
        /*044c*/ 	.word	0xffffffff


	//   ....[3]....
        /*0450*/ 	.word	0xffffffff


	//   ....[4]....
        /*0454*/ 	.word	0xffffffff


	//   ....[5]....
        /*0458*/ 	.word	0xffffffff


	//   ....[6]....
        /*045c*/ 	.word	0xffffffff


	//   ....[7]....
        /*0460*/ 	.word	0xffffffff


	//   ....[8]....
        /*0464*/ 	.word	0xffffffff


	//   ....[9]....
        /*0468*/ 	.word	0xffffffff


	//   ....[10]....
        /*046c*/ 	.word	0xffffffff


	//   ....[11]....
        /*0470*/ 	.word	0xffffffff


	//   ....[12]....
        /*0474*/ 	.word	0xffffffff


	//   ....[13]....
        /*0478*/ 	.word	0xffffffff


	//   ....[14]....
        /*047c*/ 	.word	0xffffffff


	//   ....[15]....
        /*0480*/ 	.word	0xffffffff


	//   ....[16]....
        /*0484*/ 	.word	0xffffffff


	//   ....[17]....
        /*0488*/ 	.word	0xffffffff


	//   ....[18]....
        /*048c*/ 	.word	0xffffffff


	//   ....[19]....
        /*0490*/ 	.word	0xffffffff


	//   ....[20]....
        /*0494*/ 	.word	0xffffffff


	//   ....[21]....
        /*0498*/ 	.word	0xffffffff


	//   ....[22]....
        /*049c*/ 	.word	0xffffffff


	//   ....[23]....
        /*04a0*/ 	.word	0xffffffff


	//   ....[24]....
        /*04a4*/ 	.word	0xffffffff


	//   ....[25]....
        /*04a8*/ 	.word	0xffffffff


	//   ....[26]....
        /*04ac*/ 	.word	0xffffffff


	//   ....[27]....
        /*04b0*/ 	.word	0xffffffff


	//   ....[28]....
        /*04b4*/ 	.word	0xffffffff


	//   ....[29]....
        /*04b8*/ 	.word	0xffffffff


	//   ....[30]....
        /*04bc*/ 	.word	0xffffffff


	//   ....[31]....
        /*04c0*/ 	.word	0xffffffff


	//   ....[32]....
        /*04c4*/ 	.word	0xffffffff


	//   ....[33]....
        /*04c8*/ 	.word	0xffffffff


	//   ....[34]....
        /*04cc*/ 	.word	0xffffffff


	//   ....[35]....
        /*04d0*/ 	.word	0xffffffff


	//   ....[36]....
        /*04d4*/ 	.word	0xffffffff


	//   ....[37]....
        /*04d8*/ 	.word	0xffffffff


	//   ....[38]....
        /*04dc*/ 	.word	0xffffffff


	//   ....[39]....
        /*04e0*/ 	.word	0xffffffff


	//   ....[40]....
        /*04e4*/ 	.word	0xffffffff


	//   ....[41]....
        /*04e8*/ 	.word	0xffffffff


	//   ....[42]....
        /*04ec*/ 	.word	0xffffffff


	//   ....[43]....
        /*04f0*/ 	.word	0xffffffff


	//   ....[44]....
        /*04f4*/ 	.word	0xffffffff


	//   ....[45]....
        /*04f8*/ 	.word	0xffffffff


	//   ....[46]....
        /*04fc*/ 	.word	0xffffffff


	//   ....[47]....
        /*0500*/ 	.word	0xffffffff


	//   ....[48]....
        /*0504*/ 	.word	0xffffffff


	//   ....[49]....
        /*0508*/ 	.word	0xffffffff


	//   ....[50]....
        /*050c*/ 	.word	0xffffffff


	//   ....[51]....
        /*0510*/ 	.word	0xffffffff


	//   ....[52]....
        /*0514*/ 	.word	0xffffffff


	//   ....[53]....
        /*0518*/ 	.word	0xffffffff


	//   ....[54]....
        /*051c*/ 	.word	0xffffffff


	//   ....[55]....
        /*0520*/ 	.word	0xffffffff


	//   ....[56]....
        /*0524*/ 	.word	0xffffffff


	//   ....[57]....
        /*0528*/ 	.word	0xffffffff


	//   ....[58]....
        /*052c*/ 	.word	0xffffffff


	//   ....[59]....
        /*0530*/ 	.word	0xffffffff


	//   ....[60]....
        /*0534*/ 	.word	0xffffffff


	//   ....[61]....
        /*0538*/ 	.word	0xffffffff


	//   ....[62]....
        /*053c*/ 	.word	0x0500000f


	//   ....[63]....
        /*0540*/ 	.word	0x0500000f


	//   ....[64]....
        /*0544*/ 	.word	0x0500000f


	//   ....[65]....
        /*0548*/ 	.word	0x0500000f


	//   ....[66]....
        /*054c*/ 	.word	0x0500000f


	//   ....[67]....
        /*0550*/ 	.word	0x0500000f


	//   ....[68]....
        /*0554*/ 	.word	0x0500000f


	//   ....[69]....
        /*0558*/ 	.word	0x0500000f


	//   ....[70]....
        /*055c*/ 	.word	0x0500000f


	//   ....[71]....
        /*0560*/ 	.word	0x0500000f


	//   ....[72]....
        /*0564*/ 	.word	0x0500000f


	//   ....[73]....
        /*0568*/ 	.word	0x0500000f


	//   ....[74]....
        /*056c*/ 	.word	0x0500000f


	//   ....[75]....
        /*0570*/ 	.word	0x0500000f


	//   ....[76]....
        /*0574*/ 	.word	0x0500000f


	//   ....[77]....
        /*0578*/ 	.word	0x0500000f


	//   ....[78]....
        /*057c*/ 	.word	0x0500000f


	//   ....[79]....
        /*0580*/ 	.word	0x0500000f


	//   ....[80]....
        /*0584*/ 	.word	0x0500000f


	//   ....[81]....
        /*0588*/ 	.word	0x0500000f


	//   ....[82]....
        /*058c*/ 	.word	0x0500000f


	//   ....[83]....
        /*0590*/ 	.word	0x0500000f


	//   ....[84]....
        /*0594*/ 	.word	0x0500000f


	//   ....[85]....
        /*0598*/ 	.word	0x0500000f


	//   ....[86]....
        /*059c*/ 	.word	0x0500000f


	//   ....[87]....
        /*05a0*/ 	.word	0x0500000f


	//   ....[88]....
        /*05a4*/ 	.word	0x0500000f


	//   ....[89]....
        /*05a8*/ 	.word	0x0500000f


	//   ....[90]....
        /*05ac*/ 	.word	0x0500000f


	//   ....[91]....
        /*05b0*/ 	.word	0x0500000f


	//   ....[92]....
        /*05b4*/ 	.word	0x0500000f


	//   ....[93]....
        /*05b8*/ 	.word	0x0500000f


	//   ....[94]....
        /*05bc*/ 	.word	0x0500000f


	//   ....[95]....
        /*05c0*/ 	.word	0x0500000f


	//   ....[96]....
        /*05c4*/ 	.word	0x0500000f


	//   ....[97]....
        /*05c8*/ 	.word	0x0500000f


	//----- nvinfo : EIATTR_COOP_GROUP_INSTR_OFFSETS
	.align		4
.L_271:
        /*05cc*/ 	.byte	0x04, 0x28
        /*05ce*/ 	.short	(.L_273 - .L_272)


	//   ....[0]....
.L_272:
        /*05d0*/ 	.word	0x00000060


	//   ....[1]....
        /*05d4*/ 	.word	0x000001d0


	//   ....[2]....
        /*05d8*/ 	.word	0x00000220


	//   ....[3]....
        /*05dc*/ 	.word	0x00000450


	//   ....[4]....
        /*05e0*/ 	.word	0x000005b0


	//   ....[5]....
        /*05e4*/ 	.word	0x000006d0


	//   ....[6]....
        /*05e8*/ 	.word	0x00000830


	//   ....[7]....
        /*05ec*/ 	.word	0x0000b520


	//   ....[8]....
        /*05f0*/ 	.word	0x00014600


	//   ....[9]....
        /*05f4*/ 	.word	0x00014700


	//   ....[10]....
        /*05f8*/ 	.word	0x00014d10


	//   ....[11]....
        /*05fc*/ 	.word	0x00014d70


	//   ....[12]....
        /*0600*/ 	.word	0x00017a80


	//   ....[13]....
        /*0604*/ 	.word	0x00017ba0


	//   ....[14]....
        /*0608*/ 	.word	0x00018190


	//   ....[15]....
        /*060c*/ 	.word	0x00018220


	//   ....[16]....
        /*0610*/ 	.word	0x00019de0


	//   ....[17]....
        /*0614*/ 	.word	0x00019e60


	//   ....[18]....
        /*0618*/ 	.word	0x0001a180


	//   ....[19]....
        /*061c*/ 	.word	0x0001a270


	//   ....[20]....
        /*0620*/ 	.word	0x0001cdd0


	//   ....[21]....
        /*0624*/ 	.word	0x0001cee0


	//   ....[22]....
        /*0628*/ 	.word	0x0001d4b0


	//   ....[23]....
        /*062c*/ 	.word	0x0001d540


	//   ....[24]....
        /*0630*/ 	.word	0x0001e400


	//   ....[25]....
        /*0634*/ 	.word	0x0001e640


	//   ....[26]....
        /*0638*/ 	.word	0x0001e710


	//   ....[27]....
        /*063c*/ 	.word	0x0001e740


	//   ....[28]....
        /*0640*/ 	.word	0x00020ba0


	//   ....[29]....
        /*0644*/ 	.word	0x00020d30


	//   ....[30]....
        /*0648*/ 	.word	0x00020d60


	//   ....[31]....
        /*064c*/ 	.word	0x00020da0


	//   ....[32]....
        /*0650*/ 	.word	0x00020e00


	//   ....[33]....
        /*0654*/ 	.word	0x00020e60


	//   ....[34]....
        /*0658*/ 	.word	0x00020eb0


	//   ....[35]....
        /*065c*/ 	.word	0x00021070


	//   ....[36]....
        /*0660*/ 	.word	0x000210d0


	//   ....[37]....
        /*0664*/ 	.word	0x00021110


	//   ....[38]....
        /*0668*/ 	.word	0x00021150


	//   ....[39]....
        /*066c*/ 	.word	0x00021180


	//   ....[40]....
        /*0670*/ 	.word	0x000211b0


	//   ....[41]....
        /*0674*/ 	.word	0x00021250


	//   ....[42]....
        /*0678*/ 	.word	0x000212b0


	//   ....[43]....
        /*067c*/ 	.word	0x00021340


	//   ....[44]....
        /*0680*/ 	.word	0x00026340


	//   ....[45]....
        /*0684*/ 	.word	0x00026350


	//   ....[46]....
        /*0688*/ 	.word	0x00026470


	//   ....[47]....
        /*068c*/ 	.word	0x000264d0


	//   ....[48]....
        /*0690*/ 	.word	0x00026510


	//   ....[49]....
        /*0694*/ 	.word	0x00026550


	//   ....[50]....
        /*0698*/ 	.word	0x00026580


	//   ....[51]....
        /*069c*/ 	.word	0x000265b0


	//   ....[52]....
        /*06a0*/ 	.word	0x00026750


	//   ....[53]....
        /*06a4*/ 	.word	0x000267b0


	//   ....[54]....
        /*06a8*/ 	.word	0x000267f0


	//   ....[55]....
        /*06ac*/ 	.word	0x00026830


	//   ....[56]....
        /*06b0*/ 	.word	0x00026860


	//   ....[57]....
        /*06b4*/ 	.word	0x00026890


	//   ....[58]....
        /*06b8*/ 	.word	0x00026950


	//   ....[59]....
        /*06bc*/ 	.word	0x00026970


	//   ....[60]....
        /*06c0*/ 	.word	0x000269e0


	//   ....[61]....
        /*06c4*/ 	.word	0x00027080


	//   ....[62]....
        /*06c8*/ 	.word	0x000274c0


	//   ....[63]....
        /*06cc*/ 	.word	0x00027560


	//   ....[64]....
        /*06d0*/ 	.word	0x00027600


	//   ....[65]....
        /*06d4*/ 	.word	0x000276a0


	//   ....[66]....
        /*06d8*/ 	.word	0x00027740


	//   ....[67]....
        /*06dc*/ 	.word	0x000277e0


	//   ....[68]....
        /*06e0*/ 	.word	0x00027880


	//   ....[69]....
        /*06e4*/ 	.word	0x00027920


	//   ....[70]....
        /*06e8*/ 	.word	0x00027a10


	//   ....[71]....
        /*06ec*/ 	.word	0x00027ab0


	//   ....[72]....
        /*06f0*/ 	.word	0x00027b50


	//   ....[73]....
        /*06f4*/ 	.word	0x00027bf0


	//   ....[74]....
        /*06f8*/ 	.word	0x00027c90


	//   ....[75]....
        /*06fc*/ 	.word	0x00027d30


	//   ....[76]....
        /*0700*/ 	.word	0x00027dd0


	//   ....[77]....
        /*0704*/ 	.word	0x00027e70


	//   ....[78]....
        /*0708*/ 	.word	0x00028210


	//   ....[79]....
        /*070c*/ 	.word	0x000284f0


	//   ....[80]....
        /*0710*/ 	.word	0x00028910


	//   ....[81]....
        /*0714*/ 	.word	0x000289a0


	//   ....[82]....
        /*0718*/ 	.word	0x00028a40


	//   ....[83]....
        /*071c*/ 	.word	0x00028af0


	//   ....[84]....
        /*0720*/ 	.word	0x00028b70


	//   ....[85]....
        /*0724*/ 	.word	0x00028bf0


	//   ....[86]....
        /*0728*/ 	.word	0x00028c70


	//   ....[87]....
        /*072c*/ 	.word	0x00028cf0


	//   ....[88]....
        /*0730*/ 	.word	0x00028d80


	//   ....[89]....
        /*0734*/ 	.word	0x00028e30


	//   ....[90]....
        /*0738*/ 	.word	0x00028eb0


	//   ....[91]....
        /*073c*/ 	.word	0x00028f30


	//   ....[92]....
        /*0740*/ 	.word	0x00028fb0


	//   ....[93]....
        /*0744*/ 	.word	0x00029030


	//   ....[94]....
        /*0748*/ 	.word	0x000290a0


	//   ....[95]....
        /*074c*/ 	.word	0x00029140


	//   ....[96]....
        /*0750*/ 	.word	0x000291d0


	//   ....[97]....
        /*0754*/ 	.word	0x00029300


	//----- nvinfo : EIATTR_REG_RECONFIG
	.align		4
.L_273:
        /*0758*/ 	.byte	0x01, 0x54
	.zero		2


	//----- nvinfo : EIATTR_SYSCALL_OFFSETS
	.align		4
        /*075c*/ 	.byte	0x04, 0x46
        /*075e*/ 	.short	(.L_275 - .L_274)


	//   ....[0]....
.L_274:
        /*0760*/ 	.word	0x00001c50


	//   ....[1]....
        /*0764*/ 	.word	0x00001da0


	//   ....[2]....
        /*0768*/ 	.word	0x0000b6c0


	//   ....[3]....
        /*076c*/ 	.word	0x0000bb60


	//   ....[4]....
        /*0770*/ 	.word	0x00023540


	//   ....[5]....
        /*0774*/ 	.word	0x00023680


	//   ....[6]....
        /*0778*/ 	.word	0x00023780


	//----- nvinfo : EIATTR_MBARRIER_INSTR_OFFSETS
	.align		4
.L_275:
        /*077c*/ 	.byte	0x04, 0x39
        /*077e*/ 	.short	(.L_277 - .L_276)


	//   ....[0]....
.L_276:
        /*0780*/ 	.word	0x00000300
        /*0784*/ 	.word	0x000000ff
        /*0788*/ 	.word	0x0002a800
        /*078c*/ 	.short	0x0100
        /*078e*/ 	.byte	0x08
	.zero		1


	//   ....[1]....
        /*0790*/ 	.word	0x00000310
        /*0794*/ 	.word	0x000000ff
        /*0798*/ 	.word	0x0002a820
        /*079c*/ 	.short	0x0100
        /*079e*/ 	.byte	0x08
	.zero		1


	//   ....[2]....
        /*07a0*/ 	.word	0x00000400
        /*07a4*/ 	.word	0x000000ff
        /*07a8*/ 	.word	0x0002a830
        /*07ac*/ 	.short	0x0100
        /*07ae*/ 	.byte	0x08
	.zero		1


	//   ....[3]....
        /*07b0*/ 	.word	0x00000410
        /*07b4*/ 	.word	0x000000ff
        /*07b8*/ 	.word	0x0002a840
        /*07bc*/ 	.short	0x0100
        /*07be*/ 	.byte	0x08
	.zero		1


	//   ....[4]....
        /*07c0*/ 	.word	0x00000420
        /*07c4*/ 	.word	0x000000ff
        /*07c8*/ 	.word	0x0002a838
        /*07cc*/ 	.short	0x0100
        /*07ce*/ 	.byte	0x08
	.zero		1


	//   ....[5]....
        /*07d0*/ 	.word	0x00000430
        /*07d4*/ 	.word	0x000000ff
        /*07d8*/ 	.word	0x0002a848
        /*07dc*/ 	.short	0x0100
        /*07de*/ 	.byte	0x08
	.zero		1


	//   ....[6]....
        /*07e0*/ 	.word	0x00000560
        /*07e4*/ 	.word	0x000000ff
        /*07e8*/ 	.word	0x0002a850
        /*07ec*/ 	.short	0x0100
        /*07ee*/ 	.byte	0x08
	.zero		1


	//   ....[7]....
        /*07f0*/ 	.word	0x00000570
        /*07f4*/ 	.word	0x000000ff
        /*07f8*/ 	.word	0x0002a860
        /*07fc*/ 	.short	0x0100
        /*07fe*/ 	.byte	0x08
	.zero		1


	//   ....[8]....
        /*0800*/ 	.word	0x00000580
        /*0804*/ 	.word	0x000000ff
        /*0808*/ 	.word	0x0002a858
        /*080c*/ 	.short	0x0100
        /*080e*/ 	.byte	0x08
	.zero		1


	//   ....[9]....
        /*0810*/ 	.word	0x00000590
        /*0814*/ 	.word	0x000000ff
        /*0818*/ 	.word	0x0002a868
        /*081c*/ 	.short	0x0100
        /*081e*/ 	.byte	0x08
	.zero		1


	//   ....[10]....
        /*0820*/ 	.word	0x00000680
        /*0824*/ 	.word	0x000000ff
        /*0828*/ 	.word	0x0002a870
        /*082c*/ 	.short	0x0100
        /*082e*/ 	.byte	0x06
	.zero		1


	//   ....[11]....
        /*0830*/ 	.word	0x00000690
        /*0834*/ 	.word	0x000000ff
        /*0838*/ 	.word	0x0002a880
        /*083c*/ 	.short	0x0100
        /*083e*/ 	.byte	0x06
	.zero		1


	//   ....[12]....
        /*0840*/ 	.word	0x000006a0
        /*0844*/ 	.word	0x000000ff
        /*0848*/ 	.word	0x0002a878
        /*084c*/ 	.short	0x0100
        /*084e*/ 	.byte	0x06
	.zero		1


	//   ....[13]....
        /*0850*/ 	.word	0x000006b0
        /*0854*/ 	.word	0x000000ff
        /*0858*/ 	.word	0x0002a888
        /*085c*/ 	.short	0x0100
        /*085e*/ 	.byte	0x06
	.zero		1


	//   ....[14]....
        /*0860*/ 	.word	0x000007e0
        /*0864*/ 	.word	0x000000ff
        /*0868*/ 	.word	0x0002a890
        /*086c*/ 	.short	0x0100
        /*086e*/ 	.byte	0x08
	.zero		1


	//   ....[15]....
        /*0870*/ 	.word	0x000007f0
        /*0874*/ 	.word	0x000000ff
        /*0878*/ 	.word	0x0002a8a0
        /*087c*/ 	.short	0x0100
        /*087e*/ 	.byte	0x08
	.zero		1


	//   ....[16]....
        /*0880*/ 	.word	0x00000800
        /*0884*/ 	.word	0x000000ff
        /*0888*/ 	.word	0x0002a898
        /*088c*/ 	.short	0x0100
        /*088e*/ 	.byte	0x08
	.zero		1


	//   ....[17]....
        /*0890*/ 	.word	0x00000810
        /*0894*/ 	.word	0x000000ff
        /*0898*/ 	.word	0x0002a8a8
        /*089c*/ 	.short	0x0100
        /*089e*/ 	.byte	0x08
	.zero		1


	//   ....[18]....
        /*08a0*/ 	.word	0x00000940
        /*08a4*/ 	.word	0x000000ff
        /*08a8*/ 	.word	0x0002a8b0
        /*08ac*/ 	.short	0x0100
        /*08ae*/ 	.byte	0x08
	.zero		1


	//   ....[19]....
        /*08b0*/ 	.word	0x00000950
        /*08b4*/ 	.word	0x000000ff
        /*08b8*/ 	.word	0x0002a8c0
        /*08bc*/ 	.short	0x0100
        /*08be*/ 	.byte	0x08
	.zero		1


	//   ....[20]....
        /*08c0*/ 	.word	0x00000960
        /*08c4*/ 	.word	0x000000ff
        /*08c8*/ 	.word	0x0002a8b8
        /*08cc*/ 	.short	0x0100
        /*08ce*/ 	.byte	0x08
	.zero		1


	//   ....[21]....
        /*08d0*/ 	.word	0x00000970
        /*08d4*/ 	.word	0x000000ff
        /*08d8*/ 	.word	0x0002a8c8
        /*08dc*/ 	.short	0x0100
        /*08de*/ 	.byte	0x08
	.zero		1


	//   ....[22]....
        /*08e0*/ 	.word	0x00003ae0
        /*08e4*/ 	.word	0x00000004
        /*08e8*/ 	.word	0x0002a890
        /*08ec*/ 	.short	0x010a
        /*08ee*/ 	.byte	0x3f
	.zero		1


	//   ....[23]....
        /*08f0*/ 	.word	0x000072d0
        /*08f4*/ 	.word	0x00000004
        /*08f8*/ 	.word	0x0002a890
        /*08fc*/ 	.short	0x010a
        /*08fe*/ 	.byte	0x3f
	.zero		1


	//   ....[24]....
        /*0900*/ 	.word	0x0000a5a0
        /*0904*/ 	.word	0x00000004
        /*0908*/ 	.word	0x0002a890
        /*090c*/ 	.short	0x010a
        /*090e*/ 	.byte	0x3f
	.zero		1


	//   ....[25]....
        /*0910*/ 	.word	0x0000a990
        /*0914*/ 	.word	0x00000020
        /*0918*/ 	.word	0x00000000
        /*091c*/ 	.short	0x0101
        /*091e*/ 	.byte	0x3f
	.zero		1


	//   ....[26]....
        /*0920*/ 	.word	0x0000a9d0
        /*0924*/ 	.word	0x00000004
        /*0928*/ 	.word	0x0002a8b0
        /*092c*/ 	.short	0x010a
        /*092e*/ 	.byte	0x3f
	.zero		1


	//   ....[27]....
        /*0930*/ 	.word	0x0000aea0
        /*0934*/ 	.word	0x00000004
        /*0938*/ 	.word	0x00000000
        /*093c*/ 	.short	0x0101
        /*093e*/ 	.byte	0x3f
	.zero		1


	//   ....[28]....
        /*0940*/ 	.word	0x0000b740
        /*0944*/ 	.word	0x00000012
        /*0948*/ 	.word	0x0002a800
        /*094c*/ 	.short	0x010a
        /*094e*/ 	.byte	0x3f
	.zero		1


	//   ....[29]....
        /*0950*/ 	.word	0x0000b790
        /*0954*/ 	.word	0x00000012
        /*0958*/ 	.word	0x0002a800
        /*095c*/ 	.short	0x010a
        /*095e*/ 	.byte	0x3f
	.zero		1


	//   ....[30]....
        /*0960*/ 	.word	0x0000cbc0
        /*0964*/ 	.word	0x00000012
        /*0968*/ 	.word	0x0002a800
        /*096c*/ 	.short	0x010a
        /*096e*/ 	.byte	0x3f
	.zero		1


	//   ....[31]....
        /*0970*/ 	.word	0x00010140
        /*0974*/ 	.word	0x00000012
        /*0978*/ 	.word	0x0002a800
        /*097c*/ 	.short	0x010a
        /*097e*/ 	.byte	0x3f
	.zero		1


	//   ....[32]....
        /*0980*/ 	.word	0x00012ce0
        /*0984*/ 	.word	0x00000003
        /*0988*/ 	.word	0x0002a830
        /*098c*/ 	.short	0x010a
        /*098e*/ 	.byte	0x3f
	.zero		1


	//   ....[33]....
        /*0990*/ 	.word	0x00012d50
        /*0994*/ 	.word	0x00000003
        /*0998*/ 	.word	0x0002a830
        /*099c*/ 	.short	0x010a
        /*099e*/ 	.byte	0x3f
	.zero		1


	//   ....[34]....
        /*09a0*/ 	.word	0x00013750
        /*09a4*/ 	.word	0x00000000
        /*09a8*/ 	.word	0x00000000
        /*09ac*/ 	.short	0x0101
        /*09ae*/ 	.byte	0x3f
	.zero		1


	//   ....[35]....
        /*09b0*/ 	.word	0x00015b60
        /*09b4*/ 	.word	0x00000007
        /*09b8*/ 	.word	0x0002a830
        /*09bc*/ 	.short	0x010a
        /*09be*/ 	.byte	0x3f
	.zero		1


	//   ....[36]....
        /*09c0*/ 	.word	0x00015bd0
        /*09c4*/ 	.word	0x00000007
        /*09c8*/ 	.word	0x0002a830
        /*09cc*/ 	.short	0x010a
        /*09ce*/ 	.byte	0x3f
	.zero		1


	//   ....[37]....
        /*09d0*/ 	.word	0x00016750
        /*09d4*/ 	.word	0x0000000e
        /*09d8*/ 	.word	0x0002a850
        /*09dc*/ 	.short	0x010a
        /*09de*/ 	.byte	0x3f
	.zero		1


	//   ....[38]....
        /*09e0*/ 	.word	0x000167f0
        /*09e4*/ 	.word	0x0000000e
        /*09e8*/ 	.word	0x0002a850
        /*09ec*/ 	.short	0x010a
        /*09ee*/ 	.byte	0x3f
	.zero		1


	//   ....[39]....
        /*09f0*/ 	.word	0x00016b80
        /*09f4*/ 	.word	0x00000007
        /*09f8*/ 	.word	0x00000000
        /*09fc*/ 	.short	0x0101
        /*09fe*/ 	.byte	0x3f
	.zero		1


	//   ....[40]....
        /*0a00*/ 	.word	0x00018250
        /*0a04*/ 	.word	0x00000063
        /*0a08*/ 	.word	0x00000000
        /*0a0c*/ 	.short	0x0101
        /*0a0e*/ 	.byte	0x3f
	.zero		1


	//   ....[41]....
        /*0a10*/ 	.word	0x00018e80
        /*0a14*/ 	.word	0x00000003
        /*0a18*/ 	.word	0x0002a830
        /*0a1c*/ 	.short	0x010a
        /*0a1e*/ 	.byte	0x3f
	.zero		1


	//   ....[42]....
        /*0a20*/ 	.word	0x00018ef0
        /*0a24*/ 	.word	0x00000003
        /*0a28*/ 	.word	0x0002a830
        /*0a2c*/ 	.short	0x010a
        /*0a2e*/ 	.byte	0x3f
	.zero		1


	//   ....[43]....
        /*0a30*/ 	.word	0x00019a70
        /*0a34*/ 	.word	0x000000aa
        /*0a38*/ 	.word	0x0002a850
        /*0a3c*/ 	.short	0x010a
        /*0a3e*/ 	.byte	0x3f
	.zero		1


	//   ....[44]....
        /*0a40*/ 	.word	0x00019ac0
        /*0a44*/ 	.word	0x000000aa
        /*0a48*/ 	.word	0x0002a850
        /*0a4c*/ 	.short	0x010a
        /*0a4e*/ 	.byte	0x3f
	.zero		1


	//   ....[45]....
        /*0a50*/ 	.word	0x0001a930
        /*0a54*/ 	.word	0x0000005b
        /*0a58*/ 	.word	0x00000000
        /*0a5c*/ 	.short	0x0101
        /*0a5e*/ 	.byte	0x3f
	.zero		1


	//   ....[46]....
        /*0a60*/ 	.word	0x0001a9a0
        /*0a64*/ 	.word	0x000000aa
        /*0a68*/ 	.word	0x00000000
        /*0a6c*/ 	.short	0x0101
        /*0a6e*/ 	.byte	0x3f
	.zero		1


	//   ....[47]....
        /*0a70*/ 	.word	0x0001ae90
        /*0a74*/ 	.word	0x00000004
        /*0a78*/ 	.word	0x0002a830
        /*0a7c*/ 	.short	0x010a
        /*0a7e*/ 	.byte	0x3f
	.zero		1


	//   ....[48]....
        /*0a80*/ 	.word	0x0001af00
        /*0a84*/ 	.word	0x00000004
        /*0a88*/ 	.word	0x0002a830
        /*0a8c*/ 	.short	0x010a
        /*0a8e*/ 	.byte	0x3f
	.zero		1


	//   ....[49]....
        /*0a90*/ 	.word	0x0001ba80
        /*0a94*/ 	.word	0x0000000c
        /*0a98*/ 	.word	0x0002a850
        /*0a9c*/ 	.short	0x010a
        /*0a9e*/ 	.byte	0x3f
	.zero		1


	//   ....[50]....
        /*0aa0*/ 	.word	0x0001bb20
        /*0aa4*/ 	.word	0x0000000c
        /*0aa8*/ 	.word	0x0002a850
        /*0aac*/ 	.short	0x010a
        /*0aae*/ 	.byte	0x3f
	.zero		1


	//   ....[51]....
        /*0ab0*/ 	.word	0x0001bec0
        /*0ab4*/ 	.word	0x00000004
        /*0ab8*/ 	.word	0x00000000
        /*0abc*/ 	.short	0x0101
        /*0abe*/ 	.byte	0x3f
	.zero		1


	//   ....[52]....
        /*0ac0*/ 	.word	0x0001d580
        /*0ac4*/ 	.word	0x0000006f
        /*0ac8*/ 	.word	0x00000000
        /*0acc*/ 	.short	0x0101
        /*0ace*/ 	.byte	0x3f
	.zero		1


	//   ....[53]....
        /*0ad0*/ 	.word	0x0001e2f0
        /*0ad4*/ 	.word	0x0000000d
        /*0ad8*/ 	.word	0x0002a850
        /*0adc*/ 	.short	0x010a
        /*0ade*/ 	.byte	0x3f
	.zero		1


	//   ....[54]....
        /*0ae0*/ 	.word	0x0001e390
        /*0ae4*/ 	.word	0x0000000d
        /*0ae8*/ 	.word	0x0002a850
        /*0aec*/ 	.short	0x010a
        /*0aee*/ 	.byte	0x3f
	.zero		1


	//   ....[55]....
        /*0af0*/ 	.word	0x0001e860
        /*0af4*/ 	.word	0x0000000b
        /*0af8*/ 	.word	0x00000000
        /*0afc*/ 	.short	0x0101
        /*0afe*/ 	.byte	0x3f
	.zero		1


	//   ....[56]....
        /*0b00*/ 	.word	0x0001faf0
        /*0b04*/ 	.word	0x00000000
        /*0b08*/ 	.word	0x00000000
        /*0b0c*/ 	.short	0x0101
        /*0b0e*/ 	.byte	0x3f
	.zero		1


	//   ....[57]....
        /*0b10*/ 	.word	0x00022370
        /*0b14*/ 	.word	0x00000008
        /*0b18*/ 	.word	0x0002a820
        /*0b1c*/ 	.short	0x010a
        /*0b1e*/ 	.byte	0x3f
	.zero		1


	//   ....[58]....
        /*0b20*/ 	.word	0x00022400
        /*0b24*/ 	.word	0x00000009
        /*0b28*/ 	.word	0x0002a8a0
        /*0b2c*/ 	.short	0x010a
        /*0b2e*/ 	.byte	0x3f
	.zero		1


	//   ....[59]....
        /*0b30*/ 	.word	0x00022690
        /*0b34*/ 	.word	0x00000009
        /*0b38*/ 	.word	0x0002a8c0
        /*0b3c*/ 	.short	0x010a
        /*0b3e*/ 	.byte	0x3f
	.zero		1


	//   ....[60]....
        /*0b40*/ 	.word	0x000229d0
        /*0b44*/ 	.word	0x00000009
        /*0b48*/ 	.word	0x0002a8a0
        /*0b4c*/ 	.short	0x010a
        /*0b4e*/ 	.byte	0x3f
	.zero		1


	//   ....[61]....
        /*0b50*/ 	.word	0x00022c50
        /*0b54*/ 	.word	0x00000009
        /*0b58*/ 	.word	0x0002a8c0
        /*0b5c*/ 	.short	0x010a
        /*0b5e*/ 	.byte	0x3f
	.zero		1


	//   ....[62]....
        /*0b60*/ 	.word	0x00023e80
        /*0b64*/ 	.word	0x00000007
        /*0b68*/ 	.word	0x0002a840
        /*0b6c*/ 	.short	0x010a
        /*0b6e*/ 	.byte	0x3f
	.zero		1


	//   ....[63]....
        /*0b70*/ 	.word	0x00024430
        /*0b74*/ 	.word	0x0000000a
        /*0b78*/ 	.word	0x0002a820
        /*0b7c*/ 	.short	0x010a
        /*0b7e*/ 	.byte	0x3f
	.zero		1


	//   ....[64]....
        /*0b80*/ 	.word	0x00024780
        /*0b84*/ 	.word	0x00000003
        /*0b88*/ 	.word	0x0002a840
        /*0b8c*/ 	.short	0x010a
        /*0b8e*/ 	.byte	0x3f
	.zero		1


	//   ....[65]....
        /*0b90*/ 	.word	0x00024a80
        /*0b94*/ 	.word	0x00000008
        /*0b98*/ 	.word	0x00000060
        /*0b9c*/ 	.short	0x010a
        /*0b9e*/ 	.byte	0x3f
	.zero		1


	//   ....[66]....
        /*0ba0*/ 	.word	0x00025080
        /*0ba4*/ 	.word	0x00000002
        /*0ba8*/ 	.word	0x0002a840
        /*0bac*/ 	.short	0x010a
        /*0bae*/ 	.byte	0x3f
	.zero		1


	//   ....[67]....
        /*0bb0*/ 	.word	0x00025380
        /*0bb4*/ 	.word	0x00000003
        /*0bb8*/ 	.word	0x00000060
        /*0bbc*/ 	.short	0x010a
        /*0bbe*/ 	.byte	0x3f
	.zero		1


	//   ....[68]....
        /*0bc0*/ 	.word	0x00025860
        /*0bc4*/ 	.word	0x00000002
        /*0bc8*/ 	.word	0x0002a840
        /*0bcc*/ 	.short	0x010a
        /*0bce*/ 	.byte	0x3f
	.zero		1


	//   ....[69]....
        /*0bd0*/ 	.word	0x00025b70
        /*0bd4*/ 	.word	0x00000002
        /*0bd8*/ 	.word	0x00000060
        /*0bdc*/ 	.short	0x010a
        /*0bde*/ 	.byte	0x3f
	.zero		1


	//   ....[70]....
        /*0be0*/ 	.word	0x00025ff0
        /*0be4*/ 	.word	0x00000003
        /*0be8*/ 	.word	0x0002a860
        /*0bec*/ 	.short	0x010a
        /*0bee*/ 	.byte	0x3f
	.zero		1


	//   ....[71]....
        /*0bf0*/ 	.word	0x00027000
        /*0bf4*/ 	.word	0x00000000
        /*0bf8*/ 	.word	0x0002a820
        /*0bfc*/ 	.short	0x010a
        /*0bfe*/ 	.byte	0x3f
	.zero		1


	//   ....[72]....
        /*0c00*/ 	.word	0x000271b0
        /*0c04*/ 	.word	0x00000006
        /*0c08*/ 	.word	0x00000000
        /*0c0c*/ 	.short	0x010a
        /*0c0e*/ 	.byte	0x3f
	.zero		1


	//   ....[73]....
        /*0c10*/ 	.word	0x00027220
        /*0c14*/ 	.word	0x00000007
        /*0c18*/ 	.word	0x00000000
        /*0c1c*/ 	.short	0x010a
        /*0c1e*/ 	.byte	0x3f
	.zero		1


	//   ....[74]....
        /*0c20*/ 	.word	0x00027290
        /*0c24*/ 	.word	0x00000004
        /*0c28*/ 	.word	0x00000000
        /*0c2c*/ 	.short	0x010a
        /*0c2e*/ 	.byte	0x3f
	.zero		1


	//   ....[75]....
        /*0c30*/ 	.word	0x000272c0
        /*0c34*/ 	.word	0x00000003
        /*0c38*/ 	.word	0x00000000
        /*0c3c*/ 	.short	0x010a
        /*0c3e*/ 	.byte	0x3f
	.zero		1


	//   ....[76]....
        /*0c40*/ 	.word	0x00027320
        /*0c44*/ 	.word	0x00000004
        /*0c48*/ 	.word	0x0002a890
        /*0c4c*/ 	.short	0x010a
        /*0c4e*/ 	.byte	0x3f
	.zero		1


	//   ....[77]....
        /*0c50*/ 	.word	0x00027370
        /*0c54*/ 	.word	0x00000004
        /*0c58*/ 	.word	0x0002a890
        /*0c5c*/ 	.short	0x010a
        /*0c5e*/ 	.byte	0x3f
	.zero		1


	//   ....[78]....
        /*0c60*/ 	.word	0x000273c0
        /*0c64*/ 	.word	0x00000004
        /*0c68*/ 	.word	0x0002a890
        /*0c6c*/ 	.short	0x010a
        /*0c6e*/ 	.byte	0x3f
	.zero		1


	//   ....[79]....
        /*0c70*/ 	.word	0x00027410
        /*0c74*/ 	.word	0x00000004
        /*0c78*/ 	.word	0x0002a8b0
        /*0c7c*/ 	.short	0x010a
        /*0c7e*/ 	.byte	0x3f
	.zero		1


	//   ....[80]....
        /*0c80*/ 	.word	0x00027960
        /*0c84*/ 	.word	0x00000012
        /*0c88*/ 	.word	0x0002a800
        /*0c8c*/ 	.short	0x010a
        /*0c8e*/ 	.byte	0x3f
	.zero		1


	//   ....[81]....
        /*0c90*/ 	.word	0x00027eb0
        /*0c94*/ 	.word	0x00000012
        /*0c98*/ 	.word	0x0002a800
        /*0c9c*/ 	.short	0x010a
        /*0c9e*/ 	.byte	0x3f
	.zero		1


	//   ....[82]....
        /*0ca0*/ 	.word	0x00027f00
        /*0ca4*/ 	.word	0x00000003
        /*0ca8*/ 	.word	0x0002a830
        /*0cac*/ 	.short	0x010a
        /*0cae*/ 	.byte	0x3f
	.zero		1


	//   ....[83]....
        /*0cb0*/ 	.word	0x00027f50
        /*0cb4*/ 	.word	0x00000007
        /*0cb8*/ 	.word	0x0002a830
        /*0cbc*/ 	.short	0x010a
        /*0cbe*/ 	.byte	0x3f
	.zero		1


	//   ....[84]....
        /*0cc0*/ 	.word	0x00027fa0
        /*0cc4*/ 	.word	0x0000000e
        /*0cc8*/ 	.word	0x0002a850
        /*0ccc*/ 	.short	0x010a
        /*0cce*/ 	.byte	0x3f
	.zero		1


	//   ....[85]....
        /*0cd0*/ 	.word	0x00027ff0
        /*0cd4*/ 	.word	0x00000003
        /*0cd8*/ 	.word	0x0002a830
        /*0cdc*/ 	.short	0x010a
        /*0cde*/ 	.byte	0x3f
	.zero		1


	//   ....[86]....
        /*0ce0*/ 	.word	0x00028040
        /*0ce4*/ 	.word	0x000000aa
        /*0ce8*/ 	.word	0x0002a850
        /*0cec*/ 	.short	0x010a
        /*0cee*/ 	.byte	0x3f
	.zero		1


	//   ....[87]....
        /*0cf0*/ 	.word	0x00028090
        /*0cf4*/ 	.word	0x00000004
        /*0cf8*/ 	.word	0x0002a830
        /*0cfc*/ 	.short	0x010a
        /*0cfe*/ 	.byte	0x3f
	.zero		1


	//   ....[88]....
        /*0d00*/ 	.word	0x000280e0
        /*0d04*/ 	.word	0x0000000c
        /*0d08*/ 	.word	0x0002a850
        /*0d0c*/ 	.short	0x010a
        /*0d0e*/ 	.byte	0x3f
	.zero		1


	//   ....[89]....
        /*0d10*/ 	.word	0x00028130
        /*0d14*/ 	.word	0x0000000d
        /*0d18*/ 	.word	0x0002a850
        /*0d1c*/ 	.short	0x010a
        /*0d1e*/ 	.byte	0x3f
	.zero		1


	//   ....[90]....
        /*0d20*/ 	.word	0x000282d0
        /*0d24*/ 	.word	0x00000008
        /*0d28*/ 	.word	0x0002a820
        /*0d2c*/ 	.short	0x010a
        /*0d2e*/ 	.byte	0x3f
	.zero		1


	//   ....[91]....
        /*0d30*/ 	.word	0x00028320
        /*0d34*/ 	.word	0x00000009
        /*0d38*/ 	.word	0x0002a8a0
        /*0d3c*/ 	.short	0x010a
        /*0d3e*/ 	.byte	0x3f
	.zero		1


	//   ....[92]....
        /*0d40*/ 	.word	0x00028370
        /*0d44*/ 	.word	0x00000009
        /*0d48*/ 	.word	0x0002a8c0
        /*0d4c*/ 	.short	0x010a
        /*0d4e*/ 	.byte	0x3f
	.zero		1


	//   ....[93]....
        /*0d50*/ 	.word	0x000283c0
        /*0d54*/ 	.word	0x00000009
        /*0d58*/ 	.word	0x0002a8a0
        /*0d5c*/ 	.short	0x010a
        /*0d5e*/ 	.byte	0x3f
	.zero		1


	//   ....[94]....
        /*0d60*/ 	.word	0x00028410
        /*0d64*/ 	.word	0x00000009
        /*0d68*/ 	.word	0x0002a8c0
        /*0d6c*/ 	.short	0x010a
        /*0d6e*/ 	.byte	0x3f
	.zero		1


	//   ....[95]....
        /*0d70*/ 	.word	0x000285b0
        /*0d74*/ 	.word	0x00000007
        /*0d78*/ 	.word	0x0002a840
        /*0d7c*/ 	.short	0x010a
        /*0d7e*/ 	.byte	0x3f
	.zero		1


	//   ....[96]....
        /*0d80*/ 	.word	0x00028630
        /*0d84*/ 	.word	0x00000003
        /*0d88*/ 	.word	0x0002a820
        /*0d8c*/ 	.short	0x010a
        /*0d8e*/ 	.byte	0x3f
	.zero		1


	//   ....[97]....
        /*0d90*/ 	.word	0x00028680
        /*0d94*/ 	.word	0x00000003
        /*0d98*/ 	.word	0x0002a840
        /*0d9c*/ 	.short	0x010a
        /*0d9e*/ 	.byte	0x3f
	.zero		1


	//   ....[98]....
        /*0da0*/ 	.word	0x000286d0
        /*0da4*/ 	.word	0x00000008
        /*0da8*/ 	.word	0x00000060
        /*0dac*/ 	.short	0x010a
        /*0dae*/ 	.byte	0x3f
	.zero		1


	//   ....[99]....
        /*0db0*/ 	.word	0x00028720
        /*0db4*/ 	.word	0x00000002
        /*0db8*/ 	.word	0x0002a840
        /*0dbc*/ 	.short	0x010a
        /*0dbe*/ 	.byte	0x3f
	.zero		1


	//   ....[100]....
        /*0dc0*/ 	.word	0x00028770
        /*0dc4*/ 	.word	0x00000003
        /*0dc8*/ 	.word	0x00000060
        /*0dcc*/ 	.short	0x010a
        /*0dce*/ 	.byte	0x3f
	.zero		1


	//   ....[101]....
        /*0dd0*/ 	.word	0x000287c0
        /*0dd4*/ 	.word	0x00000002
        /*0dd8*/ 	.word	0x0002a840
        /*0ddc*/ 	.short	0x010a
        /*0dde*/ 	.byte	0x3f
	.zero		1


	//   ....[102]....
        /*0de0*/ 	.word	0x00028810
        /*0de4*/ 	.word	0x00000002
        /*0de8*/ 	.word	0x00000060
        /*0dec*/ 	.short	0x010a
        /*0dee*/ 	.byte	0x3f
	.zero		1


	//   ....[103]....
        /*0df0*/ 	.word	0x00028860
        /*0df4*/ 	.word	0x00000003
        /*0df8*/ 	.word	0x0002a860
        /*0dfc*/ 	.short	0x010a
        /*0dfe*/ 	.byte	0x3f
	.zero		1


	//   ....[104]....
        /*0e00*/ 	.word	0x00029220
        /*0e04*/ 	.word	0x00000000
        /*0e08*/ 	.word	0x0002a820
        /*0e0c*/ 	.short	0x010a
        /*0e0e*/ 	.byte	0x3f
	.zero		1


	//   ....[105]....
        /*0e10*/ 	.word	0x000293c0
        /*0e14*/ 	.word	0x00000006
        /*0e18*/ 	.word	0x00000000
        /*0e1c*/ 	.short	0x010a
        /*0e1e*/ 	.byte	0x3f
	.zero		1


	//   ....[106]....
        /*0e20*/ 	.word	0x00029410
        /*0e24*/ 	.word	0x00000007
        /*0e28*/ 	.word	0x00000000
        /*0e2c*/ 	.short	0x010a
        /*0e2e*/ 	.byte	0x3f
	.zero		1


	//   ....[107]....
        /*0e30*/ 	.word	0x00029460
        /*0e34*/ 	.word	0x00000004
        /*0e38*/ 	.word	0x00000000
        /*0e3c*/ 	.short	0x010a
        /*0e3e*/ 	.byte	0x3f
	.zero		1


	//----- nvinfo : EIATTR_NUM_MBARRIERS
	.align		4
.L_277:
        /*0e40*/ 	.byte	0x03, 0x38
        /*0e42*/ 	.short	0x0016


	//----- nvinfo : EIATTR_EXIT_INSTR_OFFSETS
	.align		4
        /*0e44*/ 	.byte	0x04, 0x1c
        /*0e46*/ 	.short	(.L_279 - .L_278)


	//   ....[0]....
.L_278:
        /*0e48*/ 	.word	0x00027310


	//----- nvinfo : EIATTR_MAX_THREADS
	.align		4
.L_279:
        /*0e4c*/ 	.byte	0x04, 0x05
        /*0e4e*/ 	.short	(.L_281 - .L_280)
.L_280:
        /*0e50*/ 	.word	0x00000180
        /*0e54*/ 	.word	0x00000001
        /*0e58*/ 	.word	0x00000001


	//----- nvinfo : EIATTR_CRS_STACK_SIZE
	.align		4
.L_281:
        /*0e5c*/ 	.byte	0x04, 0x1e
        /*0e5e*/ 	.short	(.L_283 - .L_282)
.L_282:
        /*0e60*/ 	.word	0x00000000


	//----- nvinfo : EIATTR_CBANK_PARAM_SIZE
	.align		4
.L_283:
        /*0e64*/ 	.byte	0x03, 0x19
        /*0e66*/ 	.short	0x0a70


	//----- nvinfo : EIATTR_PARAM_CBANK
	.align		4
        /*0e68*/ 	.byte	0x04, 0x0a
        /*0e6a*/ 	.short	(.L_285 - .L_284)
	.align		4
.L_284:
        /*0e6c*/ 	.word	index@(.nv.constant0._ZN7cutlass13device_kernelIN5flash11enable_sm90INS1_16FlashAttnFwdSm90INS1_25CollectiveMainloopFwdSm90ILi2EN4cute5tupleIJNS5_1CILi1EEES8_S8_EEENS6_IJNS7_ILi128EEENS7_ILi96EEENS7_ILi192EEEEEELi128ENS_10bfloat16_tEfNS_4arch4Sm90ELb0ELb1ELb0ELb1ELb0ELb1ELb0ELb1ELb1ELb0ELb0ELb0EEENS1_21CollectiveEpilogueFwdINS6_IJSA_SA_SB_EEES9_SE_SG_Li256ELb1ELb0ELb0ELb0EEENS1_36VarlenDynamicPersistentTileSchedulerILi128ELi96ELi256ELi32ELb0ELb0ELb1ELb1ELb0ELb1EEEEEEEEEvNT_6ParamsE)
        /*0e70*/ 	.short	0x0210
        /*0e72*/ 	.short	0x0a70


	//----- nvinfo : EIATTR_SW_WAR
	.align		4
.L_285:
        /*0e74*/ 	.byte	0x04, 0x36
        /*0e76*/ 	.short	(.L_287 - .L_286)
.L_286:
        /*0e78*/ 	.word	0x00000008
.L_287:


//--------------------- .nv.info._ZN7cutlass13device_kernelIN5flash11enable_sm90INS1_16FlashAttnFwdSm90INS1_25CollectiveMainloopFwdSm90ILi2EN4cute5tupleIJNS5_1CILi1EEES8_S8_EEENS6_IJNS7_ILi128EEESA_NS7_ILi192EEEEEELi128ENS_10bfloat16_tEfNS_4arch4Sm90ELb1ELb0ELb0ELb0ELb0ELb0ELb0ELb1ELb1ELb0ELb0ELb0EEENS1_21CollectiveEpilogueFwdINS6_IJSA_SA_SA_EEES9_SD_SF_Li256ELb0ELb0ELb0ELb0EEENS1_30DynamicPersistentTileSchedulerILi256ELi32ELb0ELb0ELb1EEEEEEEEEvNT_6ParamsE --------------------------
	.section	.nv.info._ZN7cutlass13device_kernelIN5flash11enable_sm90INS1_16FlashAttnFwdSm90INS1_25CollectiveMainloopFwdSm90ILi2EN4cute5tupleIJNS5_1CILi1EEES8_S8_EEENS6_IJNS7_ILi128EEESA_NS7_ILi192EEEEEELi128ENS_10bfloat16_tEfNS_4arch4Sm90ELb1ELb0ELb0ELb0ELb0ELb0ELb0ELb1ELb1ELb0ELb0ELb0EEENS1_21CollectiveEpilogueFwdINS6_IJSA_SA_SA_EEES9_SD_SF_Li256ELb0ELb0ELb0ELb0EEENS1_30DynamicPersistentTileSchedulerILi256ELi32ELb0ELb0ELb1EEEEEEEEEvNT_6ParamsE,"",@"SHT_CUDA_INFO"
	.sectionflags	@""
	.align	4


	//----- nvinfo : EIATTR_CUDA_API_VERSION
	.align		4
        /*0000*/ 	.byte	0x04, 0x37
        /*0002*/ 	.short	(.L_289 - .L_288)
.L_288:
        /*0004*/ 	.word	0x00000082


	//----- nvinfo : EIATTR_KPARAM_INFO
	.align		4
.L_289:
        /*0008*/ 	.byte	0x04, 0x17
        /*000a*/ 	.short	(.L_291 - .L_290)
.L_290:
        /*000c*/ 	.word	0x00000000
        /*0010*/ 	.short	0x0000
        /*0012*/ 	.short	0x0070
        /*0014*/ 	.byte	0x00, 0xf0, 0x01, 0x2e


	//----- nvinfo : EIATTR_SPARSE_MMA_MASK
	.align		4
.L_291:
        /*0018*/ 	.byte	0x03, 0x50
        /*001a*/ 	.short	0x0000


	//----- nvinfo : EIATTR_MAXREG_COUNT
	.align		4
        /*001c*/ 	.byte	0x03, 0x1b
        /*001e*/ 	.short	0x00a8


	//----- nvinfo : EIATTR_NUM_BARRIERS
	.align		4
        /*0020*/ 	.byte	0x02, 0x4c
        /*0022*/ 	.byte	0x09
	.zero		1


	//----- nvinfo : EIATTR_EXTERNS
	.align		4
        /*0024*/ 	.byte	0x04, 0x0f
        /*0026*/ 	.short	(.L_293 - .L_292)


	//   ....[0]....
	.align		4
.L_292:
        /*0028*/ 	.word	index@(__assertfail)


	//----- nvinfo : EIATTR_ANNOTATIONS
	.align		4
.L_293:
        /*002c*/ 	.byte	0x04, 0x55
        /*002e*/ 	.short	(.L_295 - .L_294)


	//   ....[0]....
.L_294:
        /*0030*/ 	.word	0x00000001
        /*0034*/ 	.byte	0x80, 0x09, 0x00, 0x00, 0x01, 0x00, 0x00, 0x00, 0x50, 0x0a, 0x00, 0x00, 0x01, 0x00, 0x00, 0x00
        /*0044*/ 	.byte	0xe0, 0xd9, 0x00, 0x00


	//----- nvinfo : EIATTR_MERCURY_ISA_VERSION
	.align		4
.L_295:
        /*0048*/ 	.byte	0x03, 0x5f
        /*004a*/ 	.short	0x0101


	//----- nvinfo : EIATTR_INT_WARP_WIDE_INSTR_OFFSETS
	.align		4
        /*004c*/ 	.byte	0x04, 0x31
        /*004e*/ 	.short	(.L_297 - .L_296)


	//   ....[0]....
.L_296:
        /*0050*/ 	.word	0x00000190


	//   ....[1]....
        /*0054*/ 	.word	0x000001c0


	//   ....[2]....
        /*0058*/ 	.word	0x000001d0


	//   ....[3]....
        /*005c*/ 	.word	0x0000b230


	//   ....[4]....
        /*0060*/ 	.word	0x0000b2c0


	//   ....[5]....
        /*0064*/ 	.word	0x0000b810


	//   ....[6]....
        /*0068*/ 	.word	0x0000d430


	//   ....[7]....
        /*006c*/ 	.word	0x0000d4c0


	//----- nvinfo : EIATTR_COOP_GROUP_MASK_REGIDS
	.align		4
.L_297:
        /*0070*/ 	.byte	0x04, 0x29
        /*0072*/ 	.short	(.L_299 - .L_298)


	//   ....[0]....
.L_298:
        /*0074*/ 	.word	0xffffffff


	//   ....[1]....
        /*0078*/ 	.word	0xffffffff


	//   ....[2]....
        /*007c*/ 	.word	0xffffffff


	//   ....[3]....
        /*0080*/ 	.word	0xffffffff


	//   ....[4]....
        /*0084*/ 	.word	0xffffffff


	//   ....[5]....
        /*0088*/ 	.word	0xffffffff


	//   ....[6]....
        /*008c*/ 	.word	0xffffffff


	//   ....[7]....
        /*0090*/ 	.word	0xffffffff


	//   ....[8]....
        /*0094*/ 	.word	0xffffffff


	//   ....[9]....
        /*0098*/ 	.word	0xffffffff


	//   ....[10]....
        /*009c*/ 	.word	0xffffffff


	//   ....[11]....
        /*00a0*/ 	.word	0xffffffff


	//   ....[12]....
        /*00a4*/ 	.word	0xffffffff


	//   ....[13]....
        /*00a8*/ 	.word	0xffffffff


	//   ....[14]....
        /*00ac*/ 	.word	0xffffffff


	//   ....[15]....
        /*00b0*/ 	.word	0xffffffff


	//   ....[16]....
        /*00b4*/ 	.word	0xffffffff


	//   ....[17]....
        /*00b8*/ 	.word	0xffffffff


	//   ....[18]....
        /*00bc*/ 	.word	0xffffffff


	//   ....[19]....
        /*00c0*/ 	.word	0xffffffff


	//   ....[20]....
        /*00c4*/ 	.word	0xffffffff


	//   ....[21]....
        /*00c8*/ 	.word	0xffffffff


	//   ....[22]....
        /*00cc*/ 	.word	0xffffffff


	//   ....[23]....
        /*00d0*/ 	.word	0xffffffff


	//   ....[24]....
        /*00d4*/ 	.word	0xffffffff


	//   ....[25]....
        /*00d8*/ 	.word	0xffffffff


	//   ....[26]....
        /*00dc*/ 	.word	0xffffffff


	//   ....[27]....
        /*00e0*/ 	.word	0xffffffff


	//   ....[28]....
        /*00e4*/ 	.word	0x0500000f


	//   ....[29]....
        /*00e8*/ 	.word	0x0500000f


	//----- nvinfo : EIATTR_COOP_GROUP_INSTR_OFFSETS
	.align		4
.L_299:
        /*00ec*/ 	.byte	0x04, 0x28
        /*00ee*/ 	.short	(.L_301 - .L_300)


	//   ....[0]....
.L_300:
        /*00f0*/ 	.word	0x00000060


	//   ....[1]....
        /*00f4*/ 	.word	0x000001a0


	//   ....[2]....
        /*00f8*/ 	.word	0x000001f0


	//   ....[3]....
        /*00fc*/ 	.word	0x000003e0


	//   ....[4]....
        /*0100*/ 	.word	0x00000540


	//   ....[5]....
        /*0104*/ 	.word	0x00000660


	//   ....[6]....
        /*0108*/ 	.word	0x000007c0


	//   ....[7]....
        /*010c*/ 	.word	0x00001430


	//   ....[8]....
        /*0110*/ 	.word	0x00002830


	//   ....[9]....
        /*0114*/ 	.word	0x00002880


	//   ....[10]....
        /*0118*/ 	.word	0x00003320


	//   ....[11]....
        /*011c*/ 	.word	0x00003380


	//   ....[12]....
        /*0120*/ 	.word	0x000053a0


	//   ....[13]....
        /*0124*/ 	.word	0x00005420


	//   ....[14]....
        /*0128*/ 	.word	0x00005eb0


	//   ....[15]....
        /*012c*/ 	.word	0x00005f10


	//   ....[16]....
        /*0130*/ 	.word	0x00007800


	//   ....[17]....
        /*0134*/ 	.word	0x00007830


	//   ....[18]....
        /*0138*/ 	.word	0x00007ac0


	//   ....[19]....
        /*013c*/ 	.word	0x00007c20


	//   ....[20]....
        /*0140*/ 	.word	0x00009110


	//   ....[21]....
        /*0144*/ 	.word	0x00009150


	//   ....[22]....
        /*0148*/ 	.word	0x00009240


	//   ....[23]....
        /*014c*/ 	.word	0x00009260


	//   ....[24]....
        /*0150*/ 	.word	0x0000a210


	//   ....[25]....
        /*0154*/ 	.word	0x0000acc0


	//   ....[26]....
        /*0158*/ 	.word	0x0000d7d0


	//   ....[27]....
        /*015c*/ 	.word	0x0000d980


	//   ....[28]....
        /*0160*/ 	.word	0x0000df10


	//   ....[29]....
        /*0164*/ 	.word	0x0000e2f0


	//----- nvinfo : EIATTR_REG_RECONFIG
	.align		4
.L_301:
        /*0168*/ 	.byte	0x01, 0x54
	.zero		2


	//----- nvinfo : EIATTR_SYSCALL_OFFSETS
	.align		4
        /*016c*/ 	.byte	0x04, 0x46
        /*016e*/ 	.short	(.L_303 - .L_302)


	//   ....[0]....
.L_302:
        /*0170*/ 	.word	0x000015e0


	//   ....[1]....
        /*0174*/ 	.word	0x0000b450


	//   ....[2]....
        /*0178*/ 	.word	0x0000b590


	//   ....[3]....
        /*017c*/ 	.word	0x0000b690


	//----- nvinfo : EIATTR_MBARRIER_INSTR_OFFSETS
	.align		4
.L_303:
        /*0180*/ 	.byte	0x04, 0x39
        /*0182*/ 	.short	(.L_305 - .L_304)


	//   ....[0]....
.L_304:
        /*0184*/ 	.word	0x00000290
        /*0188*/ 	.word	0x000000ff
        /*018c*/ 	.word	0x00034800
        /*0190*/ 	.short	0x0100
        /*0192*/ 	.byte	0x06
	.zero		1


	//   ....[1]....
        /*0194*/ 	.word	0x000002a0
        /*0198*/ 	.word	0x000000ff
        /*019c*/ 	.word	0x00034820
        /*01a0*/ 	.short	0x0100
        /*01a2*/ 	.byte	0x06
	.zero		1


	//   ....[2]....
        /*01a4*/ 	.word	0x00000390
        /*01a8*/ 	.word	0x000000ff
        /*01ac*/ 	.word	0x00034830
        /*01b0*/ 	.short	0x0100
        /*01b2*/ 	.byte	0x08
	.zero		1


	//   ....[3]....
        /*01b4*/ 	.word	0x000003a0
        /*01b8*/ 	.word	0x000000ff
        /*01bc*/ 	.word	0x00034840
        /*01c0*/ 	.short	0x0100
        /*01c2*/ 	.byte	0x08
	.zero		1


	//   ....[4]....
        /*01c4*/ 	.word	0x000003b0
        /*01c8*/ 	.word	0x000000ff
        /*01cc*/ 	.word	0x00034838
        /*01d0*/ 	.short	0x0100
        /*01d2*/ 	.byte	0x08
	.zero		1


	//   ....[5]....
        /*01d4*/ 	.word	0x000003c0
        /*01d8*/ 	.word	0x000000ff
        /*01dc*/ 	.word	0x00034848
        /*01e0*/ 	.short	0x0100
        /*01e2*/ 	.byte	0x08
	.zero		1


	//   ....[6]....
        /*01e4*/ 	.word	0x000004f0
        /*01e8*/ 	.word	0x000000ff
        /*01ec*/ 	.word	0x00034850
        /*01f0*/ 	.short	0x0100
        /*01f2*/ 	.byte	0x08
	.zero		1


	//   ....[7]....
        /*01f4*/ 	.word	0x00000500
        /*01f8*/ 	.word	0x000000ff
        /*01fc*/ 	.word	0x00034860
        /*0200*/ 	.short	0x0100
        /*0202*/ 	.byte	0x08
	.zero		1


	//   ....[8]....
        /*0204*/ 	.word	0x00000510
        /*0208*/ 	.word	0x000000ff
        /*020c*/ 	.word	0x00034858
        /*0210*/ 	.short	0x0100
        /*0212*/ 	.byte	0x08
	.zero		1


	//   ....[9]....
        /*0214*/ 	.word	0x00000520
        /*0218*/ 	.word	0x000000ff
        /*021c*/ 	.word	0x00034868
        /*0220*/ 	.short	0x0100
        /*0222*/ 	.byte	0x08
	.zero		1


	//   ....[10]....
        /*0224*/ 	.word	0x00000610
        /*0228*/ 	.word	0x000000ff
        /*022c*/ 	.word	0x00034870
        /*0230*/ 	.short	0x0100
        /*0232*/ 	.byte	0x06
	.zero		1


	//   ....[11]....
        /*0234*/ 	.word	0x00000620
        /*0238*/ 	.word	0x000000ff
        /*023c*/ 	.word	0x00034880
        /*0240*/ 	.short	0x0100
        /*0242*/ 	.byte	0x06
	.zero		1


	//   ....[12]....
        /*0244*/ 	.word	0x00000630
        /*0248*/ 	.word	0x000000ff
        /*024c*/ 	.word	0x00034878
        /*0250*/ 	.short	0x0100
        /*0252*/ 	.byte	0x06
	.zero		1


	//   ....[13]....
        /*0254*/ 	.word	0x00000640
        /*0258*/ 	.word	0x000000ff
        /*025c*/ 	.word	0x00034888
        /*0260*/ 	.short	0x0100
        /*0262*/ 	.byte	0x06
	.zero		1


	//   ....[14]....
        /*0264*/ 	.word	0x00000770
        /*0268*/ 	.word	0x000000ff
        /*026c*/ 	.word	0x00034890
        /*0270*/ 	.short	0x0100
        /*0272*/ 	.byte	0x08
	.zero		1


	//   ....[15]....
        /*0274*/ 	.word	0x00000780
        /*0278*/ 	.word	0x000000ff
        /*027c*/ 	.word	0x000348a0
        /*0280*/ 	.short	0x0100
        /*0282*/ 	.byte	0x08
	.zero		1


	//   ....[16]....
        /*0284*/ 	.word	0x00000790
        /*0288*/ 	.word	0x000000ff
        /*028c*/ 	.word	0x00034898
        /*0290*/ 	.short	0x0100
        /*0292*/ 	.byte	0x08
	.zero		1


	//   ....[17]....
        /*0294*/ 	.word	0x000007a0
        /*0298*/ 	.word	0x000000ff
        /*029c*/ 	.word	0x000348a8
        /*02a0*/ 	.short	0x0100
        /*02a2*/ 	.byte	0x08
	.zero		1


	//   ....[18]....
        /*02a4*/ 	.word	0x000008d0
        /*02a8*/ 	.word	0x000000ff
        /*02ac*/ 	.word	0x000348b0
        /*02b0*/ 	.short	0x0100
        /*02b2*/ 	.byte	0x08
	.zero		1


	//   ....[19]....
        /*02b4*/ 	.word	0x000008e0
        /*02b8*/ 	.word	0x000000ff
        /*02bc*/ 	.word	0x000348c0
        /*02c0*/ 	.short	0x0100
        /*02c2*/ 	.byte	0x08
	.zero		1


	//   ....[20]....
        /*02c4*/ 	.word	0x000008f0
        /*02c8*/ 	.word	0x000000ff
        /*02cc*/ 	.word	0x000348b8
        /*02d0*/ 	.short	0x0100
        /*02d2*/ 	.byte	0x08
	.zero		1


	//   ....[21]....
        /*02d4*/ 	.word	0x00000900
        /*02d8*/ 	.word	0x000000ff
        /*02dc*/ 	.word	0x000348c8
        /*02e0*/ 	.short	0x0100
        /*02e2*/ 	.byte	0x08
	.zero		1


	//   ....[22]....
        /*02e4*/ 	.word	0x00001680
        /*02e8*/ 	.word	0x000000ff
        /*02ec*/ 	.word	0x00034800
        /*02f0*/ 	.short	0x010a
        /*02f2*/ 	.byte	0x25
	.zero		1


	//   ....[23]....
        /*02f4*/ 	.word	0x00001700
        /*02f8*/ 	.word	0x00000002
        /*02fc*/ 	.word	0x00034830
        /*0300*/ 	.short	0x010a
        /*0302*/ 	.byte	0x3f
	.zero		1


	//   ....[24]....
        /*0304*/ 	.word	0x00001770
        /*0308*/ 	.word	0x00000002
        /*030c*/ 	.word	0x00034830
        /*0310*/ 	.short	0x010a
        /*0312*/ 	.byte	0x3f
	.zero		1


	//   ....[25]....
        /*0314*/ 	.word	0x000021f0
        /*0318*/ 	.word	0x00000002
        /*031c*/ 	.word	0x00000000
        /*0320*/ 	.short	0x0101
        /*0322*/ 	.byte	0x3f
	.zero		1


	//   ....[26]....
        /*0324*/ 	.word	0x00004170
        /*0328*/ 	.word	0x000000ff
        /*032c*/ 	.word	0x00034830
        /*0330*/ 	.short	0x010a
        /*0332*/ 	.byte	0x07
	.zero		1


	//   ....[27]....
        /*0334*/ 	.word	0x000041b0
        /*0338*/ 	.word	0x000000ff
        /*033c*/ 	.word	0x00034830
        /*0340*/ 	.short	0x010a
        /*0342*/ 	.byte	0x07
	.zero		1


	//   ....[28]....
        /*0344*/ 	.word	0x00004a50
        /*0348*/ 	.word	0x000000ff
        /*034c*/ 	.word	0x00034850
        /*0350*/ 	.short	0x010a
        /*0352*/ 	.byte	0x05
	.zero		1


	//   ....[29]....
        /*0354*/ 	.word	0x00004a90
        /*0358*/ 	.word	0x000000ff
        /*035c*/ 	.word	0x00034850
        /*0360*/ 	.short	0x010a
        /*0362*/ 	.byte	0x05
	.zero		1


	//   ....[30]....
        /*0364*/ 	.word	0x00006880
        /*0368*/ 	.word	0x00000005
        /*036c*/ 	.word	0x00000000
        /*0370*/ 	.short	0x0101
        /*0372*/ 	.byte	0x3f
	.zero		1


	//   ....[31]....
        /*0374*/ 	.word	0x000068d0
        /*0378*/ 	.word	0x00000036
        /*037c*/ 	.word	0x00000000
        /*0380*/ 	.short	0x0101
        /*0382*/ 	.byte	0x3f
	.zero		1


	//   ....[32]....
        /*0384*/ 	.word	0x00006be0
        /*0388*/ 	.word	0x000000ff
        /*038c*/ 	.word	0x00034830
        /*0390*/ 	.short	0x010a
        /*0392*/ 	.byte	0x05
	.zero		1


	//   ....[33]....
        /*0394*/ 	.word	0x00006c20
        /*0398*/ 	.word	0x000000ff
        /*039c*/ 	.word	0x00034830
        /*03a0*/ 	.short	0x010a
        /*03a2*/ 	.byte	0x05
	.zero		1


	//   ....[34]....
        /*03a4*/ 	.word	0x000074c0
        /*03a8*/ 	.word	0x000000ff
        /*03ac*/ 	.word	0x00034850
        /*03b0*/ 	.short	0x010a
        /*03b2*/ 	.byte	0x05
	.zero		1


	//   ....[35]....
        /*03b4*/ 	.word	0x00007500
        /*03b8*/ 	.word	0x000000ff
        /*03bc*/ 	.word	0x00034850
        /*03c0*/ 	.short	0x010a
        /*03c2*/ 	.byte	0x05
	.zero		1


	//   ....[36]....
        /*03c4*/ 	.word	0x000087b0
        /*03c8*/ 	.word	0x0000001b
        /*03cc*/ 	.word	0x00000000
        /*03d0*/ 	.short	0x0101
        /*03d2*/ 	.byte	0x3f
	.zero		1


	//   ....[37]....
        /*03d4*/ 	.word	0x00008840
        /*03d8*/ 	.word	0x0000001f
        /*03dc*/ 	.word	0x00000000
        /*03e0*/ 	.short	0x0101
        /*03e2*/ 	.byte	0x3f
	.zero		1


	//   ....[38]....
        /*03e4*/ 	.word	0x00009080
        /*03e8*/ 	.word	0x000000ff
        /*03ec*/ 	.word	0x00034850
        /*03f0*/ 	.short	0x010a
        /*03f2*/ 	.byte	0x05
	.zero		1


	//   ....[39]....
        /*03f4*/ 	.word	0x000090c0
        /*03f8*/ 	.word	0x000000ff
        /*03fc*/ 	.word	0x00034850
        /*0400*/ 	.short	0x010a
        /*0402*/ 	.byte	0x05
	.zero		1


	//   ....[40]....
        /*0404*/ 	.word	0x00009600
        /*0408*/ 	.word	0x00000000
        /*040c*/ 	.word	0x00000000
        /*0410*/ 	.short	0x0101
        /*0412*/ 	.byte	0x3f
	.zero		1


	//   ....[41]....
        /*0414*/ 	.word	0x0000a3b0
        /*0418*/ 	.word	0x000000ff
        /*041c*/ 	.word	0x00000000
        /*0420*/ 	.short	0x0101
        /*0422*/ 	.byte	0x05
	.zero		1


	//   ....[42]....
        /*0424*/ 	.word	0x0000baf0
        /*0428*/ 	.word	0x00000008
        /*042c*/ 	.word	0x00034840
        /*0430*/ 	.short	0x010a
        /*0432*/ 	.byte	0x3f
	.zero		1


	//   ....[43]....
        /*0434*/ 	.word	0x0000bf60
        /*0438*/ 	.word	0x000000ff
        /*043c*/ 	.word	0x00034820
        /*0440*/ 	.short	0x010a
        /*0442*/ 	.byte	0x26
	.zero		1


	//   ....[44]....
        /*0444*/ 	.word	0x0000c250
        /*0448*/ 	.word	0x00000003
        /*044c*/ 	.word	0x00034840
        /*0450*/ 	.short	0x010a
        /*0452*/ 	.byte	0x3f
	.zero		1


	//   ....[45]....
        /*0454*/ 	.word	0x0000c4a0
        /*0458*/ 	.word	0x00000002
        /*045c*/ 	.word	0x00000060
        /*0460*/ 	.short	0x010a
        /*0462*/ 	.byte	0x3f
	.zero		1


	//   ....[46]....
        /*0464*/ 	.word	0x0000c930
        /*0468*/ 	.word	0x00000003
        /*046c*/ 	.word	0x00034840
        /*0470*/ 	.short	0x010a
        /*0472*/ 	.byte	0x3f
	.zero		1


	//   ....[47]....
        /*0474*/ 	.word	0x0000cb80
        /*0478*/ 	.word	0x00000002
        /*047c*/ 	.word	0x00000060
        /*0480*/ 	.short	0x010a
        /*0482*/ 	.byte	0x3f
	.zero		1


	//   ....[48]....
        /*0484*/ 	.word	0x0000cf70
        /*0488*/ 	.word	0x00000002
        /*048c*/ 	.word	0x00034840
        /*0490*/ 	.short	0x010a
        /*0492*/ 	.byte	0x3f
	.zero		1


	//   ....[49]....
        /*0494*/ 	.word	0x0000d1c0
        /*0498*/ 	.word	0x00000002
        /*049c*/ 	.word	0x00000060
        /*04a0*/ 	.short	0x010a
        /*04a2*/ 	.byte	0x3f
	.zero		1


	//   ....[50]....
        /*04a4*/ 	.word	0x0000d560
        /*04a8*/ 	.word	0x00000003
        /*04ac*/ 	.word	0x00034860
        /*04b0*/ 	.short	0x010a
        /*04b2*/ 	.byte	0x3f
	.zero		1


	//   ....[51]....
        /*04b4*/ 	.word	0x0000d930
        /*04b8*/ 	.word	0x00000007
        /*04bc*/ 	.word	0x00034820
        /*04c0*/ 	.short	0x010a
        /*04c2*/ 	.byte	0x3f
	.zero		1


	//   ....[52]....
        /*04c4*/ 	.word	0x0000daa0
        /*04c8*/ 	.word	0x00000005
        /*04cc*/ 	.word	0x00000000
        /*04d0*/ 	.short	0x010a
        /*04d2*/ 	.byte	0x3f
	.zero		1


	//   ....[53]....
        /*04d4*/ 	.word	0x0000db10
        /*04d8*/ 	.word	0x00000003
        /*04dc*/ 	.word	0x00000000
        /*04e0*/ 	.short	0x010a
        /*04e2*/ 	.byte	0x3f
	.zero		1


	//   ....[54]....
        /*04e4*/ 	.word	0x0000db70
        /*04e8*/ 	.word	0x00000005
        /*04ec*/ 	.word	0x00000000
        /*04f0*/ 	.short	0x010a
        /*04f2*/ 	.byte	0x3f
	.zero		1


	//   ....[55]....
        /*04f4*/ 	.word	0x0000dba0
        /*04f8*/ 	.word	0x00000003
        /*04fc*/ 	.word	0x00000000
        /*0500*/ 	.short	0x010a
        /*0502*/ 	.byte	0x3f
	.zero		1


	//   ....[56]....
        /*0504*/ 	.word	0x0000dc10
        /*0508*/ 	.word	0x00000003
        /*050c*/ 	.word	0x00034800
        /*0510*/ 	.short	0x010a
        /*0512*/ 	.byte	0x3f
	.zero		1


	//   ....[57]....
        /*0514*/ 	.word	0x0000dc60
        /*0518*/ 	.word	0x00000002
        /*051c*/ 	.word	0x00034830
        /*0520*/ 	.short	0x010a
        /*0522*/ 	.byte	0x3f
	.zero		1


	//   ....[58]....
        /*0524*/ 	.word	0x0000dcc0
        /*0528*/ 	.word	0x00000007
        /*052c*/ 	.word	0x00034830
        /*0530*/ 	.short	0x010a
        /*0532*/ 	.byte	0x3f
	.zero		1


	//   ....[59]....
        /*0534*/ 	.word	0x0000dd20
        /*0538*/ 	.word	0x00000003
        /*053c*/ 	.word	0x00034850
        /*0540*/ 	.short	0x010a
        /*0542*/ 	.byte	0x3f
	.zero		1


	//   ....[60]....
        /*0544*/ 	.word	0x0000dd80
        /*0548*/ 	.word	0x00000007
        /*054c*/ 	.word	0x00034830
        /*0550*/ 	.short	0x010a
        /*0552*/ 	.byte	0x3f
	.zero		1


	//   ....[61]....
        /*0554*/ 	.word	0x0000dde0
        /*0558*/ 	.word	0x00000003
        /*055c*/ 	.word	0x00034850
        /*0560*/ 	.short	0x010a
        /*0562*/ 	.byte	0x3f
	.zero		1


	//   ....[62]....
        /*0564*/ 	.word	0x0000de40
        /*0568*/ 	.word	0x00000003
        /*056c*/ 	.word	0x00034850
        /*0570*/ 	.short	0x010a
        /*0572*/ 	.byte	0x3f
	.zero		1


	//   ....[63]....
        /*0574*/ 	.word	0x0000dfc0
        /*0578*/ 	.word	0x00000008
        /*057c*/ 	.word	0x00034840
        /*0580*/ 	.short	0x010a
        /*0582*/ 	.byte	0x3f
	.zero		1


	//   ....[64]....
        /*0584*/ 	.word	0x0000e020
        /*0588*/ 	.word	0x00000008
        /*058c*/ 	.word	0x00034820
        /*0590*/ 	.short	0x010a
        /*0592*/ 	.byte	0x3f
	.zero		1


	//   ....[65]....
        /*0594*/ 	.word	0x0000e070
        /*0598*/ 	.word	0x00000003
        /*059c*/ 	.word	0x00034840
        /*05a0*/ 	.short	0x010a
        /*05a2*/ 	.byte	0x3f
	.zero		1


	//   ....[66]....
        /*05a4*/ 	.word	0x0000e0c0
        /*05a8*/ 	.word	0x00000002
        /*05ac*/ 	.word	0x00000060
        /*05b0*/ 	.short	0x010a
        /*05b2*/ 	.byte	0x3f
	.zero		1


	//   ....[67]....
        /*05b4*/ 	.word	0x0000e110
        /*05b8*/ 	.word	0x00000003
        /*05bc*/ 	.word	0x00034840
        /*05c0*/ 	.short	0x010a
        /*05c2*/ 	.byte	0x3f
	.zero		1


	//   ....[68]....
        /*05c4*/ 	.word	0x0000e160
        /*05c8*/ 	.word	0x00000002
        /*05cc*/ 	.word	0x00000060
        /*05d0*/ 	.short	0x010a
        /*05d2*/ 	.byte	0x3f
	.zero		1


	//   ....[69]....
        /*05d4*/ 	.word	0x0000e1b0
        /*05d8*/ 	.word	0x00000002
        /*05dc*/ 	.word	0x00034840
        /*05e0*/ 	.short	0x010a
        /*05e2*/ 	.byte	0x3f
	.zero		1


	//   ....[70]....
        /*05e4*/ 	.word	0x0000e200
        /*05e8*/ 	.word	0x00000002
        /*05ec*/ 	.word	0x00000060
        /*05f0*/ 	.short	0x010a
        /*05f2*/ 	.byte	0x3f
	.zero		1


	//   ....[71]....
        /*05f4*/ 	.word	0x0000e250
        /*05f8*/ 	.word	0x00000003
        /*05fc*/ 	.word	0x00034860
        /*0600*/ 	.short	0x010a
        /*0602*/ 	.byte	0x3f
	.zero		1


	//   ....[72]....
        /*0604*/ 	.word	0x0000e330
        /*0608*/ 	.word	0x00000007
        /*060c*/ 	.word	0x00034820
        /*0610*/ 	.short	0x010a
        /*0612*/ 	.byte	0x3f
	.zero		1


	//   ....[73]....
        /*0614*/ 	.word	0x0000e380
        /*0618*/ 	.word	0x00000005
        /*061c*/ 	.word	0x00000000
        /*0620*/ 	.short	0x010a
        /*0622*/ 	.byte	0x3f
	.zero		1


	//   ....[74]....
        /*0624*/ 	.word	0x0000e3d0
        /*0628*/ 	.word	0x00000003
        /*062c*/ 	.word	0x00000000
        /*0630*/ 	.short	0x010a
        /*0632*/ 	.byte	0x3f
	.zero		1


	//   ....[75]....
        /*0634*/ 	.word	0x0000e420
        /*0638*/ 	.word	0x00000005
        /*063c*/ 	.word	0x00000000
        /*0640*/ 	.short	0x010a
        /*0642*/ 	.byte	0x3f
	.zero		1


	//----- nvinfo : EIATTR_NUM_MBARRIERS
	.align		4
.L_305:
        /*0644*/ 	.byte	0x03, 0x38
        /*0646*/ 	.short	0x0016


	//----- nvinfo : EIATTR_EXIT_INSTR_OFFSETS
	.align		4
        /*0648*/ 	.byte	0x04, 0x1c
        /*064a*/ 	.short	(.L_307 - .L_306)


	//   ....[0]....
.L_306:
        /*064c*/ 	.word	0x00000a40


	//   ....[1]....
        /*0650*/ 	.word	0x0000ac80


	//   ....[2]....
        /*0654*/ 	.word	0x0000ace0


	//   ....[3]....
        /*0658*/ 	.word	0x0000d9a0


	//   ....[4]....
        /*065c*/ 	.word	0x0000dbf0


	//----- nvinfo : EIATTR_MAX_THREADS
	.align		4
.L_307:
        /*0660*/ 	.byte	0x04, 0x05
        /*0662*/ 	.short	(.L_309 - .L_308)
.L_308:
        /*0664*/ 	.word	0x00000180
        /*0668*/ 	.word	0x00000001
        /*066c*/ 	.word	0x00000001


	//----- nvinfo : EIATTR_CRS_STACK_SIZE
	.align		4
.L_309:
        /*0670*/ 	.byte	0x04, 0x1e
        /*0672*/ 	.short	(.L_311 - .L_310)
.L_310:
        /*0674*/ 	.word	0x00000000


	//----- nvinfo : EIATTR_CBANK_PARAM_SIZE
	.align		4
.L_311:
        /*0678*/ 	.byte	0x03, 0x19
        /*067a*/ 	.short	0x0bf0


	//----- nvinfo : EIATTR_PARAM_CBANK
	.align		4
        /*067c*/ 	.byte	0x04, 0x0a
        /*067e*/ 	.short	(.L_313 - .L_312)
	.align		4
.L_312:
        /*0680*/ 	.word	index@(.nv.constant0._ZN7cutlass13device_kernelIN5flash11enable_sm90INS1_16FlashAttnFwdSm90INS1_25CollectiveMainloopFwdSm90ILi2EN4cute5tupleIJNS5_1CILi1EEES8_S8_EEENS6_IJNS7_ILi128EEESA_NS7_ILi192EEEEEELi128ENS_10bfloat16_tEfNS_4arch4Sm90ELb1ELb0ELb0ELb0ELb0ELb0ELb0ELb1ELb1ELb0ELb0ELb0EEENS1_21CollectiveEpilogueFwdINS6_IJSA_SA_SA_EEES9_SD_SF_Li256ELb0ELb0ELb0ELb0EEENS1_30DynamicPersistentTileSchedulerILi256ELi32ELb0ELb0ELb1EEEEEEEEEvNT_6ParamsE)
        /*0684*/ 	.short	0x0210
        /*0686*/ 	.short	0x0bf0


	//----- nvinfo : EIATTR_SW_WAR
	.align		4
.L_313:
        /*0688*/ 	.byte	0x04, 0x36
        /*068a*/ 	.short	(.L_315 - .L_314)
.L_314:
        /*068c*/ 	.word	0x00000008
.L_315:


//--------------------- .nv.info._ZN7cutlass13device_kernelIN5flash11enable_sm90INS1_16FlashAttnFwdSm90INS1_25CollectiveMainloopFwdSm90ILi2EN4cute5tupleIJNS5_1CILi1EEES8_S8_EEENS6_IJNS7_ILi128EEESA_NS7_ILi192EEEEEELi128ENS_10bfloat16_tEfNS_4arch4Sm90ELb1ELb0ELb0ELb1ELb0ELb0ELb0ELb1ELb1ELb0ELb0ELb0EEENS1_21CollectiveEpilogueFwdINS6_IJSA_SA_SA_EEES9_SD_SF_Li256ELb1ELb0ELb0ELb0EEENS1_36VarlenDynamicPersistentTileSchedulerILi128ELi128ELi256ELi32ELb0ELb0ELb1ELb1ELb1ELb1EEEEEEEEEvNT_6ParamsE --------------------------
	.section	.nv.info._ZN7cutlass13device_kernelIN5flash11enable_sm90INS1_16FlashAttnFwdSm90INS1_25CollectiveMainloopFwdSm90ILi2EN4cute5tupleIJNS5_1CILi1EEES8_S8_EEENS6_IJNS7_ILi128EEESA_NS7_ILi192EEEEEELi128ENS_10bfloat16_tEfNS_4arch4Sm90ELb1ELb0ELb0ELb1ELb0ELb0ELb0ELb1ELb1ELb0ELb0ELb0EEENS1_21CollectiveEpilogueFwdINS6_IJSA_SA_SA_EEES9_SD_SF_Li256ELb1ELb0ELb0ELb0EEENS1_36VarlenDynamicPersistentTileSchedulerILi128ELi128ELi256ELi32ELb0ELb0ELb1ELb1ELb1ELb1EEEEEEEEEvNT_6ParamsE,"",@"SHT_CUDA_INFO"
	.sectionflags	@""
	.align	4


	//----- nvinfo : EIATTR_CUDA_API_VERSION
	.align		4
        /*0000*/ 	.byte	0x04, 0x37
        /*0002*/ 	.short	(.L_317 - .L_316)
.L_316:
        /*0004*/ 	.word	0x00000082


	//----- nvinfo : EIATTR_KPARAM_INFO
	.align		4
.L_317:
        /*0008*/ 	.byte	0x04, 0x17
        /*000a*/ 	.short	(.L_319 - .L_318)
.L_318:
        /*000c*/ 	.word	0x00000000
        /*0010*/ 	.short	0x0000
        /*0012*/ 	.short	0x0070
        /*0014*/ 	.byte	0x00, 0xf0, 0x01, 0x28


	//----- nvinfo : EIATTR_SPARSE_MMA_MASK
	.align		4
.L_319:
        /*0018*/ 	.byte	0x03, 0x50
        /*001a*/ 	.short	0x0000


	//----- nvinfo : EIATTR_MAXREG_COUNT
	.align		4
        /*001c*/ 	.byte	0x03, 0x1b
        /*001e*/ 	.short	0x00a8


	//----- nvinfo : EIATTR_NUM_BARRIERS
	.align		4
        /*0020*/ 	.byte	0x02, 0x4c
        /*0022*/ 	.byte	0x09
	.zero		1


	//----- nvinfo : EIATTR_EXTERNS
	.align		4
        /*0024*/ 	.byte	0x04, 0x0f
        /*0026*/ 	.short	(.L_321 - .L_320)


	//   ....[0]....
	.align		4
.L_320:
        /*0028*/ 	.word	index@(__assertfail)


	//----- nvinfo : EIATTR_ANNOTATIONS
	.align		4
.L_321:
        /*002c*/ 	.byte	0x04, 0x55
        /*002e*/ 	.short	(.L_323 - .L_322)


	//   ....[0]....
.L_322:
        /* <DEDUP_REMOVED lines=33> */


	//----- nvinfo : EIATTR_MERCURY_ISA_VERSION
	.align		4
.L_323:
        /*0230*/ 	.byte	0x03, 0x5f
        /*0232*/ 	.short	0x0101


	//----- nvinfo : EIATTR_UNUSED_LOAD_BYTE_OFFSET
	.align		4
        /*0234*/ 	.byte	0x04, 0x44
        /*0236*/ 	.short	(.L_325 - .L_324)


	//   ....[0]....
.L_324:
        /*0238*/ 	.word	0x00000a40
        /*023c*/ 	.word	0x0000fff0


	//   ....[1]....
        /*0240*/ 	.word	0x00009cf0
        /*0244*/ 	.word	0x0000fff0


	//----- nvinfo : EIATTR_INT_WARP_WIDE_INSTR_OFFSETS
	.align		4
.L_325:
        /*0248*/ 	.byte	0x04, 0x31
        /*024a*/ 	.short	(.L_327 - .L_326)


	//   ....[0]....
.L_326:
        /*024c*/ 	.word	0x00000160


	//   ....[1]....
        /*0250*/ 	.word	0x000001a0


	//   ....[2]....
        /*0254*/ 	.word	0x00000210


	//   ....[3]....
        /*0258*/ 	.word	0x0000d120


	//   ....[4]....
        /*025c*/ 	.word	0x0000d1c0


	//   ....[5]....
        /*0260*/ 	.word	0x0000d650


	//   ....[6]....
        /*0264*/ 	.word	0x0000d680


	//   ....[7]....
        /*0268*/ 	.word	0x0000d890


	//   ....[8]....
        /*026c*/ 	.word	0x0000d980


	//   ....[9]....
        /*0270*/ 	.word	0x0000fc80


	//   ....[10]....
        /*0274*/ 	.word	0x0000fd20


	//----- nvinfo : EIATTR_COOP_GROUP_MASK_REGIDS
	.align		4
.L_327:
        /*0278*/ 	.byte	0x04, 0x29
        /*027a*/ 	.short	(.L_329 - .L_328)


	//   ....[0]....
.L_328:
        /*027c*/ 	.word	0xffffffff


	//   ....[1]....
        /*0280*/ 	.word	0xffffffff


	//   ....[2]....
        /*0284*/ 	.word	0xffffffff


	//   ....[3]....
        /*0288*/ 	.word	0xffffffff


	//   ....[4]....
        /*028c*/ 	.word	0xffffffff


	//   ....[5]....
        /*0290*/ 	.word	0xffffffff


	//   ....[6]....
        /*0294*/ 	.word	0xffffffff


	//   ....[7]....
        /*0298*/ 	.word	0xffffffff


	//   ....[8]....
        /*029c*/ 	.word	0xffffffff


	//   ....[9]....
        /*02a0*/ 	.word	0xffffffff


	//   ....[10]....
        /*02a4*/ 	.word	0xffffffff


	//   ....[11]....
        /*02a8*/ 	.word	0xffffffff


	//   ....[12]....
        /*02ac*/ 	.word	0xffffffff


	//   ....[13]....
        /*02b0*/ 	.word	0xffffffff


	//   ....[14]....
        /*02b4*/ 	.word	0xffffffff


	//   ....[15]....
        /*02b8*/ 	.word	0xffffffff


	//   ....[16]....
        /*02bc*/ 	.word	0xffffffff


	//   ....[17]....
        /*02c0*/ 	.word	0xffffffff


	//   ....[18]....
        /*02c4*/ 	.word	0xffffffff


	//   ....[19]....
        /*02c8*/ 	.word	0xffffffff


	//   ....[20]....
        /*02cc*/ 	.word	0xffffffff


	//   ....[21]....
        /*02d0*/ 	.word	0xffffffff


	//   ....[22]....
        /*02d4*/ 	.word	0xffffffff


	//   ....[23]....
        /*02d8*/ 	.word	0xffffffff


	//   ....[24]....
        /*02dc*/ 	.word	0xffffffff


	//   ....[25]....
        /*02e0*/ 	.word	0xffffffff


	//   ....[26]....
        /*02e4*/ 	.word	0xffffffff


	//   ....[27]....
        /*02e8*/ 	.word	0xffffffff


	//   ....[28]....
        /*02ec*/ 	.word	0xffffffff


	//   ....[29]....
        /*02f0*/ 	.word	0xffffffff


	//   ....[30]....
        /*02f4*/ 	.word	0xffffffff


	//   ....[31]....
        /*02f8*/ 	.word	0xffffffff


	//   ....[32]....
        /*02fc*/ 	.word	0xffffffff


	//   ....[33]....
        /*0300*/ 	.word	0xffffffff


	//   ....[34]....
        /*0304*/ 	.word	0xffffffff


	//   ....[35]....
        /*0308*/ 	.word	0xffffffff


	//   ....[36]....
        /*030c*/ 	.word	0xffffffff


	//   ....[37]....
        /*0310*/ 	.word	0xffffffff


	//   ....[38]....
        /*0314*/ 	.word	0xffffffff


	//   ....[39]....
        /*0318*/ 	.word	0xffffffff


	//   ....[40]....
        /*031c*/ 	.word	0xffffffff


	//   ....[41]....
        /*0320*/ 	.word	0xffffffff


	//   ....[42]....
        /*0324*/ 	.word	0xffffffff


	//   ....[43]....
        /*0328*/ 	.word	0xffffffff


	//   ....[44]....
        /*032c*/ 	.word	0xffffffff


	//   ....[45]....
        /*0330*/ 	.word	0xffffffff


	//   ....[46]....
        /*0334*/ 	.word	0xffffffff


	//   ....[47]....
        /*0338*/ 	.word	0xffffffff


	//   ....[48]....
        /*033c*/ 	.word	0xffffffff


	//   ....[49]....
        /*0340*/ 	.word	0xffffffff


	//   ....[50]....
        /*0344*/ 	.word	0xffffffff


	//   ....[51]....
        /*0348*/ 	.word	0xffffffff


	//   ....[52]....
        /*034c*/ 	.word	0xffffffff


	//   ....[53]....
        /*0350*/ 	.word	0xffffffff


	//   ....[54]....
        /*0354*/ 	.word	0xffffffff


	//   ....[55]....
        /*0358*/ 	.word	0xffffffff


	//   ....[56]....
        /*035c*/ 	.word	0xffffffff


	//   ....[57]....
        /*0360*/ 	.word	0xffffffff


	//   ....[58]....
        /*0364*/ 	.word	0x0500000f


	//   ....[59]....
        /*0368*/ 	.word	0x0500000f


	//   ....[60]....
        /*036c*/ 	.word	0x0500000f


	//   ....[61]....
        /*0370*/ 	.word	0x0500000f


	//   ....[62]....
        /*0374*/ 	.word	0x0500000f


	//   ....[63]....
        /*0378*/ 	.word	0x0500000f


	//   ....[64]....
        /*037c*/ 	.word	0x0500000f


	//   ....[65]....
        /*0380*/ 	.word	0x0500000f


	//   ....[66]....
        /*0384*/ 	.word	0x0500000f


	//   ....[67]....
        /*0388*/ 	.word	0x0500000f


	//   ....[68]....
        /*038c*/ 	.word	0x0500000f


	//   ....[69]....
        /*0390*/ 	.word	0x0500000f


	//   ....[70]....
        /*0394*/ 	.word	0x0500000f


	//   ....[71]....
        /*0398*/ 	.word	0x0500000f


	//   ....[72]....
        /*039c*/ 	.word	0x0500000f


	//   ....[73]....
        /*03a0*/ 	.word	0x0500000f


	//   ....[74]....
        /*03a4*/ 	.word	0x0500000f


	//   ....[75]....
        /*03a8*/ 	.word	0x0500000f


	//   ....[76]....
        /*03ac*/ 	.word	0x0500000f


	//----- nvinfo : EIATTR_COOP_GROUP_INSTR_OFFSETS
	.align		4
.L_329:
        /*03b0*/ 	.byte	0x04, 0x28
        /*03b2*/ 	.short	(.L_331 - .L_330)


	//   ....[0]....
.L_330:
        /*03b4*/ 	.word	0x00000060


	//   ....[1]....
        /*03b8*/ 	.word	0x00000170


	//   ....[2]....
        /*03bc*/ 	.word	0x000001c0


	//   ....[3]....
        /*03c0*/ 	.word	0x000003f0


	//   ....[4]....
        /*03c4*/ 	.word	0x00000550


	//   ....[5]....
        /*03c8*/ 	.word	0x00000670


	//   ....[6]....
        /*03cc*/ 	.word	0x000007d0


	//   ....[7]....
        /*03d0*/ 	.word	0x00001670


	//   ....[8]....
        /*03d4*/ 	.word	0x00002aa0


	//   ....[9]....
        /*03d8*/ 	.word	0x00002ad0


	//   ....[10]....
        /*03dc*/ 	.word	0x00003500


	//   ....[11]....
        /*03e0*/ 	.word	0x00003560


	//   ....[12]....
        /*03e4*/ 	.word	0x000055b0


	//   ....[13]....
        /*03e8*/ 	.word	0x00005650


	//   ....[14]....
        /*03ec*/ 	.word	0x000060b0


	//   ....[15]....
        /*03f0*/ 	.word	0x00006120


	//   ....[16]....
        /*03f4*/ 	.word	0x00007a90


	//   ....[17]....
        /*03f8*/ 	.word	0x00007ac0


	//   ....[18]....
        /*03fc*/ 	.word	0x00007d50


	//   ....[19]....
        /*0400*/ 	.word	0x00007eb0


	//   ....[20]....
        /*0404*/ 	.word	0x000093a0


	//   ....[21]....
        /*0408*/ 	.word	0x000093e0


	//   ....[22]....
        /*040c*/ 	.word	0x000094d0


	//   ....[23]....
        /*0410*/ 	.word	0x000094f0


	//   ....[24]....
        /*0414*/ 	.word	0x0000bec0


	//   ....[25]....
        /*0418*/ 	.word	0x0000c050


	//   ....[26]....
        /*041c*/ 	.word	0x0000c080


	//   ....[27]....
        /*0420*/ 	.word	0x0000c0c0


	//   ....[28]....
        /*0424*/ 	.word	0x0000c130


	//   ....[29]....
        /*0428*/ 	.word	0x0000c190


	//   ....[30]....
        /*042c*/ 	.word	0x0000c1d0


	//   ....[31]....
        /*0430*/ 	.word	0x0000c380


	//   ....[32]....
        /*0434*/ 	.word	0x0000c3e0


	//   ....[33]....
        /*0438*/ 	.word	0x0000c420


	//   ....[34]....
        /*043c*/ 	.word	0x0000c460


	//   ....[35]....
        /*0440*/ 	.word	0x0000c490


	//   ....[36]....
        /*0444*/ 	.word	0x0000c4c0


	//   ....[37]....
        /*0448*/ 	.word	0x0000c560


	//   ....[38]....
        /*044c*/ 	.word	0x0000c5c0


	//   ....[39]....
        /*0450*/ 	.word	0x0000c650


	//   ....[40]....
        /*0454*/ 	.word	0x00010130


	//   ....[41]....
        /*0458*/ 	.word	0x00010140


	//   ....[42]....
        /*045c*/ 	.word	0x00010260


	//   ....[43]....
        /*0460*/ 	.word	0x000102c0


	//   ....[44]....
        /*0464*/ 	.word	0x00010300


	//   ....[45]....
        /*0468*/ 	.word	0x00010340


	//   ....[46]....
        /*046c*/ 	.word	0x00010370


	//   ....[47]....
        /*0470*/ 	.word	0x000103a0


	//   ....[48]....
        /*0474*/ 	.word	0x00010540


	//   ....[49]....
        /*0478*/ 	.word	0x000105a0


	//   ....[50]....
        /*047c*/ 	.word	0x000105e0


	//   ....[51]....
        /*0480*/ 	.word	0x00010620


	//   ....[52]....
        /*0484*/ 	.word	0x00010650


	//   ....[53]....
        /*0488*/ 	.word	0x00010680


	//   ....[54]....
        /*048c*/ 	.word	0x00010740


	//   ....[55]....
        /*0490*/ 	.word	0x00010760


	//   ....[56]....
        /*0494*/ 	.word	0x000107d0


	//   ....[57]....
        /*0498*/ 	.word	0x00010e70


	//   ....[58]....
        /*049c*/ 	.word	0x00011460


	//   ....[59]....
        /*04a0*/ 	.word	0x00011880


	//   ....[60]....
        /*04a4*/ 	.word	0x00011910


	//   ....[61]....
        /*04a8*/ 	.word	0x000119b0


	//   ....[62]....
        /*04ac*/ 	.word	0x00011a60


	//   ....[63]....
        /*04b0*/ 	.word	0x00011ae0


	//   ....[64]....
        /*04b4*/ 	.word	0x00011b60


	//   ....[65]....
        /*04b8*/ 	.word	0x00011be0


	//   ....[66]....
        /*04bc*/ 	.word	0x00011c60


	//   ....[67]....
        /*04c0*/ 	.word	0x00011cf0


	//   ....[68]....
        /*04c4*/ 	.word	0x00011da0


	//   ....[69]....
        /*04c8*/ 	.word	0x00011e20


	//   ....[70]....
        /*04cc*/ 	.word	0x00011ea0


	//   ....[71]....
        /*04d0*/ 	.word	0x00011f20


	//   ....[72]....
        /*04d4*/ 	.word	0x00011fa0


	//   ....[73]....
        /*04d8*/ 	.word	0x00012010


	//   ....[74]....
        /*04dc*/ 	.word	0x000120b0


	//   ....[75]....
        /*04e0*/ 	.word	0x00012140


	//   ....[76]....
        /*04e4*/ 	.word	0x00012270


	//----- nvinfo : EIATTR_REG_RECONFIG
	.align		4
.L_331:
        /*04e8*/ 	.byte	0x01, 0x54
	.zero		2


	//----- nvinfo : EIATTR_SYSCALL_OFFSETS
	.align		4
        /*04ec*/ 	.byte	0x04, 0x46
        /*04ee*/ 	.short	(.L_333 - .L_332)


	//   ....[0]....
.L_332:
        /*04f0*/ 	.word	0x00001850


	//   ....[1]....
        /*04f4*/ 	.word	0x0000d350


	//   ....[2]....
        /*04f8*/ 	.word	0x0000d490


	//   ....[3]....
        /*04fc*/ 	.word	0x0000d590


	//----- nvinfo : EIATTR_MBARRIER_INSTR_OFFSETS
	.align		4
.L_333:
        /*0500*/ 	.byte	0x04, 0x39
        /*0502*/ 	.short	(.L_335 - .L_334)


	//   ....[0]....
.L_334:
        /*0504*/ 	.word	0x000002a0
        /*0508*/ 	.word	0x000000ff
        /*050c*/ 	.word	0x00034800
        /*0510*/ 	.short	0x0100
        /*0512*/ 	.byte	0x08
	.zero		1


	//   ....[1]....
        /*0514*/ 	.word	0x000002b0
        /*0518*/ 	.word	0x000000ff
        /*051c*/ 	.word	0x00034820
        /*0520*/ 	.short	0x0100
        /*0522*/ 	.byte	0x08
	.zero		1


	//   ....[2]....
        /*0524*/ 	.word	0x000003a0
        /*0528*/ 	.word	0x000000ff
        /*052c*/ 	.word	0x00034830
        /*0530*/ 	.short	0x0100
        /*0532*/ 	.byte	0x08
	.zero		1


	//   ....[3]....
        /*0534*/ 	.word	0x000003b0
        /*0538*/ 	.word	0x000000ff
        /*053c*/ 	.word	0x00034840
        /*0540*/ 	.short	0x0100
        /*0542*/ 	.byte	0x08
	.zero		1


	//   ....[4]....
        /*0544*/ 	.word	0x000003c0
        /*0548*/ 	.word	0x000000ff
        /*054c*/ 	.word	0x00034838
        /*0550*/ 	.short	0x0100
        /*0552*/ 	.byte	0x08
	.zero		1


	//   ....[5]....
        /*0554*/ 	.word	0x000003d0
        /*0558*/ 	.word	0x000000ff
        /*055c*/ 	.word	0x00034848
        /*0560*/ 	.short	0x0100
        /*0562*/ 	.byte	0x08
	.zero		1


	//   ....[6]....
        /*0564*/ 	.word	0x00000500
        /*0568*/ 	.word	0x000000ff
        /*056c*/ 	.word	0x00034850
        /*0570*/ 	.short	0x0100
        /*0572*/ 	.byte	0x08
	.zero		1


	//   ....[7]....
        /*0574*/ 	.word	0x00000510
        /*0578*/ 	.word	0x000000ff
        /*057c*/ 	.word	0x00034860
        /*0580*/ 	.short	0x0100
        /*0582*/ 	.byte	0x08
	.zero		1


	//   ....[8]....
        /*0584*/ 	.word	0x00000520
        /*0588*/ 	.word	0x000000ff
        /*058c*/ 	.word	0x00034858
        /*0590*/ 	.short	0x0100
        /*0592*/ 	.byte	0x08
	.zero		1


	//   ....[9]....
        /*0594*/ 	.word	0x00000530
        /*0598*/ 	.word	0x000000ff
        /*059c*/ 	.word	0x00034868
        /*05a0*/ 	.short	0x0100
        /*05a2*/ 	.byte	0x08
	.zero		1


	//   ....[10]....
        /*05a4*/ 	.word	0x00000620
        /*05a8*/ 	.word	0x000000ff
        /*05ac*/ 	.word	0x00034870
        /*05b0*/ 	.short	0x0100
        /*05b2*/ 	.byte	0x06
	.zero		1


	//   ....[11]....
        /*05b4*/ 	.word	0x00000630
        /*05b8*/ 	.word	0x000000ff
        /*05bc*/ 	.word	0x00034880
        /*05c0*/ 	.short	0x0100
        /*05c2*/ 	.byte	0x06
	.zero		1


	//   ....[12]....
        /*05c4*/ 	.word	0x00000640
        /*05c8*/ 	.word	0x000000ff
        /*05cc*/ 	.word	0x00034878
        /*05d0*/ 	.short	0x0100
        /*05d2*/ 	.byte	0x06
	.zero		1


	//   ....[13]....
        /*05d4*/ 	.word	0x00000650
        /*05d8*/ 	.word	0x000000ff
        /*05dc*/ 	.word	0x00034888
        /*05e0*/ 	.short	0x0100
        /*05e2*/ 	.byte	0x06
	.zero		1


	//   ....[14]....
        /*05e4*/ 	.word	0x00000780
        /*05e8*/ 	.word	0x000000ff
        /*05ec*/ 	.word	0x00034890
        /*05f0*/ 	.short	0x0100
        /*05f2*/ 	.byte	0x08
	.zero		1


	//   ....[15]....
        /*05f4*/ 	.word	0x00000790
        /*05f8*/ 	.word	0x000000ff
        /*05fc*/ 	.word	0x000348a0
        /*0600*/ 	.short	0x0100
        /*0602*/ 	.byte	0x08
	.zero		1


	//   ....[16]....
        /*0604*/ 	.word	0x000007a0
        /*0608*/ 	.word	0x000000ff
        /*060c*/ 	.word	0x00034898
        /*0610*/ 	.short	0x0100
        /*0612*/ 	.byte	0x08
	.zero		1


	//   ....[17]....
        /*0614*/ 	.word	0x000007b0
        /*0618*/ 	.word	0x000000ff
        /*061c*/ 	.word	0x000348a8
        /*0620*/ 	.short	0x0100
        /*0622*/ 	.byte	0x08
	.zero		1


	//   ....[18]....
        /*0624*/ 	.word	0x000008e0
        /*0628*/ 	.word	0x000000ff
        /*062c*/ 	.word	0x000348b0
        /*0630*/ 	.short	0x0100
        /*0632*/ 	.byte	0x08
	.zero		1


	//   ....[19]....
        /*0634*/ 	.word	0x000008f0
        /*0638*/ 	.word	0x000000ff
        /*063c*/ 	.word	0x000348c0
        /*0640*/ 	.short	0x0100
        /*0642*/ 	.byte	0x08
	.zero		1


	//   ....[20]....
        /*0644*/ 	.word	0x00000900
        /*0648*/ 	.word	0x000000ff
        /*064c*/ 	.word	0x000348b8
        /*0650*/ 	.short	0x0100
        /*0652*/ 	.byte	0x08
	.zero		1


	//   ....[21]....
        /*0654*/ 	.word	0x00000910
        /*0658*/ 	.word	0x000000ff
        /*065c*/ 	.word	0x000348c8
        /*0660*/ 	.short	0x0100
        /*0662*/ 	.byte	0x08
	.zero		1


	//   ....[22]....
        /*0664*/ 	.word	0x000018f0
        /*0668*/ 	.word	0x000000ff
        /*066c*/ 	.word	0x00034800
        /*0670*/ 	.short	0x010a
        /*0672*/ 	.byte	0x26
	.zero		1


	//   ....[23]....
        /*0674*/ 	.word	0x00001970
        /*0678*/ 	.word	0x00000002
        /*067c*/ 	.word	0x00034830
        /*0680*/ 	.short	0x010a
        /*0682*/ 	.byte	0x3f
	.zero		1


	//   ....[24]....
        /*0684*/ 	.word	0x000019e0
        /*0688*/ 	.word	0x00000002
        /*068c*/ 	.word	0x00034830
        /*0690*/ 	.short	0x010a
        /*0692*/ 	.byte	0x3f
	.zero		1


	//   ....[25]....
        /*0694*/ 	.word	0x00002480
        /*0698*/ 	.word	0x00000002
        /*069c*/ 	.word	0x00000000
        /*06a0*/ 	.short	0x0101
        /*06a2*/ 	.byte	0x3f
	.zero		1


	//   ....[26]....
        /*06a4*/ 	.word	0x00004360
        /*06a8*/ 	.word	0x000000ff
        /*06ac*/ 	.word	0x00034830
        /*06b0*/ 	.short	0x010a
        /*06b2*/ 	.byte	0x07
	.zero		1


	//   ....[27]....
        /*06b4*/ 	.word	0x000043a0
        /*06b8*/ 	.word	0x000000ff
        /*06bc*/ 	.word	0x00034830
        /*06c0*/ 	.short	0x010a
        /*06c2*/ 	.byte	0x07
	.zero		1


	//   ....[28]....
        /*06c4*/ 	.word	0x00004cc0
        /*06c8*/ 	.word	0x000000ff
        /*06cc*/ 	.word	0x00034850
        /*06d0*/ 	.short	0x010a
        /*06d2*/ 	.byte	0x0a
	.zero		1


	//   ....[29]....
        /*06d4*/ 	.word	0x00004d00
        /*06d8*/ 	.word	0x000000ff
        /*06dc*/ 	.word	0x00034850
        /*06e0*/ 	.short	0x010a
        /*06e2*/ 	.byte	0x0a
	.zero		1


	//   ....[30]....
        /*06e4*/ 	.word	0x00006a70
        /*06e8*/ 	.word	0x00000005
        /*06ec*/ 	.word	0x00000000
        /*06f0*/ 	.short	0x0101
        /*06f2*/ 	.byte	0x3f
	.zero		1


	//   ....[31]....
        /*06f4*/ 	.word	0x00006ad0
        /*06f8*/ 	.word	0x00000032
        /*06fc*/ 	.word	0x00000000
        /*0700*/ 	.short	0x0101
        /*0702*/ 	.byte	0x3f
	.zero		1


	//   ....[32]....
        /*0704*/ 	.word	0x00006e00
        /*0708*/ 	.word	0x000000ff
        /*070c*/ 	.word	0x00034830
        /*0710*/ 	.short	0x010a
        /*0712*/ 	.byte	0x07
	.zero		1


	//   ....[33]....
        /*0714*/ 	.word	0x00006e40
        /*0718*/ 	.word	0x000000ff
        /*071c*/ 	.word	0x00034830
        /*0720*/ 	.short	0x010a
        /*0722*/ 	.byte	0x07
	.zero		1


	//   ....[34]....
        /*0724*/ 	.word	0x00007760
        /*0728*/ 	.word	0x000000ff
        /*072c*/ 	.word	0x00034850
        /*0730*/ 	.short	0x010a
        /*0732*/ 	.byte	0x0b
	.zero		1


	//   ....[35]....
        /*0734*/ 	.word	0x000077a0
        /*0738*/ 	.word	0x000000ff
        /*073c*/ 	.word	0x00034850
        /*0740*/ 	.short	0x010a
        /*0742*/ 	.byte	0x0b
	.zero		1


	//   ....[36]....
        /*0744*/ 	.word	0x00008870
        /*0748*/ 	.word	0x0000001b
        /*074c*/ 	.word	0x00000000
        /*0750*/ 	.short	0x0101
        /*0752*/ 	.byte	0x3f
	.zero		1


	//   ....[37]....
        /*0754*/ 	.word	0x00008900
        /*0758*/ 	.word	0x0000001f
        /*075c*/ 	.word	0x00000000
        /*0760*/ 	.short	0x0101
        /*0762*/ 	.byte	0x3f
	.zero		1


	//   ....[38]....
        /*0764*/ 	.word	0x00009310
        /*0768*/ 	.word	0x000000ff
        /*076c*/ 	.word	0x00034850
        /*0770*/ 	.short	0x010a
        /*0772*/ 	.byte	0x05
	.zero		1


	//   ....[39]....
        /*0774*/ 	.word	0x00009350
        /*0778*/ 	.word	0x000000ff
        /*077c*/ 	.word	0x00034850
        /*0780*/ 	.short	0x010a
        /*0782*/ 	.byte	0x05
	.zero		1


	//   ....[40]....
        /*0784*/ 	.word	0x00009890
        /*0788*/ 	.word	0x00000000
        /*078c*/ 	.word	0x00000000
        /*0790*/ 	.short	0x0101
        /*0792*/ 	.byte	0x3f
	.zero		1


	//   ....[41]....
        /*0794*/ 	.word	0x0000acb0
        /*0798*/ 	.word	0x00000000
        /*079c*/ 	.word	0x00000000
        /*07a0*/ 	.short	0x0101
        /*07a2*/ 	.byte	0x3f
	.zero		1


	//   ....[42]....
        /*07a4*/ 	.word	0x0000dcd0
        /*07a8*/ 	.word	0x00000008
        /*07ac*/ 	.word	0x00034840
        /*07b0*/ 	.short	0x010a
        /*07b2*/ 	.byte	0x3f
	.zero		1


	//   ....[43]....
        /*07b4*/ 	.word	0x0000e280
        /*07b8*/ 	.word	0x00000009
        /*07bc*/ 	.word	0x00034820
        /*07c0*/ 	.short	0x010a
        /*07c2*/ 	.byte	0x3f
	.zero		1


	//   ....[44]....
        /*07c4*/ 	.word	0x0000e5b0
        /*07c8*/ 	.word	0x00000002
        /*07cc*/ 	.word	0x00034840
        /*07d0*/ 	.short	0x010a
        /*07d2*/ 	.byte	0x3f
	.zero		1


	//   ....[45]....
        /*07d4*/ 	.word	0x0000e8b0
        /*07d8*/ 	.word	0x00000003
        /*07dc*/ 	.word	0x00000060
        /*07e0*/ 	.short	0x010a
        /*07e2*/ 	.byte	0x3f
	.zero		1


	//   ....[46]....
        /*07e4*/ 	.word	0x0000ee80
        /*07e8*/ 	.word	0x00000002
        /*07ec*/ 	.word	0x00034840
        /*07f0*/ 	.short	0x010a
        /*07f2*/ 	.byte	0x3f
	.zero		1


	//   ....[47]....
        /*07f4*/ 	.word	0x0000f180
        /*07f8*/ 	.word	0x00000003
        /*07fc*/ 	.word	0x00000060
        /*0800*/ 	.short	0x010a
        /*0802*/ 	.byte	0x3f
	.zero		1


	//   ....[48]....
        /*0804*/ 	.word	0x0000f650
        /*0808*/ 	.word	0x00000002
        /*080c*/ 	.word	0x00034840
        /*0810*/ 	.short	0x010a
        /*0812*/ 	.byte	0x3f
	.zero		1


	//   ....[49]....
        /*0814*/ 	.word	0x0000f960
        /*0818*/ 	.word	0x00000002
        /*081c*/ 	.word	0x00000060
        /*0820*/ 	.short	0x010a
        /*0822*/ 	.byte	0x3f
	.zero		1


	//   ....[50]....
        /*0824*/ 	.word	0x0000fde0
        /*0828*/ 	.word	0x00000003
        /*082c*/ 	.word	0x00034860
        /*0830*/ 	.short	0x010a
        /*0832*/ 	.byte	0x3f
	.zero		1


	//   ....[51]....
        /*0834*/ 	.word	0x00010df0
        /*0838*/ 	.word	0x00000000
        /*083c*/ 	.word	0x00034820
        /*0840*/ 	.short	0x010a
        /*0842*/ 	.byte	0x3f
	.zero		1


	//   ....[52]....
        /*0844*/ 	.word	0x00010fd0
        /*0848*/ 	.word	0x00000006
        /*084c*/ 	.word	0x00000000
        /*0850*/ 	.short	0x010a
        /*0852*/ 	.byte	0x3f
	.zero		1


	//   ....[53]....
        /*0854*/ 	.word	0x00011040
        /*0858*/ 	.word	0x00000007
        /*085c*/ 	.word	0x00000000
        /*0860*/ 	.short	0x010a
        /*0862*/ 	.byte	0x3f
	.zero		1


	//   ....[54]....
        /*0864*/ 	.word	0x000110b0
        /*0868*/ 	.word	0x00000004
        /*086c*/ 	.word	0x00000000
        /*0870*/ 	.short	0x010a
        /*0872*/ 	.byte	0x3f
	.zero		1


	//   ....[55]....
        /*0874*/ 	.word	0x000110e0
        /*0878*/ 	.word	0x00000003
        /*087c*/ 	.word	0x00000000
        /*0880*/ 	.short	0x010a
        /*0882*/ 	.byte	0x3f
	.zero		1


	//   ....[56]....
        /*0884*/ 	.word	0x00011150
        /*0888*/ 	.word	0x00000003
        /*088c*/ 	.word	0x00034800
        /*0890*/ 	.short	0x010a
        /*0892*/ 	.byte	0x3f
	.zero		1


	//   ....[57]....
        /*0894*/ 	.word	0x000111a0
        /*0898*/ 	.word	0x00000002
        /*089c*/ 	.word	0x00034830
        /*08a0*/ 	.short	0x010a
        /*08a2*/ 	.byte	0x3f
	.zero		1


	//   ....[58]....
        /*08a4*/ 	.word	0x00011200
        /*08a8*/ 	.word	0x00000007
        /*08ac*/ 	.word	0x00034830
        /*08b0*/ 	.short	0x010a
        /*08b2*/ 	.byte	0x3f
	.zero		1


	//   ....[59]....
        /*08b4*/ 	.word	0x00011260
        /*08b8*/ 	.word	0x00000003
        /*08bc*/ 	.word	0x00034850
        /*08c0*/ 	.short	0x010a
        /*08c2*/ 	.byte	0x3f
	.zero		1


	//   ....[60]....
        /*08c4*/ 	.word	0x000112c0
        /*08c8*/ 	.word	0x00000007
        /*08cc*/ 	.word	0x00034830
        /*08d0*/ 	.short	0x010a
        /*08d2*/ 	.byte	0x3f
	.zero		1


	//   ....[61]....
        /*08d4*/ 	.word	0x00011320
        /*08d8*/ 	.word	0x00000003
        /*08dc*/ 	.word	0x00034850
        /*08e0*/ 	.short	0x010a
        /*08e2*/ 	.byte	0x3f
	.zero		1


	//   ....[62]....
        /*08e4*/ 	.word	0x00011380
        /*08e8*/ 	.word	0x00000003
        /*08ec*/ 	.word	0x00034850
        /*08f0*/ 	.short	0x010a
        /*08f2*/ 	.byte	0x3f
	.zero		1


	//   ....[63]....
        /*08f4*/ 	.word	0x00011520
        /*08f8*/ 	.word	0x00000008
        /*08fc*/ 	.word	0x00034840
        /*0900*/ 	.short	0x010a
        /*0902*/ 	.byte	0x3f
	.zero		1


	//   ....[64]....
        /*0904*/ 	.word	0x000115a0
        /*0908*/ 	.word	0x00000008
        /*090c*/ 	.word	0x00034820
        /*0910*/ 	.short	0x010a
        /*0912*/ 	.byte	0x3f
	.zero		1


	//   ....[65]....
        /*0914*/ 	.word	0x000115f0
        /*0918*/ 	.word	0x00000002
        /*091c*/ 	.word	0x00034840
        /*0920*/ 	.short	0x010a
        /*0922*/ 	.byte	0x3f
	.zero		1


	//   ....[66]....
        /*0924*/ 	.word	0x00011640
        /*0928*/ 	.word	0x00000003
        /*092c*/ 	.word	0x00000060
        /*0930*/ 	.short	0x010a
        /*0932*/ 	.byte	0x3f
	.zero		1


	//   ....[67]....
        /*0934*/ 	.word	0x00011690
        /*0938*/ 	.word	0x00000002
        /*093c*/ 	.word	0x00034840
        /*0940*/ 	.short	0x010a
        /*0942*/ 	.byte	0x3f
	.zero		1


	//   ....[68]....
        /*0944*/ 	.word	0x000116e0
        /*0948*/ 	.word	0x00000003
        /*094c*/ 	.word	0x00000060
        /*0950*/ 	.short	0x010a
        /*0952*/ 	.byte	0x3f
	.zero		1


	//   ....[69]....
        /*0954*/ 	.word	0x00011730
        /*0958*/ 	.word	0x00000002
        /*095c*/ 	.word	0x00034840
        /*0960*/ 	.short	0x010a
        /*0962*/ 	.byte	0x3f
	.zero		1


	//   ....[70]....
        /*0964*/ 	.word	0x00011780
        /*0968*/ 	.word	0x00000002
        /*096c*/ 	.word	0x00000060
        /*0970*/ 	.short	0x010a
        /*0972*/ 	.byte	0x3f
	.zero		1


	//   ....[71]....
        /*0974*/ 	.word	0x000117d0
        /*0978*/ 	.word	0x00000003
        /*097c*/ 	.word	0x00034860
        /*0980*/ 	.short	0x010a
        /*0982*/ 	.byte	0x3f
	.zero		1


	//   ....[72]....
        /*0984*/ 	.word	0x00012190
        /*0988*/ 	.word	0x00000000
        /*098c*/ 	.word	0x00034820
        /*0990*/ 	.short	0x010a
        /*0992*/ 	.byte	0x3f
	.zero		1


	//   ....[73]....
        /*0994*/ 	.word	0x00012330
        /*0998*/ 	.word	0x00000006
        /*099c*/ 	.word	0x00000000
        /*09a0*/ 	.short	0x010a
        /*09a2*/ 	.byte	0x3f
	.zero		1


	//   ....[74]....
        /*09a4*/ 	.word	0x00012380
        /*09a8*/ 	.word	0x00000007
        /*09ac*/ 	.word	0x00000000
        /*09b0*/ 	.short	0x010a
        /*09b2*/ 	.byte	0x3f
	.zero		1


	//   ....[75]....
        /*09b4*/ 	.word	0x000123d0
        /*09b8*/ 	.word	0x00000004
        /*09bc*/ 	.word	0x00000000
        /*09c0*/ 	.short	0x010a
        /*09c2*/ 	.byte	0x3f
	.zero		1


	//----- nvinfo : EIATTR_NUM_MBARRIERS
	.align		4
.L_335:
        /*09c4*/ 	.byte	0x03, 0x38
        /*09c6*/ 	.short	0x0016


	//----- nvinfo : EIATTR_EXIT_INSTR_OFFSETS
	.align		4
        /*09c8*/ 	.byte	0x04, 0x1c
        /*09ca*/ 	.short	(.L_337 - .L_336)


	//   ....[0]....
.L_336:
        /*09cc*/ 	.word	0x00000a80


	//   ....[1]....
        /*09d0*/ 	.word	0x0000be80


	//   ....[2]....
        /*09d4*/ 	.word	0x0000bee0


	//   ....[3]....
        /*09d8*/ 	.word	0x00011130


	//----- nvinfo : EIATTR_MAX_THREADS
	.align		4
.L_337:
        /*09dc*/ 	.byte	0x04, 0x05
        /*09de*/ 	.short	(.L_339 - .L_338)
.L_338:
        /*09e0*/ 	.word	0x00000180
        /*09e4*/ 	.word	0x00000001
        /*09e8*/ 	.word	0x00000001


	//----- nvinfo : EIATTR_CRS_STACK_SIZE
	.align		4
.L_339:
        /*09ec*/ 	.byte	0x04, 0x1e
        /*09ee*/ 	.short	(.L_341 - .L_340)
.L_340:
        /*09f0*/ 	.word	0x00000000


	//----- nvinfo : EIATTR_CBANK_PARAM_SIZE
	.align		4
.L_341:
        /*09f4*/ 	.byte	0x03, 0x19
        /*09f6*/ 	.short	0x0a70


	//----- nvinfo : EIATTR_PARAM_CBANK
	.align		4
        /*09f8*/ 	.byte	0x04, 0x0a
        /*09fa*/ 	.short	(.L_343 - .L_342)
	.align		4
.L_342:
        /*09fc*/ 	.word	index@(.nv.constant0._ZN7cutlass13device_kernelIN5flash11enable_sm90INS1_16FlashAttnFwdSm90INS1_25CollectiveMainloopFwdSm90ILi2EN4cute5tupleIJNS5_1CILi1EEES8_S8_EEENS6_IJNS7_ILi128EEESA_NS7_ILi192EEEEEELi128ENS_10bfloat16_tEfNS_4arch4Sm90ELb1ELb0ELb0ELb1ELb0ELb0ELb0ELb1ELb1ELb0ELb0ELb0EEENS1_21CollectiveEpilogueFwdINS6_IJSA_SA_SA_EEES9_SD_SF_Li256ELb1ELb0ELb0ELb0EEENS1_36VarlenDynamicPersistentTileSchedulerILi128ELi128ELi256ELi32ELb0ELb0ELb1ELb1ELb1ELb1EEEEEEEEEvNT_6ParamsE)
        /*0a00*/ 	.short	0x0210
        /*0a02*/ 	.short	0x0a70


	//----- nvinfo : EIATTR_SW_WAR
	.align		4
.L_343:
        /*0a04*/ 	.byte	0x04, 0x36
        /*0a06*/ 	.short	(.L_345 - .L_344)
.L_344:
        /*0a08*/ 	.word	0x00000008
.L_345:


//--------------------- .nv.info._ZN7cutlass13device_kernelIN5flash11enable_sm90INS1_16FlashAttnFwdSm90INS1_25CollectiveMainloopFwdSm90ILi2EN4cute5tupleIJNS5_1CILi1EEES8_S8_EEENS6_IJNS7_ILi128EEESA_NS7_ILi192EEEEEELi128ENS_10bfloat16_tEfNS_4arch4Sm90ELb1ELb0ELb0ELb1ELb0ELb1ELb0ELb1ELb1ELb0ELb0ELb0EEENS1_21CollectiveEpilogueFwdINS6_IJSA_SA_SA_EEES9_SD_SF_Li256ELb1ELb0ELb0ELb0EEENS1_36VarlenDynamicPersistentTileSchedulerILi128ELi128ELi256ELi32ELb0ELb0ELb1ELb1ELb1ELb1EEEEEEEEEvNT_6ParamsE --------------------------
	.section	.nv.info._ZN7cutlass13device_kernelIN5flash11enable_sm90INS1_16FlashAttnFwdSm90INS1_25CollectiveMainloopFwdSm90ILi2EN4cute5tupleIJNS5_1CILi1EEES8_S8_EEENS6_IJNS7_ILi128EEESA_NS7_ILi192EEEEEELi128ENS_10bfloat16_tEfNS_4arch4Sm90ELb1ELb0ELb0ELb1ELb0ELb1ELb0ELb1ELb1ELb0ELb0ELb0EEENS1_21CollectiveEpilogueFwdINS6_IJSA_SA_SA_EEES9_SD_SF_Li256ELb1ELb0ELb0ELb0EEENS1_36VarlenDynamicPersistentTileSchedulerILi128ELi128ELi256ELi32ELb0ELb0ELb1ELb1ELb1ELb1EEEEEEEEEvNT_6ParamsE,"",@"SHT_CUDA_INFO"
	.sectionflags	@""
	.align	4


	//----- nvinfo : EIATTR_CUDA_API_VERSION
	.align		4
        /*0000*/ 	.byte	0x04, 0x37
        /*0002*/ 	.short	(.L_347 - .L_346)
.L_346:
        /*0004*/ 	.word	0x00000082


	//----- nvinfo : EIATTR_KPARAM_INFO
	.align		4
.L_347:
        /*0008*/ 	.byte	0x04, 0x17
        /*000a*/ 	.short	(.L_349 - .L_348)
.L_348:
        /*000c*/ 	.word	0x00000000
        /*0010*/ 	.short	0x0000
        /*0012*/ 	.short	0x0070
        /*0014*/ 	.byte	0x00, 0xf0, 0x01, 0x28


	//----- nvinfo : EIATTR_SPARSE_MMA_MASK
	.align		4
.L_349:
        /*0018*/ 	.byte	0x03, 0x50
        /*001a*/ 	.short	0x0000


	//----- nvinfo : EIATTR_MAXREG_COUNT
	.align		4
        /*001c*/ 	.byte	0x03, 0x1b
        /*001e*/ 	.short	0x00a8


	//----- nvinfo : EIATTR_NUM_BARRIERS
	.align		4
        /*0020*/ 	.byte	0x02, 0x4c
        /*0022*/ 	.byte	0x10
	.zero		1


	//----- nvinfo : EIATTR_EXTERNS
	.align		4
        /*0024*/ 	.byte	0x04, 0x0f
        /*0026*/ 	.short	(.L_351 - .L_350)


	//   ....[0]....
	.align		4
.L_350:
        /*0028*/ 	.word	index@(__assertfail)


	//----- nvinfo : EIATTR_ANNOTATIONS
	.align		4
.L_351:
        /*002c*/ 	.byte	0x04, 0x55
        /*002e*/ 	.short	(.L_353 - .L_352)


	//   ....[0]....
.L_352:
        /* <DEDUP_REMOVED lines=54> */


	//----- nvinfo : EIATTR_MERCURY_ISA_VERSION
	.align		4
.L_353:
        /*0378*/ 	.byte	0x03, 0x5f
        /*037a*/ 	.short	0x0101


	//----- nvinfo : EIATTR_UNUSED_LOAD_BYTE_OFFSET
	.align		4
        /*037c*/ 	.byte	0x04, 0x44
        /*037e*/ 	.short	(.L_355 - .L_354)


	//   ....[0]....
.L_354:
        /*0380*/ 	.word	0x00000ab0
        /*0384*/ 	.word	0x0000fff0


	//   ....[1]....
        /*0388*/ 	.word	0x0001b120
        /*038c*/ 	.word	0x0000fff0


	//----- nvinfo : EIATTR_INT_WARP_WIDE_INSTR_OFFSETS
	.align		4
.L_355:
        /*0390*/ 	.byte	0x04, 0x31
        /*0392*/ 	.short	(.L_357 - .L_356)


	//   ....[0]....
.L_356:
        /*0394*/ 	.word	0x000001b0


	//   ....[1]....
        /*0398*/ 	.word	0x000001f0


	//   ....[2]....
        /*039c*/ 	.word	0x000002b0


	//   ....[3]....
        /*03a0*/ 	.word	0x0001f050


	//   ....[4]....
        /*03a4*/ 	.word	0x0001f0e0


	//   ....[5]....
        /*03a8*/ 	.word	0x0001f560


	//   ....[6]....
        /*03ac*/ 	.word	0x0001f590


	//   ....[7]....
        /*03b0*/ 	.word	0x0001f7a0


	//   ....[8]....
        /*03b4*/ 	.word	0x0001f890


	//   ....[9]....
        /*03b8*/ 	.word	0x00021b20


	//   ....[10]....
        /*03bc*/ 	.word	0x00021bb0


	//----- nvinfo : EIATTR_COOP_GROUP_MASK_REGIDS
	.align		4
.L_357:
        /*03c0*/ 	.byte	0x04, 0x29
        /*03c2*/ 	.short	(.L_359 - .L_358)


	//   ....[0]....
.L_358:
        /*03c4*/ 	.word	0xffffffff


	//   ....[1]....
        /*03c8*/ 	.word	0xffffffff


	//   ....[2]....
        /*03cc*/ 	.word	0xffffffff


	//   ....[3]....
        /*03d0*/ 	.word	0xffffffff


	//   ....[4]....
        /*03d4*/ 	.word	0xffffffff


	//   ....[5]....
        /*03d8*/ 	.word	0xffffffff


	//   ....[6]....
        /*03dc*/ 	.word	0xffffffff


	//   ....[7]....
        /*03e0*/ 	.word	0xffffffff


	//   ....[8]....
        /*03e4*/ 	.word	0xffffffff


	//   ....[9]....
        /*03e8*/ 	.word	0xffffffff


	//   ....[10]....
        /*03ec*/ 	.word	0xffffffff


	//   ....[11]....
        /*03f0*/ 	.word	0xffffffff


	//   ....[12]....
        /*03f4*/ 	.word	0xffffffff


	//   ....[13]....
        /*03f8*/ 	.word	0xffffffff


	//   ....[14]....
        /*03fc*/ 	.word	0xffffffff


	//   ....[15]....
        /*0400*/ 	.word	0xffffffff


	//   ....[16]....
        /*0404*/ 	.word	0xffffffff


	//   ....[17]....
        /*0408*/ 	.word	0xffffffff


	//   ....[18]....
        /*040c*/ 	.word	0xffffffff


	//   ....[19]....
        /*0410*/ 	.word	0xffffffff


	//   ....[20]....
        /*0414*/ 	.word	0xffffffff


	//   ....[21]....
        /*0418*/ 	.word	0xffffffff


	//   ....[22]....
        /*041c*/ 	.word	0xffffffff


	//   ....[23]....
        /*0420*/ 	.word	0xffffffff


	//   ....[24]....
        /*0424*/ 	.word	0xffffffff


	//   ....[25]....
        /*0428*/ 	.word	0xffffffff


	//   ....[26]....
        /*042c*/ 	.word	0xffffffff


	//   ....[27]....
        /*0430*/ 	.word	0xffffffff


	//   ....[28]....
        /*0434*/ 	.word	0xffffffff


	//   ....[29]....
        /*0438*/ 	.word	0xffffffff


	//   ....[30]....
        /*043c*/ 	.word	0xffffffff


	//   ....[31]....
        /*0440*/ 	.word	0xffffffff


	//   ....[32]....
        /*0444*/ 	.word	0xffffffff


	//   ....[33]....
        /*0448*/ 	.word	0xffffffff


	//   ....[34]....
        /*044c*/ 	.word	0xffffffff


	//   ....[35]....
        /*0450*/ 	.word	0xffffffff


	//   ....[36]....
        /*0454*/ 	.word	0xffffffff


	//   ....[37]....
        /*0458*/ 	.word	0xffffffff


	//   ....[38]....
        /*045c*/ 	.word	0xffffffff


	//   ....[39]....
        /*0460*/ 	.word	0xffffffff


	//   ....[40]....
        /*0464*/ 	.word	0xffffffff


	//   ....[41]....
        /*0468*/ 	.word	0xffffffff


	//   ....[42]....
        /*046c*/ 	.word	0xffffffff


	//   ....[43]....
        /*0470*/ 	.word	0xffffffff


	//   ....[44]....
        /*0474*/ 	.word	0xffffffff


	//   ....[45]....
        /*0478*/ 	.word	0xffffffff


	//   ....[46]....
        /*047c*/ 	.word	0xffffffff


	//   ....[47]....
        /*0480*/ 	.word	0xffffffff


	//   ....[48]....
        /*0484*/ 	.word	0xffffffff


	//   ....[49]....
        /*0488*/ 	.word	0xffffffff


	//   ....[50]....
        /*048c*/ 	.word	0xffffffff


	//   ....[51]....
        /*0490*/ 	.word	0xffffffff


	//   ....[52]....
        /*0494*/ 	.word	0xffffffff


	//   ....[53]....
        /*0498*/ 	.word	0xffffffff


	//   ....[54]....
        /*049c*/ 	.word	0xffffffff


	//   ....[55]....
        /*04a0*/ 	.word	0xffffffff


	//   ....[56]....
        /*04a4*/ 	.word	0xffffffff


	//   ....[57]....
        /*04a8*/ 	.word	0xffffffff


	//   ....[58]....
        /*04ac*/ 	.word	0x0500000f


	//   ....[59]....
        /*04b0*/ 	.word	0x0500000f


	//   ....[60]....
        /*04b4*/ 	.word	0x0500000f


	//   ....[61]....
        /*04b8*/ 	.word	0x0500000f


	//   ....[62]....
        /*04bc*/ 	.word	0x0500000f


	//   ....[63]....
        /*04c0*/ 	.word	0x0500000f


	//   ....[64]....
        /*04c4*/ 	.word	0x0500000f


	//   ....[65]....
        /*04c8*/ 	.word	0x0500000f


	//   ....[66]....
        /*04cc*/ 	.word	0x0500000f


	//   ....[67]....
        /*04d0*/ 	.word	0x0500000f


	//   ....[68]....
        /*04d4*/ 	.word	0x0500000f


	//   ....[69]....
        /*04d8*/ 	.word	0x0500000f


	//   ....[70]....
        /*04dc*/ 	.word	0x0500000f


	//   ....[71]....
        /*04e0*/ 	.word	0x0500000f


	//   ....[72]....
        /*04e4*/ 	.word	0x0500000f


	//   ....[73]....
        /*04e8*/ 	.word	0x0500000f


	//   ....[74]....
        /*04ec*/ 	.word	0x0500000f


	//   ....[75]....
        /*04f0*/ 	.word	0x0500000f


	//   ....[76]....
        /*04f4*/ 	.word	0x0500000f


	//   ....[77]....
        /*04f8*/ 	.word	0x0500000f


	//   ....[78]....
        /*04fc*/ 	.word	0x0500000f


	//   ....[79]....
        /*0500*/ 	.word	0x0500000f


	//   ....[80]....
        /*0504*/ 	.word	0x0500000f


	//   ....[81]....
        /*0508*/ 	.word	0x0500000f


	//   ....[82]....
        /*050c*/ 	.word	0x0500000f


	//   ....[83]....
        /*0510*/ 	.word	0x0500000f


	//   ....[84]....
        /*0514*/ 	.word	0x0500000f


	//   ....[85]....
        /*0518*/ 	.word	0x0500000f


	//   ....[86]....
        /*051c*/ 	.word	0x0500000f


	//   ....[87]....
        /*0520*/ 	.word	0x0500000f


	//   ....[88]....
        /*0524*/ 	.word	0x0500000f


	//   ....[89]....
        /*0528*/ 	.word	0x0500000f


	//   ....[90]....
        /*052c*/ 	.word	0x0500000f


	//   ....[91]....
        /*0530*/ 	.word	0x0500000f


	//   ....[92]....
        /*0534*/ 	.word	0x0500000f


	//   ....[93]....
        /*0538*/ 	.word	0x0500000f


	//----- nvinfo : EIATTR_COOP_GROUP_INSTR_OFFSETS
	.align		4
.L_359:
        /*053c*/ 	.byte	0x04, 0x28
        /*053e*/ 	.short	(.L_361 - .L_360)


	//   ....[0]....
.L_360:
        /*0540*/ 	.word	0x00000060


	//   ....[1]....
        /*0544*/ 	.word	0x000001c0


	//   ....[2]....
        /*0548*/ 	.word	0x000002c0


	//   ....[3]....
        /*054c*/ 	.word	0x00000430


	//   ....[4]....
        /*0550*/ 	.word	0x00000590


	//   ....[5]....
        /*0554*/ 	.word	0x000006b0


	//   ....[6]....
        /*0558*/ 	.word	0x00000810


	//   ....[7]....
        /*055c*/ 	.word	0x0000abb0


	//   ....[8]....
        /*0560*/ 	.word	0x000136e0


	//   ....[9]....
        /*0564*/ 	.word	0x00013760


	//   ....[10]....
        /*0568*/ 	.word	0x000140c0


	//   ....[11]....
        /*056c*/ 	.word	0x00014120


	//   ....[12]....
        /*0570*/ 	.word	0x00016670


	//   ....[13]....
        /*0574*/ 	.word	0x000166d0


	//   ....[14]....
        /*0578*/ 	.word	0x00017000


	//   ....[15]....
        /*057c*/ 	.word	0x00017030


	//   ....[16]....
        /*0580*/ 	.word	0x00018e80


	//   ....[17]....
        /*0584*/ 	.word	0x00018eb0


	//   ....[18]....
        /*0588*/ 	.word	0x000193d0


	//   ....[19]....
        /*058c*/ 	.word	0x00019420


	//   ....[20]....
        /*0590*/ 	.word	0x0001aac0


	//   ....[21]....
        /*0594*/ 	.word	0x0001aad0


	//   ....[22]....
        /*0598*/ 	.word	0x0001ab10


	//   ....[23]....
        /*059c*/ 	.word	0x0001ab20


	//   ....[24]....
        /*05a0*/ 	.word	0x0001cee0


	//   ....[25]....
        /*05a4*/ 	.word	0x0001d050


	//   ....[26]....
        /*05a8*/ 	.word	0x0001d080


	//   ....[27]....
        /*05ac*/ 	.word	0x0001d0c0


	//   ....[28]....
        /*05b0*/ 	.word	0x0001d130


	//   ....[29]....
        /*05b4*/ 	.word	0x0001d190


	//   ....[30]....
        /*05b8*/ 	.word	0x0001d1d0


	//   ....[31]....
        /*05bc*/ 	.word	0x0001d370


	//   ....[32]....
        /*05c0*/ 	.word	0x0001d3d0


	//   ....[33]....
        /*05c4*/ 	.word	0x0001d410


	//   ....[34]....
        /*05c8*/ 	.word	0x0001d450


	//   ....[35]....
        /*05cc*/ 	.word	0x0001d480


	//   ....[36]....
        /*05d0*/ 	.word	0x0001d4b0


	//   ....[37]....
        /*05d4*/ 	.word	0x0001d540


	//   ....[38]....
        /*05d8*/ 	.word	0x0001d5a0


	//   ....[39]....
        /*05dc*/ 	.word	0x0001d630


	//   ....[40]....
        /*05e0*/ 	.word	0x00021fc0


	//   ....[41]....
        /*05e4*/ 	.word	0x00021fd0


	//   ....[42]....
        /*05e8*/ 	.word	0x000220e0


	//   ....[43]....
        /*05ec*/ 	.word	0x00022140


	//   ....[44]....
        /*05f0*/ 	.word	0x00022180


	//   ....[45]....
        /*05f4*/ 	.word	0x000221c0


	//   ....[46]....
        /*05f8*/ 	.word	0x000221f0


	//   ....[47]....
        /*05fc*/ 	.word	0x00022220


	//   ....[48]....
        /*0600*/ 	.word	0x000223b0


	//   ....[49]....
        /*0604*/ 	.word	0x00022410


	//   ....[50]....
        /*0608*/ 	.word	0x00022450


	//   ....[51]....
        /*060c*/ 	.word	0x00022490


	//   ....[52]....
        /*0610*/ 	.word	0x000224c0


	//   ....[53]....
        /*0614*/ 	.word	0x000224f0


	//   ....[54]....
        /*0618*/ 	.word	0x000225b0


	//   ....[55]....
        /*061c*/ 	.word	0x000225d0


	//   ....[56]....
        /*0620*/ 	.word	0x00022640


	//   ....[57]....
        /*0624*/ 	.word	0x00022cd0


	//   ....[58]....
        /*0628*/ 	.word	0x00023110


	//   ....[59]....
        /*062c*/ 	.word	0x000231b0


	//   ....[60]....
        /*0630*/ 	.word	0x00023250


	//   ....[61]....
        /*0634*/ 	.word	0x000232f0


	//   ....[62]....
        /*0638*/ 	.word	0x00023390


	//   ....[63]....
        /*063c*/ 	.word	0x00023430


	//   ....[64]....
        /*0640*/ 	.word	0x000234d0


	//   ....[65]....
        /*0644*/ 	.word	0x00023570


	//   ....[66]....
        /*0648*/ 	.word	0x00023660


	//   ....[67]....
        /*064c*/ 	.word	0x00023700


	//   ....[68]....
        /*0650*/ 	.word	0x000237a0


	//   ....[69]....
        /*0654*/ 	.word	0x00023840


	//   ....[70]....
        /*0658*/ 	.word	0x000238e0


	//   ....[71]....
        /*065c*/ 	.word	0x00023980


	//   ....[72]....
        /*0660*/ 	.word	0x00023a20


	//   ....[73]....
        /*0664*/ 	.word	0x00023ac0


	//   ....[74]....
        /*0668*/ 	.word	0x00023dc0


	//   ....[75]....
        /*066c*/ 	.word	0x000240a0


	//   ....[76]....
        /*0670*/ 	.word	0x000244c0


	//   ....[77]....
        /*0674*/ 	.word	0x00024550


	//   ....[78]....
        /*0678*/ 	.word	0x000245f0


	//   ....[79]....
        /*067c*/ 	.word	0x000246a0


	//   ....[80]....
        /*0680*/ 	.word	0x00024720


	//   ....[81]....
        /*0684*/ 	.word	0x000247a0


	//   ....[82]....
        /*0688*/ 	.word	0x00024820


	//   ....[83]....
        /*068c*/ 	.word	0x000248a0


	//   ....[84]....
        /*0690*/ 	.word	0x00024930


	//   ....[85]....
        /*0694*/ 	.word	0x000249e0


	//   ....[86]....
        /*0698*/ 	.word	0x00024a60


	//   ....[87]....
        /*069c*/ 	.word	0x00024ae0


	//   ....[88]....
        /*06a0*/ 	.word	0x00024b60


	//   ....[89]....
        /*06a4*/ 	.word	0x00024be0


	//   ....[90]....
        /*06a8*/ 	.word	0x00024c50


	//   ....[91]....
        /*06ac*/ 	.word	0x00024cf0


	//   ....[92]....
        /*06b0*/ 	.word	0x00024d80


	//   ....[93]....
        /*06b4*/ 	.word	0x00024eb0


	//----- nvinfo : EIATTR_REG_RECONFIG
	.align		4
.L_361:
        /*06b8*/ 	.byte	0x01, 0x54
	.zero		2


	//----- nvinfo : EIATTR_SYSCALL_OFFSETS
	.align		4
        /*06bc*/ 	.byte	0x04, 0x46
        /*06be*/ 	.short	(.L_363 - .L_362)


	//   ....[0]....
.L_362:
        /*06c0*/ 	.word	0x00001910


	//   ....[1]....
        /*06c4*/ 	.word	0x00001a60


	//   ....[2]....
        /*06c8*/ 	.word	0x0000ad40


	//   ....[3]....
        /*06cc*/ 	.word	0x0000b1b0


	//   ....[4]....
        /*06d0*/ 	.word	0x0001f270


	//   ....[5]....
        /*06d4*/ 	.word	0x0001f3b0


	//   ....[6]....
        /*06d8*/ 	.word	0x0001f4b0


	//----- nvinfo : EIATTR_MBARRIER_INSTR_OFFSETS
	.align		4
.L_363:
        /*06dc*/ 	.byte	0x04, 0x39
        /*06de*/ 	.short	(.L_365 - .L_364)


	//   ....[0]....
.L_364:
        /*06e0*/ 	.word	0x000002e0
        /*06e4*/ 	.word	0x000000ff
        /*06e8*/ 	.word	0x00034800
        /*06ec*/ 	.short	0x0100
        /*06ee*/ 	.byte	0x08
	.zero		1


	//   ....[1]....
        /*06f0*/ 	.word	0x000002f0
        /*06f4*/ 	.word	0x000000ff
        /*06f8*/ 	.word	0x00034820
        /*06fc*/ 	.short	0x0100
        /*06fe*/ 	.byte	0x08
	.zero		1


	//   ....[2]....
        /*0700*/ 	.word	0x000003e0
        /*0704*/ 	.word	0x000000ff
        /*0708*/ 	.word	0x00034830
        /*070c*/ 	.short	0x0100
        /*070e*/ 	.byte	0x08
	.zero		1


	//   ....[3]....
        /*0710*/ 	.word	0x000003f0
        /*0714*/ 	.word	0x000000ff
        /*0718*/ 	.word	0x00034840
        /*071c*/ 	.short	0x0100
        /*071e*/ 	.byte	0x08
	.zero		1


	//   ....[4]....
        /*0720*/ 	.word	0x00000400
        /*0724*/ 	.word	0x000000ff
        /*0728*/ 	.word	0x00034838
        /*072c*/ 	.short	0x0100
        /*072e*/ 	.byte	0x08
	.zero		1


	//   ....[5]....
        /*0730*/ 	.word	0x00000410
        /*0734*/ 	.word	0x000000ff
        /*0738*/ 	.word	0x00034848
        /*073c*/ 	.short	0x0100
        /*073e*/ 	.byte	0x08
	.zero		1


	//   ....[6]....
        /*0740*/ 	.word	0x00000540
        /*0744*/ 	.word	0x000000ff
        /*0748*/ 	.word	0x00034850
        /*074c*/ 	.short	0x0100
        /*074e*/ 	.byte	0x08
	.zero		1


	//   ....[7]....
        /*0750*/ 	.word	0x00000550
        /*0754*/ 	.word	0x000000ff
        /*0758*/ 	.word	0x00034860
        /*075c*/ 	.short	0x0100
        /*075e*/ 	.byte	0x08
	.zero		1


	//   ....[8]....
        /*0760*/ 	.word	0x00000560
        /*0764*/ 	.word	0x000000ff
        /*0768*/ 	.word	0x00034858
        /*076c*/ 	.short	0x0100
        /*076e*/ 	.byte	0x08
	.zero		1


	//   ....[9]....
        /*0770*/ 	.word	0x00000570
        /*0774*/ 	.word	0x000000ff
        /*0778*/ 	.word	0x00034868
        /*077c*/ 	.short	0x0100
        /*077e*/ 	.byte	0x08
	.zero		1


	//   ....[10]....
        /*0780*/ 	.word	0x00000660
        /*0784*/ 	.word	0x000000ff
        /*0788*/ 	.word	0x00034870
        /*078c*/ 	.short	0x0100
        /*078e*/ 	.byte	0x06
	.zero		1


	//   ....[11]....
        /*0790*/ 	.word	0x00000670
        /*0794*/ 	.word	0x000000ff
        /*0798*/ 	.word	0x00034880
        /*079c*/ 	.short	0x0100
        /*079e*/ 	.byte	0x06
	.zero		1


	//   ....[12]....
        /*07a0*/ 	.word	0x00000680
        /*07a4*/ 	.word	0x000000ff
        /*07a8*/ 	.word	0x00034878
        /*07ac*/ 	.short	0x0100
        /*07ae*/ 	.byte	0x06
	.zero		1


	//   ....[13]....
        /*07b0*/ 	.word	0x00000690
        /*07b4*/ 	.word	0x000000ff
        /*07b8*/ 	.word	0x00034888
        /*07bc*/ 	.short	0x0100
        /*07be*/ 	.byte	0x06
	.zero		1


	//   ....[14]....
        /*07c0*/ 	.word	0x000007c0
        /*07c4*/ 	.word	0x000000ff
        /*07c8*/ 	.word	0x00034890
        /*07cc*/ 	.short	0x0100
        /*07ce*/ 	.byte	0x08
	.zero		1


	//   ....[15]....
        /*07d0*/ 	.word	0x000007d0
        /*07d4*/ 	.word	0x000000ff
        /*07d8*/ 	.word	0x000348a0
        /*07dc*/ 	.short	0x0100
        /*07de*/ 	.byte	0x08
	.zero		1


	//   ....[16]....
        /*07e0*/ 	.word	0x000007e0
        /*07e4*/ 	.word	0x000000ff
        /*07e8*/ 	.word	0x00034898
        /*07ec*/ 	.short	0x0100
        /*07ee*/ 	.byte	0x08
	.zero		1


	//   ....[17]....
        /*07f0*/ 	.word	0x000007f0
        /*07f4*/ 	.word	0x000000ff
        /*07f8*/ 	.word	0x000348a8
        /*07fc*/ 	.short	0x0100
        /*07fe*/ 	.byte	0x08
	.zero		1


	//   ....[18]....
        /*0800*/ 	.word	0x00000920
        /*0804*/ 	.word	0x000000ff
        /*0808*/ 	.word	0x000348b0
        /*080c*/ 	.short	0x0100
        /*080e*/ 	.byte	0x08
	.zero		1


	//   ....[19]....
        /*0810*/ 	.word	0x00000930
        /*0814*/ 	.word	0x000000ff
        /*0818*/ 	.word	0x000348c0
        /*081c*/ 	.short	0x0100
        /*081e*/ 	.byte	0x08
	.zero		1


	//   ....[20]....
        /*0820*/ 	.word	0x00000940
        /*0824*/ 	.word	0x000000ff
        /*0828*/ 	.word	0x000348b8
        /*082c*/ 	.short	0x0100
        /*082e*/ 	.byte	0x08
	.zero		1


	//   ....[21]....
        /*0830*/ 	.word	0x00000950
        /*0834*/ 	.word	0x000000ff
        /*0838*/ 	.word	0x000348c8
        /*083c*/ 	.short	0x0100
        /*083e*/ 	.byte	0x08
	.zero		1


	//   ....[22]....
        /*0840*/ 	.word	0x000036c0
        /*0844*/ 	.word	0x00000003
        /*0848*/ 	.word	0x00034890
        /*084c*/ 	.short	0x010a
        /*084e*/ 	.byte	0x3f
	.zero		1


	//   ....[23]....
        /*0850*/ 	.word	0x00006da0
        /*0854*/ 	.word	0x00000003
        /*0858*/ 	.word	0x00034890
        /*085c*/ 	.short	0x010a
        /*085e*/ 	.byte	0x3f
	.zero		1


	//   ....[24]....
        /*0860*/ 	.word	0x00009fb0
        /*0864*/ 	.word	0x00000003
        /*0868*/ 	.word	0x00034890
        /*086c*/ 	.short	0x010a
        /*086e*/ 	.byte	0x3f
	.zero		1


	//   ....[25]....
        /*0870*/ 	.word	0x0000a380
        /*0874*/ 	.word	0x00000024
        /*0878*/ 	.word	0x00000000
        /*087c*/ 	.short	0x0101
        /*087e*/ 	.byte	0x3f
	.zero		1


	//   ....[26]....
        /*0880*/ 	.word	0x0000a3c0
        /*0884*/ 	.word	0x00000003
        /*0888*/ 	.word	0x000348b0
        /*088c*/ 	.short	0x010a
        /*088e*/ 	.byte	0x3f
	.zero		1


	//   ....[27]....
        /*0890*/ 	.word	0x0000a890
        /*0894*/ 	.word	0x00000003
        /*0898*/ 	.word	0x00000000
        /*089c*/ 	.short	0x0101
        /*089e*/ 	.byte	0x3f
	.zero		1


	//   ....[28]....
        /*08a0*/ 	.word	0x0000adc0
        /*08a4*/ 	.word	0x00000012
        /*08a8*/ 	.word	0x00034800
        /*08ac*/ 	.short	0x010a
        /*08ae*/ 	.byte	0x3f
	.zero		1


	//   ....[29]....
        /*08b0*/ 	.word	0x0000ae10
        /*08b4*/ 	.word	0x00000012
        /*08b8*/ 	.word	0x00034800
        /*08bc*/ 	.short	0x010a
        /*08be*/ 	.byte	0x3f
	.zero		1


	//   ....[30]....
        /*08c0*/ 	.word	0x0000c200
        /*08c4*/ 	.word	0x00000012
        /*08c8*/ 	.word	0x00034800
        /*08cc*/ 	.short	0x010a
        /*08ce*/ 	.byte	0x3f
	.zero		1


	//   ....[31]....
        /*08d0*/ 	.word	0x0000f760
        /*08d4*/ 	.word	0x00000012
        /*08d8*/ 	.word	0x00034800
        /*08dc*/ 	.short	0x010a
        /*08de*/ 	.byte	0x3f
	.zero		1


	//   ....[32]....
        /*08e0*/ 	.word	0x00012300
        /*08e4*/ 	.word	0x00000002
        /*08e8*/ 	.word	0x00034830
        /*08ec*/ 	.short	0x010a
        /*08ee*/ 	.byte	0x3f
	.zero		1


	//   ....[33]....
        /*08f0*/ 	.word	0x00012380
        /*08f4*/ 	.word	0x00000002
        /*08f8*/ 	.word	0x00034830
        /*08fc*/ 	.short	0x010a
        /*08fe*/ 	.byte	0x3f
	.zero		1


	//   ....[34]....
        /*0900*/ 	.word	0x000130e0
        /*0904*/ 	.word	0x00000002
        /*0908*/ 	.word	0x00000000
        /*090c*/ 	.short	0x0101
        /*090e*/ 	.byte	0x3f
	.zero		1


	//   ....[35]....
        /*0910*/ 	.word	0x00014fd0
        /*0914*/ 	.word	0x0000000f
        /*0918*/ 	.word	0x00034830
        /*091c*/ 	.short	0x010a
        /*091e*/ 	.byte	0x3f
	.zero		1


	//   ....[36]....
        /*0920*/ 	.word	0x00015040
        /*0924*/ 	.word	0x0000000f
        /*0928*/ 	.word	0x00034830
        /*092c*/ 	.short	0x010a
        /*092e*/ 	.byte	0x3f
	.zero		1


	//   ....[37]....
        /*0930*/ 	.word	0x00015bc0
        /*0934*/ 	.word	0x00000014
        /*0938*/ 	.word	0x00034850
        /*093c*/ 	.short	0x010a
        /*093e*/ 	.byte	0x3f
	.zero		1


	//   ....[38]....
        /*0940*/ 	.word	0x00015c10
        /*0944*/ 	.word	0x00000014
        /*0948*/ 	.word	0x00034850
        /*094c*/ 	.short	0x010a
        /*094e*/ 	.byte	0x3f
	.zero		1


	//   ....[39]....
        /*0950*/ 	.word	0x00017860
        /*0954*/ 	.word	0x0000000f
        /*0958*/ 	.word	0x00000000
        /*095c*/ 	.short	0x0101
        /*095e*/ 	.byte	0x3f
	.zero		1


	//   ....[40]....
        /*0960*/ 	.word	0x000178b0
        /*0964*/ 	.word	0x00000021
        /*0968*/ 	.word	0x00000000
        /*096c*/ 	.short	0x0101
        /*096e*/ 	.byte	0x3f
	.zero		1


	//   ....[41]....
        /*0970*/ 	.word	0x00017de0
        /*0974*/ 	.word	0x00000000
        /*0978*/ 	.word	0x00034830
        /*097c*/ 	.short	0x010a
        /*097e*/ 	.byte	0x3f
	.zero		1


	//   ....[42]....
        /*0980*/ 	.word	0x00017e50
        /*0984*/ 	.word	0x00000000
        /*0988*/ 	.word	0x00034830
        /*098c*/ 	.short	0x010a
        /*098e*/ 	.byte	0x3f
	.zero		1


	//   ....[43]....
        /*0990*/ 	.word	0x000189d0
        /*0994*/ 	.word	0x0000000f
        /*0998*/ 	.word	0x00034850
        /*099c*/ 	.short	0x010a
        /*099e*/ 	.byte	0x3f
	.zero		1


	//   ....[44]....
        /*09a0*/ 	.word	0x00018a20
        /*09a4*/ 	.word	0x0000000f
        /*09a8*/ 	.word	0x00034850
        /*09ac*/ 	.short	0x010a
        /*09ae*/ 	.byte	0x3f
	.zero		1


	//   ....[45]....
        /*09b0*/ 	.word	0x00019bb0
        /*09b4*/ 	.word	0x0000000b
        /*09b8*/ 	.word	0x00000000
        /*09bc*/ 	.short	0x0101
        /*09be*/ 	.byte	0x3f
	.zero		1


	//   ....[46]....
        /*09c0*/ 	.word	0x00019c20
        /*09c4*/ 	.word	0x0000000f
        /*09c8*/ 	.word	0x00000000
        /*09cc*/ 	.short	0x0101
        /*09ce*/ 	.byte	0x3f
	.zero		1


	//   ....[47]....
        /*09d0*/ 	.word	0x0001a660
        /*09d4*/ 	.word	0x0000000c
        /*09d8*/ 	.word	0x00034850
        /*09dc*/ 	.short	0x010a
        /*09de*/ 	.byte	0x3f
	.zero		1


	//   ....[48]....
        /*09e0*/ 	.word	0x0001a700
        /*09e4*/ 	.word	0x0000000c
        /*09e8*/ 	.word	0x00034850
        /*09ec*/ 	.short	0x010a
        /*09ee*/ 	.byte	0x3f
	.zero		1


	//   ....[49]....
        /*09f0*/ 	.word	0x0001acc0
        /*09f4*/ 	.word	0x0000000b
        /*09f8*/ 	.word	0x00000000
        /*09fc*/ 	.short	0x0101
        /*09fe*/ 	.byte	0x3f
	.zero		1


	//   ....[50]....
        /*0a00*/ 	.word	0x0001bef0
        /*0a04*/ 	.word	0x00000000
        /*0a08*/ 	.word	0x00000000
        /*0a0c*/ 	.short	0x0101
        /*0a0e*/ 	.byte	0x3f
	.zero		1


	//   ....[51]....
        /*0a10*/ 	.word	0x0001e360
        /*0a14*/ 	.word	0x00000005
        /*0a18*/ 	.word	0x00034820
        /*0a1c*/ 	.short	0x010a
        /*0a1e*/ 	.byte	0x3f
	.zero		1


	//   ....[52]....
        /*0a20*/ 	.word	0x0001e3f0
        /*0a24*/ 	.word	0x00000006
        /*0a28*/ 	.word	0x000348a0
        /*0a2c*/ 	.short	0x010a
        /*0a2e*/ 	.byte	0x3f
	.zero		1


	//   ....[53]....
        /*0a30*/ 	.word	0x0001e680
        /*0a34*/ 	.word	0x00000006
        /*0a38*/ 	.word	0x000348c0
        /*0a3c*/ 	.short	0x010a
        /*0a3e*/ 	.byte	0x3f
	.zero		1


	//   ....[54]....
        /*0a40*/ 	.word	0x0001ea40
        /*0a44*/ 	.word	0x00000007
        /*0a48*/ 	.word	0x000348a0
        /*0a4c*/ 	.short	0x010a
        /*0a4e*/ 	.byte	0x3f
	.zero		1


	//   ....[55]....
        /*0a50*/ 	.word	0x0001ecb0
        /*0a54*/ 	.word	0x00000007
        /*0a58*/ 	.word	0x000348c0
        /*0a5c*/ 	.short	0x010a
        /*0a5e*/ 	.byte	0x3f
	.zero		1


	//   ....[56]....
        /*0a60*/ 	.word	0x0001fbc0
        /*0a64*/ 	.word	0x00000007
        /*0a68*/ 	.word	0x00034840
        /*0a6c*/ 	.short	0x010a
        /*0a6e*/ 	.byte	0x3f
	.zero		1


	//   ....[57]....
        /*0a70*/ 	.word	0x00020170
        /*0a74*/ 	.word	0x0000000a
        /*0a78*/ 	.word	0x00034820
        /*0a7c*/ 	.short	0x010a
        /*0a7e*/ 	.byte	0x3f
	.zero		1


	//   ....[58]....
        /*0a80*/ 	.word	0x00020480
        /*0a84*/ 	.word	0x00000007
        /*0a88*/ 	.word	0x00034840
        /*0a8c*/ 	.short	0x010a
        /*0a8e*/ 	.byte	0x3f
	.zero		1


	//   ....[59]....
        /*0a90*/ 	.word	0x00020780
        /*0a94*/ 	.word	0x00000008
        /*0a98*/ 	.word	0x00000060
        /*0a9c*/ 	.short	0x010a
        /*0a9e*/ 	.byte	0x3f
	.zero		1


	//   ....[60]....
        /*0aa0*/ 	.word	0x00020d40
        /*0aa4*/ 	.word	0x00000002
        /*0aa8*/ 	.word	0x00034840
        /*0aac*/ 	.short	0x010a
        /*0aae*/ 	.byte	0x3f
	.zero		1


	//   ....[61]....
        /*0ab0*/ 	.word	0x00021040
        /*0ab4*/ 	.word	0x00000003
        /*0ab8*/ 	.word	0x00000060
        /*0abc*/ 	.short	0x010a
        /*0abe*/ 	.byte	0x3f
	.zero		1


	//   ....[62]....
        /*0ac0*/ 	.word	0x00021500
        /*0ac4*/ 	.word	0x00000002
        /*0ac8*/ 	.word	0x00034840
        /*0acc*/ 	.short	0x010a
        /*0ace*/ 	.byte	0x3f
	.zero		1


	//   ....[63]....
        /*0ad0*/ 	.word	0x00021810
        /*0ad4*/ 	.word	0x00000002
        /*0ad8*/ 	.word	0x00000060
        /*0adc*/ 	.short	0x010a
        /*0ade*/ 	.byte	0x3f
	.zero		1


	//   ....[64]....
        /*0ae0*/ 	.word	0x00021c70
        /*0ae4*/ 	.word	0x00000003
        /*0ae8*/ 	.word	0x00034860
        /*0aec*/ 	.short	0x010a
        /*0aee*/ 	.byte	0x3f
	.zero		1


	//   ....[65]....
        /*0af0*/ 	.word	0x00022c50
        /*0af4*/ 	.word	0x00000000
        /*0af8*/ 	.word	0x00034820
        /*0afc*/ 	.short	0x010a
        /*0afe*/ 	.byte	0x3f
	.zero		1


	//   ....[66]....
        /*0b00*/ 	.word	0x00022e00
        /*0b04*/ 	.word	0x00000006
        /*0b08*/ 	.word	0x00000000
        /*0b0c*/ 	.short	0x010a
        /*0b0e*/ 	.byte	0x3f
	.zero		1


	//   ....[67]....
        /*0b10*/ 	.word	0x00022e70
        /*0b14*/ 	.word	0x00000007
        /*0b18*/ 	.word	0x00000000
        /*0b1c*/ 	.short	0x010a
        /*0b1e*/ 	.byte	0x3f
	.zero		1


	//   ....[68]....
        /*0b20*/ 	.word	0x00022ee0
        /*0b24*/ 	.word	0x00000004
        /*0b28*/ 	.word	0x00000000
        /*0b2c*/ 	.short	0x010a
        /*0b2e*/ 	.byte	0x3f
	.zero		1


	//   ....[69]....
        /*0b30*/ 	.word	0x00022f10
        /*0b34*/ 	.word	0x00000003
        /*0b38*/ 	.word	0x00000000
        /*0b3c*/ 	.short	0x010a
        /*0b3e*/ 	.byte	0x3f
	.zero		1


	//   ....[70]....
        /*0b40*/ 	.word	0x00022f70
        /*0b44*/ 	.word	0x00000003
        /*0b48*/ 	.word	0x00034890
        /*0b4c*/ 	.short	0x010a
        /*0b4e*/ 	.byte	0x3f
	.zero		1


	//   ....[71]....
        /*0b50*/ 	.word	0x00022fc0
        /*0b54*/ 	.word	0x00000003
        /*0b58*/ 	.word	0x00034890
        /*0b5c*/ 	.short	0x010a
        /*0b5e*/ 	.byte	0x3f
	.zero		1


	//   ....[72]....
        /*0b60*/ 	.word	0x00023010
        /*0b64*/ 	.word	0x00000003
        /*0b68*/ 	.word	0x00034890
        /*0b6c*/ 	.short	0x010a
        /*0b6e*/ 	.byte	0x3f
	.zero		1


	//   ....[73]....
        /*0b70*/ 	.word	0x00023060
        /*0b74*/ 	.word	0x00000003
        /*0b78*/ 	.word	0x000348b0
        /*0b7c*/ 	.short	0x010a
        /*0b7e*/ 	.byte	0x3f
	.zero		1


	//   ....[74]....
        /*0b80*/ 	.word	0x000235b0
        /*0b84*/ 	.word	0x00000012
        /*0b88*/ 	.word	0x00034800
        /*0b8c*/ 	.short	0x010a
        /*0b8e*/ 	.byte	0x3f
	.zero		1


	//   ....[75]....
        /*0b90*/ 	.word	0x00023b00
        /*0b94*/ 	.word	0x00000012
        /*0b98*/ 	.word	0x00034800
        /*0b9c*/ 	.short	0x010a
        /*0b9e*/ 	.byte	0x3f
	.zero		1


	//   ....[76]....
        /*0ba0*/ 	.word	0x00023b50
        /*0ba4*/ 	.word	0x00000002
        /*0ba8*/ 	.word	0x00034830
        /*0bac*/ 	.short	0x010a
        /*0bae*/ 	.byte	0x3f
	.zero		1


	//   ....[77]....
        /*0bb0*/ 	.word	0x00023ba0
        /*0bb4*/ 	.word	0x0000000f
        /*0bb8*/ 	.word	0x00034830
        /*0bbc*/ 	.short	0x010a
        /*0bbe*/ 	.byte	0x3f
	.zero		1


	//   ....[78]....
        /*0bc0*/ 	.word	0x00023bf0
        /*0bc4*/ 	.word	0x00000014
        /*0bc8*/ 	.word	0x00034850
        /*0bcc*/ 	.short	0x010a
        /*0bce*/ 	.byte	0x3f
	.zero		1


	//   ....[79]....
        /*0bd0*/ 	.word	0x00023c40
        /*0bd4*/ 	.word	0x00000000
        /*0bd8*/ 	.word	0x00034830
        /*0bdc*/ 	.short	0x010a
        /*0bde*/ 	.byte	0x3f
	.zero		1


	//   ....[80]....
        /*0be0*/ 	.word	0x00023c90
        /*0be4*/ 	.word	0x0000000f
        /*0be8*/ 	.word	0x00034850
        /*0bec*/ 	.short	0x010a
        /*0bee*/ 	.byte	0x3f
	.zero		1


	//   ....[81]....
        /*0bf0*/ 	.word	0x00023ce0
        /*0bf4*/ 	.word	0x0000000c
        /*0bf8*/ 	.word	0x00034850
        /*0bfc*/ 	.short	0x010a
        /*0bfe*/ 	.byte	0x3f
	.zero		1


	//   ....[82]....
        /*0c00*/ 	.word	0x00023e80
        /*0c04*/ 	.word	0x00000005
        /*0c08*/ 	.word	0x00034820
        /*0c0c*/ 	.short	0x010a
        /*0c0e*/ 	.byte	0x3f
	.zero		1


	//   ....[83]....
        /*0c10*/ 	.word	0x00023ed0
        /*0c14*/ 	.word	0x00000006
        /*0c18*/ 	.word	0x000348a0
        /*0c1c*/ 	.short	0x010a
        /*0c1e*/ 	.byte	0x3f
	.zero		1


	//   ....[84]....
        /*0c20*/ 	.word	0x00023f20
        /*0c24*/ 	.word	0x00000006
        /*0c28*/ 	.word	0x000348c0
        /*0c2c*/ 	.short	0x010a
        /*0c2e*/ 	.byte	0x3f
	.zero		1


	//   ....[85]....
        /*0c30*/ 	.word	0x00023f70
        /*0c34*/ 	.word	0x00000007
        /*0c38*/ 	.word	0x000348a0
        /*0c3c*/ 	.short	0x010a
        /*0c3e*/ 	.byte	0x3f
	.zero		1


	//   ....[86]....
        /*0c40*/ 	.word	0x00023fc0
        /*0c44*/ 	.word	0x00000007
        /*0c48*/ 	.word	0x000348c0
        /*0c4c*/ 	.short	0x010a
        /*0c4e*/ 	.byte	0x3f
	.zero		1


	//   ....[87]....
        /*0c50*/ 	.word	0x00024160
        /*0c54*/ 	.word	0x00000007
        /*0c58*/ 	.word	0x00034840
        /*0c5c*/ 	.short	0x010a
        /*0c5e*/ 	.byte	0x3f
	.zero		1


	//   ....[88]....
        /*0c60*/ 	.word	0x000241e0
        /*0c64*/ 	.word	0x00000003
        /*0c68*/ 	.word	0x00034820
        /*0c6c*/ 	.short	0x010a
        /*0c6e*/ 	.byte	0x3f
	.zero		1


	//   ....[89]....
        /*0c70*/ 	.word	0x00024230
        /*0c74*/ 	.word	0x00000007
        /*0c78*/ 	.word	0x00034840
        /*0c7c*/ 	.short	0x010a
        /*0c7e*/ 	.byte	0x3f
	.zero		1


	//   ....[90]....
        /*0c80*/ 	.word	0x00024280
        /*0c84*/ 	.word	0x00000008
        /*0c88*/ 	.word	0x00000060
        /*0c8c*/ 	.short	0x010a
        /*0c8e*/ 	.byte	0x3f
	.zero		1


	//   ....[91]....
        /*0c90*/ 	.word	0x000242d0
        /*0c94*/ 	.word	0x00000002
        /*0c98*/ 	.word	0x00034840
        /*0c9c*/ 	.short	0x010a
        /*0c9e*/ 	.byte	0x3f
	.zero		1


	//   ....[92]....
        /*0ca0*/ 	.word	0x00024320
        /*0ca4*/ 	.word	0x00000003
        /*0ca8*/ 	.word	0x00000060
        /*0cac*/ 	.short	0x010a
        /*0cae*/ 	.byte	0x3f
	.zero		1


	//   ....[93]....
        /*0cb0*/ 	.word	0x00024370
        /*0cb4*/ 	.word	0x00000002
        /*0cb8*/ 	.word	0x00034840
        /*0cbc*/ 	.short	0x010a
        /*0cbe*/ 	.byte	0x3f
	.zero		1


	//   ....[94]....
        /*0cc0*/ 	.word	0x000243c0
        /*0cc4*/ 	.word	0x00000002
        /*0cc8*/ 	.word	0x00000060
        /*0ccc*/ 	.short	0x010a
        /*0cce*/ 	.byte	0x3f
	.zero		1


	//   ....[95]....
        /*0cd0*/ 	.word	0x00024410
        /*0cd4*/ 	.word	0x00000003
        /*0cd8*/ 	.word	0x00034860
        /*0cdc*/ 	.short	0x010a
        /*0cde*/ 	.byte	0x3f
	.zero		1


	//   ....[96]....
        /*0ce0*/ 	.word	0x00024dd0
        /*0ce4*/ 	.word	0x00000000
        /*0ce8*/ 	.word	0x00034820
        /*0cec*/ 	.short	0x010a
        /*0cee*/ 	.byte	0x3f
	.zero		1


	//   ....[97]....
        /*0cf0*/ 	.word	0x00024f70
        /*0cf4*/ 	.word	0x00000006
        /*0cf8*/ 	.word	0x00000000
        /*0cfc*/ 	.short	0x010a
        /*0cfe*/ 	.byte	0x3f
	.zero		1


	//   ....[98]....
        /*0d00*/ 	.word	0x00024fc0
        /*0d04*/ 	.word	0x00000007
        /*0d08*/ 	.word	0x00000000
        /*0d0c*/ 	.short	0x010a
        /*0d0e*/ 	.byte	0x3f
	.zero		1


	//   ....[99]....
        /*0d10*/ 	.word	0x00025010
        /*0d14*/ 	.word	0x00000004
        /*0d18*/ 	.word	0x00000000
        /*0d1c*/ 	.short	0x010a
        /*0d1e*/ 	.byte	0x3f
	.zero		1


	//----- nvinfo : EIATTR_NUM_MBARRIERS
	.align		4
.L_365:
        /*0d20*/ 	.byte	0x03, 0x38
        /*0d22*/ 	.short	0x0016


	//----- nvinfo : EIATTR_EXIT_INSTR_OFFSETS
	.align		4
        /*0d24*/ 	.byte	0x04, 0x1c
        /*0d26*/ 	.short	(.L_367 - .L_366)


	//   ....[0]....
.L_366:
        /*0d28*/ 	.word	0x00022f60


	//----- nvinfo : EIATTR_MAX_THREADS
	.align		4
.L_367:
        /*0d2c*/ 	.byte	0x04, 0x05
        /*0d2e*/ 	.short	(.L_369 - .L_368)
.L_368:
        /*0d30*/ 	.word	0x00000180
        /*0d34*/ 	.word	0x00000001
        /*0d38*/ 	.word	0x00000001


	//----- nvinfo : EIATTR_CRS_STACK_SIZE
	.align		4
.L_369:
        /*0d3c*/ 	.byte	0x04, 0x1e
        /*0d3e*/ 	.short	(.L_371 - .L_370)
.L_370:
        /*0d40*/ 	.word	0x00000000


	//----- nvinfo : EIATTR_CBANK_PARAM_SIZE
	.align		4
.L_371:
        /*0d44*/ 	.byte	0x03, 0x19
        /*0d46*/ 	.short	0x0a70


	//----- nvinfo : EIATTR_PARAM_CBANK
	.align		4
        /*0d48*/ 	.byte	0x04, 0x0a
        /*0d4a*/ 	.short	(.L_373 - .L_372)
	.align		4
.L_372:
        /*0d4c*/ 	.word	index@(.nv.constant0._ZN7cutlass13device_kernelIN5flash11enable_sm90INS1_16FlashAttnFwdSm90INS1_25CollectiveMainloopFwdSm90ILi2EN4cute5tupleIJNS5_1CILi1EEES8_S8_EEENS6_IJNS7_ILi128EEESA_NS7_ILi192EEEEEELi128ENS_10bfloat16_tEfNS_4arch4Sm90ELb1ELb0ELb0ELb1ELb0ELb1ELb0ELb1ELb1ELb0ELb0ELb0EEENS1_21CollectiveEpilogueFwdINS6_IJSA_SA_SA_EEES9_SD_SF_Li256ELb1ELb0ELb0ELb0EEENS1_36VarlenDynamicPersistentTileSchedulerILi128ELi128ELi256ELi32ELb0ELb0ELb1ELb1ELb1ELb1EEEEEEEEEvNT_6ParamsE)
        /*0d50*/ 	.short	0x0210
        /*0d52*/ 	.short	0x0a70


	//----- nvinfo : EIATTR_SW_WAR
	.align		4
.L_373:
        /*0d54*/ 	.byte	0x04, 0x36
        /*0d56*/ 	.short	(.L_375 - .L_374)
.L_374:
        /*0d58*/ 	.word	0x00000008
.L_375:


//--------------------- .nv.callgraph             --------------------------
	.section	.nv.callgraph,"",@"SHT_CUDA_CALLGRAPH"
	.align	4
	.sectionentsize	8
	.align		4
        /*0000*/ 	.word	0x00000000
	.align		4
        /*0004*/ 	.word	0xffffffff
	.align		4
        /*0008*/ 	.word	index@(_ZN7cutlass13device_kernelIN5flash11enable_sm90INS1_16FlashAttnFwdSm90INS1_25CollectiveMainloopFwdSm90ILi2EN4cute5tupleIJNS5_1CILi1EEES8_S8_EEENS6_IJNS7_ILi128EEESA_NS7_ILi192EEEEEELi128ENS_10bfloat16_tEfNS_4arch4Sm90ELb0ELb0ELb0ELb0ELb0ELb0ELb0ELb1ELb1ELb0ELb0ELb0EEENS1_21CollectiveEpilogueFwdINS6_IJSA_SA_SA_EEES9_SD_SF_Li256ELb0ELb0ELb0ELb0EEENS1_29StaticPersistentTileSchedulerILb0EEEEEEEEEvNT_6ParamsE)
	.align		4
        /*000c*/ 	.word	index@(__assertfail)
	.align		4
        /*0010*/ 	.word	index@(_ZN7cutlass13device_kernelIN5flash11enable_sm90INS1_16FlashAttnFwdSm90INS1_25CollectiveMainloopFwdSm90ILi2EN4cute5tupleIJNS5_1CILi2EEENS7_ILi1EEES9_EEENS6_IJNS7_ILi128EEESB_NS7_ILi192EEEEEELi128ENS_10bfloat16_tEfNS_4arch4Sm90ELb0ELb0ELb0ELb0ELb0ELb0ELb0ELb1ELb1ELb0ELb0ELb0EEENS1_21CollectiveEpilogueFwdINS6_IJSB_SB_SB_EEESA_SE_SG_Li256ELb0ELb0ELb0ELb0EEENS1_29StaticPersistentTileSchedulerILb0EEEEEEEEEvNT_6ParamsE)
	.align		4
        /*0014*/ 	.word	index@(__assertfail)
	.align		4
        /*0018*/ 	.word	index@(_ZN7cutlass13device_kernelIN5flash11enable_sm90INS1_16FlashAttnFwdSm90INS1_25CollectiveMainloopFwdSm90ILi2EN4cute5tupleIJNS5_1CILi1EEES8_S8_EEENS6_IJNS7_ILi128EEESA_NS7_ILi192EEEEEELi128ENS_10bfloat16_tEfNS_4arch4Sm90ELb0ELb0ELb0ELb1ELb0ELb0ELb0ELb1ELb1ELb0ELb0ELb0EEENS1_21CollectiveEpilogueFwdINS6_IJSA_SA_SA_EEES9_SD_SF_Li256ELb1ELb0ELb0ELb0EEENS1_36VarlenDynamicPersistentTileSchedulerILi128ELi128ELi256ELi32ELb0ELb0ELb1ELb0ELb1ELb1EEEEEEEEEvNT_6ParamsE)
	.align		4
        /*001c*/ 	.word	index@(__assertfail)
	.align		4
        /*0020*/ 	.word	index@(_ZN7cutlass13device_kernelIN5flash11enable_sm90INS1_16FlashAttnFwdSm90INS1_25CollectiveMainloopFwdSm90ILi2EN4cute5tupleIJNS5_1CILi1EEES8_S8_EEENS6_IJNS7_ILi128EEESA_NS7_ILi192EEEEEELi128ENS_10bfloat16_tEfNS_4arch4Sm90ELb0ELb0ELb0ELb1ELb0ELb1ELb0ELb1ELb1ELb0ELb0ELb0EEENS1_21CollectiveEpilogueFwdINS6_IJSA_SA_SA_EEES9_SD_SF_Li256ELb1ELb0ELb0ELb0EEENS1_36VarlenDynamicPersistentTileSchedulerILi128ELi128ELi256ELi32ELb0ELb0ELb1ELb0ELb1ELb1EEEEEEEEEvNT_6ParamsE)
	.align		4
        /*0024*/ 	.word	index@(__assertfail)
	.align		4
        /*0028*/ 	.word	index@(_ZN7cutlass13device_kernelIN5flash11enable_sm90INS1_16FlashAttnFwdSm90INS1_25CollectiveMainloopFwdSm90ILi2EN4cute5tupleIJNS5_1CILi1EEES8_S8_EEENS6_IJNS7_ILi128EEENS7_ILi96EEENS7_ILi192EEEEEELi128ENS_10bfloat16_tEfNS_4arch4Sm90ELb0ELb1ELb0ELb0ELb0ELb0ELb0ELb1ELb1ELb0ELb0ELb0EEENS1_21CollectiveEpilogueFwdINS6_IJSA_SA_SB_EEES9_SE_SG_Li256ELb0ELb0ELb0ELb0EEENS1_30DynamicPersistentTileSchedulerILi256ELi32ELb0ELb0ELb1EEEEEEEEEvNT_6ParamsE)
	.align		4
        /*002c*/ 	.word	index@(__assertfail)
	.align		4
        /*0030*/ 	.word	index@(_ZN7cutlass13device_kernelIN5flash11enable_sm90INS1_16FlashAttnFwdSm90INS1_25CollectiveMainloopFwdSm90ILi2EN4cute5tupleIJNS5_1CILi1EEES8_S8_EEENS6_IJNS7_ILi128EEENS7_ILi96EEENS7_ILi192EEEEEELi128ENS_10bfloat16_tEfNS_4arch4Sm90ELb0ELb1ELb0ELb1ELb0ELb0ELb0ELb1ELb1ELb0ELb0ELb0EEENS1_21CollectiveEpilogueFwdINS6_IJSA_SA_SB_EEES9_SE_SG_Li256ELb1ELb0ELb0ELb0EEENS1_36VarlenDynamicPersistentTileSchedulerILi128ELi96ELi256ELi32ELb0ELb0ELb1ELb1ELb0ELb1EEEEEEEEEvNT_6ParamsE)
	.align		4
        /*0034*/ 	.word	index@(__assertfail)
	.align		4
        /*0038*/ 	.word	index@(_ZN7cutlass13device_kernelIN5flash11enable_sm90INS1_16FlashAttnFwdSm90INS1_25CollectiveMainloopFwdSm90ILi2EN4cute5tupleIJNS5_1CILi1EEES8_S8_EEENS6_IJNS7_ILi128EEENS7_ILi96EEENS7_ILi192EEEEEELi128ENS_10bfloat16_tEfNS_4arch4Sm90ELb0ELb1ELb0ELb1ELb0ELb1ELb0ELb1ELb1ELb0ELb0ELb0EEENS1_21CollectiveEpilogueFwdINS6_IJSA_SA_SB_EEES9_SE_SG_Li256ELb1ELb0ELb0ELb0EEENS1_36VarlenDynamicPersistentTileSchedulerILi128ELi96ELi256ELi32ELb0ELb0ELb1ELb1ELb0ELb1EEEEEEEEEvNT_6ParamsE)
	.align		4
        /*003c*/ 	.word	index@(__assertfail)
	.align		4
        /*0040*/ 	.word	index@(_ZN7cutlass13device_kernelIN5flash11enable_sm90INS1_16FlashAttnFwdSm90INS1_25CollectiveMainloopFwdSm90ILi2EN4cute5tupleIJNS5_1CILi1EEES8_S8_EEENS6_IJNS7_ILi128EEESA_NS7_ILi192EEEEEELi128ENS_10bfloat16_tEfNS_4arch4Sm90ELb1ELb0ELb0ELb0ELb0ELb0ELb0ELb1ELb1ELb0ELb0ELb0EEENS1_21CollectiveEpilogueFwdINS6_IJSA_SA_SA_EEES9_SD_SF_Li256ELb0ELb0ELb0ELb0EEENS1_30DynamicPersistentTileSchedulerILi256ELi32ELb0ELb0ELb1EEEEEEEEEvNT_6ParamsE)
	.align		4
        /*0044*/ 	.word	index@(__assertfail)
	.align		4
        /*0048*/ 	.word	index@(_ZN7cutlass13device_kernelIN5flash11enable_sm90INS1_16FlashAttnFwdSm90INS1_25CollectiveMainloopFwdSm90ILi2EN4cute5tupleIJNS5_1CILi1EEES8_S8_EEENS6_IJNS7_ILi128EEESA_NS7_ILi192EEEEEELi128ENS_10bfloat16_tEfNS_4arch4Sm90ELb1ELb0ELb0ELb1ELb0ELb0ELb0ELb1ELb1ELb0ELb0ELb0EEENS1_21CollectiveEpilogueFwdINS6_IJSA_SA_SA_EEES9_SD_SF_Li256ELb1ELb0ELb0ELb0EEENS1_36VarlenDynamicPersistentTileSchedulerILi128ELi128ELi256ELi32ELb0ELb0ELb1ELb1ELb1ELb1EEEEEEEEEvNT_6ParamsE)
	.align		4
        /*004c*/ 	.word	index@(__assertfail)
	.align		4
        /*0050*/ 	.word	index@(_ZN7cutlass13device_kernelIN5flash11enable_sm90INS1_16FlashAttnFwdSm90INS1_25CollectiveMainloopFwdSm90ILi2EN4cute5tupleIJNS5_1CILi1EEES8_S8_EEENS6_IJNS7_ILi128EEESA_NS7_ILi192EEEEEELi128ENS_10bfloat16_tEfNS_4arch4Sm90ELb1ELb0ELb0ELb1ELb0ELb1ELb0ELb1ELb1ELb0ELb0ELb0EEENS1_21CollectiveEpilogueFwdINS6_IJSA_SA_SA_EEES9_SD_SF_Li256ELb1ELb0ELb0ELb0EEENS1_36VarlenDynamicPersistentTileSchedulerILi128ELi128ELi256ELi32ELb0ELb0ELb1ELb1ELb1ELb1EEEEEEEEEvNT_6ParamsE)
	.align		4
        /*0054*/ 	.word	index@(__assertfail)
	.align		4
        /*0058*/ 	.word	0x00000000
	.align		4
        /*005c*/ 	.word	0xfffffffe
	.align		4
        /*0060*/ 	.word	0x00000000
	.align		4
        /*0064*/ 	.word	0xfffffffd
	.align		4
        /*0068*/ 	.word	0x00000000
	.align		4
        /*006c*/ 	.word	0xfffffffc


//--------------------- .nv.constant4             --------------------------
	.section	.nv.constant4,"a",@progbits
	.align	8
	.align		8
.nv.constant4:
        /*0000*/ 	.dword	__assertfail
	.align		8
        /*0008*/ 	.dword	__unnamed_1
	.align		8
        /*0010*/ 	.dword	__unnamed_2
	.align		8
        /*0018*/ 	.dword	__unnamed_3
	.align		8
        /*0020*/ 	.dword	__unnamed_4
	.align		8
        /*0028*/ 	.dword	__unnamed_5
	.align		8
        /*0030*/ 	.dword	__unnamed_6
	.align		8
        /*0038*/ 	.dword	__unnamed_7
	.align		8
        /*0040*/ 	.dword	__unnamed_8
	.align		8
        /*0048*/ 	.dword	__unnamed_9
	.align		8
        /*0050*/ 	.dword	__unnamed_10
	.align		8
        /*0058*/ 	.dword	__unnamed_11
	.align		8
        /*0060*/ 	.dword	_ZN70_INTERNAL_0df01427_34_flash_fwd_hdim192_128_bf16_sm90_cu_a7f3af4d_39674cuda3std3__45__cpo5beginE
	.align		8
        /*0068*/ 	.dword	_ZN70_INTERNAL_0df01427_34_flash_fwd_hdim192_128_bf16_sm90_cu_a7f3af4d_39674cuda3std3__45__cpo3endE
	.align		8
        /*0070*/ 	.dword	_ZN70_INTERNAL_0df01427_34_flash_fwd_hdim192_128_bf16_sm90_cu_a7f3af4d_39674cuda3std3__45__cpo6cbeginE
	.align		8
        /*0078*/ 	.dword	_ZN70_INTERNAL_0df01427_34_flash_fwd_hdim192_128_bf16_sm90_cu_a7f3af4d_39674cuda3std3__45__cpo4cendE
	.align		8
        /*0080*/ 	.dword	_ZN70_INTERNAL_0df01427_34_flash_fwd_hdim192_128_bf16_sm90_cu_a7f3af4d_39674cuda3std3__472_GLOBAL__N__0df01427_34_flash_fwd_hdim192_128_bf16_sm90_cu_a7f3af4d_39676ignoreE
	.align		8
        /*0088*/ 	.dword	_ZN70_INTERNAL_0df01427_34_flash_fwd_hdim192_128_bf16_sm90_cu_a7f3af4d_39674cuda3std3__419piecewise_constructE
	.align		8
        /*0090*/ 	.dword	_ZN70_INTERNAL_0df01427_34_flash_fwd_hdim192_128_bf16_sm90_cu_a7f3af4d_39674cuda3std3__48in_placeE
	.align		8
        /*0098*/ 	.dword	_ZN70_INTERNAL_0df01427_34_flash_fwd_hdim192_128_bf16_sm90_cu_a7f3af4d_39674cuda3std6ranges3__45__cpo4swapE
	.align		8
        /*00a0*/ 	.dword	_ZN70_INTERNAL_0df01427_34_flash_fwd_hdim192_128_bf16_sm90_cu_a7f3af4d_39674cuda3std6ranges3__45__cpo9iter_moveE
	.align		8
        /*00a8*/ 	.dword	_ZN70_INTERNAL_0df01427_34_flash_fwd_hdim192_128_bf16_sm90_cu_a7f3af4d_39674cute7productE
	.align		8
        /*00b0*/ 	.dword	_ZN70_INTERNAL_0df01427_34_flash_fwd_hdim192_128_bf16_sm90_cu_a7f3af4d_39674cute1_E
	.align		8
        /*00b8*/ 	.dword	$str$23
	.align		8
        /*00c0*/ 	.dword	$str$24


//--------------------- .text._ZN7cutlass13device_kernelIN5flash11enable_sm90INS1_16FlashAttnFwdSm90INS1_25CollectiveMainloopFwdSm90ILi2EN4cute5tupleIJNS5_1CILi1EEES8_S8_EEENS6_IJNS7_ILi128EEESA_NS7_ILi192EEEEEELi128ENS_10bfloat16_tEfNS_4arch4Sm90ELb0ELb0ELb0ELb0ELb0ELb0ELb0ELb1ELb1ELb0ELb0ELb0EEENS1_21CollectiveEpilogueFwdINS6_IJSA_SA_SA_EEES9_SD_SF_Li256ELb0ELb0ELb0ELb0EEENS1_29StaticPersistentTileSchedulerILb0EEEEEEEEEvNT_6ParamsE --------------------------
	.section	.text._ZN7cutlass13device_kernelIN5flash11enable_sm90INS1_16FlashAttnFwdSm90INS1_25CollectiveMainloopFwdSm90ILi2EN4cute5tupleIJNS5_1CILi1EEES8_S8_EEENS6_IJNS7_ILi128EEESA_NS7_ILi192EEEEEELi128ENS_10bfloat16_tEfNS_4arch4Sm90ELb0ELb0ELb0ELb0ELb0ELb0ELb0ELb1ELb1ELb0ELb0ELb0EEENS1_21CollectiveEpilogueFwdINS6_IJSA_SA_SA_EEES9_SD_SF_Li256ELb0ELb0ELb0ELb0EEENS1_29StaticPersistentTileSchedulerILb0EEEEEEEEEvNT_6ParamsE,"ax",@progbits
	.align	128
.text._ZN7cutlass13device_kernelIN5flash11enable_sm90INS1_16FlashAttnFwdSm90INS1_25CollectiveMainloopFwdSm90ILi2EN4cute5tupleIJNS5_1CILi1EEES8_S8_EEENS6_IJNS7_ILi128EEESA_NS7_ILi192EEEEEELi128ENS_10bfloat16_tEfNS_4arch4Sm90ELb0ELb0ELb0ELb0ELb0ELb0ELb0ELb1ELb1ELb0ELb0ELb0EEENS1_21CollectiveEpilogueFwdINS6_IJSA_SA_SA_EEES9_SD_SF_Li256ELb0ELb0ELb0ELb0EEENS1_29StaticPersistentTileSchedulerILb0EEEEEEEEEvNT_6ParamsE:
        .type           _ZN7cutlass13device_kernelIN5flash11enable_sm90INS1_16FlashAttnFwdSm90INS1_25CollectiveMainloopFwdSm90ILi2EN4cute5tupleIJNS5_1CILi1EEES8_S8_EEENS6_IJNS7_ILi128EEESA_NS7_ILi192EEEEEELi128ENS_10bfloat16_tEfNS_4arch4Sm90ELb0ELb0ELb0ELb0ELb0ELb0ELb0ELb1ELb1ELb0ELb0ELb0EEENS1_21CollectiveEpilogueFwdINS6_IJSA_SA_SA_EEES9_SD_SF_Li256ELb0ELb0ELb0ELb0EEENS1_29StaticPersistentTileSchedulerILb0EEEEEEEEEvNT_6ParamsE,@function
        .size           _ZN7cutlass13device_kernelIN5flash11enable_sm90INS1_16FlashAttnFwdSm90INS1_25CollectiveMainloopFwdSm90ILi2EN4cute5tupleIJNS5_1CILi1EEES8_S8_EEENS6_IJNS7_ILi128EEESA_NS7_ILi192EEEEEELi128ENS_10bfloat16_tEfNS_4arch4Sm90ELb0ELb0ELb0ELb0ELb0ELb0ELb0ELb1ELb1ELb0ELb0ELb0EEENS1_21CollectiveEpilogueFwdINS6_IJSA_SA_SA_EEES9_SD_SF_Li256ELb0ELb0ELb0ELb0EEENS1_29StaticPersistentTileSchedulerILb0EEEEEEEEEvNT_6ParamsE,(.L_x_2655 - _ZN7cutlass13device_kernelIN5flash11enable_sm90INS1_16FlashAttnFwdSm90INS1_25CollectiveMainloopFwdSm90ILi2EN4cute5tupleIJNS5_1CILi1EEES8_S8_EEENS6_IJNS7_ILi128EEESA_NS7_ILi192EEEEEELi128ENS_10bfloat16_tEfNS_4arch4Sm90ELb0ELb0ELb0ELb0ELb0ELb0ELb0ELb1ELb1ELb0ELb0ELb0EEENS1_21CollectiveEpilogueFwdINS6_IJSA_SA_SA_EEES9_SD_SF_Li256ELb0ELb0ELb0ELb0EEENS1_29StaticPersistentTileSchedulerILb0EEEEEEEEEvNT_6ParamsE)
        .other          _ZN7cutlass13device_kernelIN5flash11enable_sm90INS1_16FlashAttnFwdSm90INS1_25CollectiveMainloopFwdSm90ILi2EN4cute5tupleIJNS5_1CILi1EEES8_S8_EEENS6_IJNS7_ILi128EEESA_NS7_ILi192EEEEEELi128ENS_10bfloat16_tEfNS_4arch4Sm90ELb0ELb0ELb0ELb0ELb0ELb0ELb0ELb1ELb1ELb0ELb0ELb0EEENS1_21CollectiveEpilogueFwdINS6_IJSA_SA_SA_EEES9_SD_SF_Li256ELb0ELb0ELb0ELb0EEENS1_29StaticPersistentTileSchedulerILb0EEEEEEEEEvNT_6ParamsE,@"STO_CUDA_ENTRY STV_DEFAULT"
_ZN7cutlass13device_kernelIN5flash11enable_sm90INS1_16FlashAttnFwdSm90INS1_25CollectiveMainloopFwdSm90ILi2EN4cute5tupleIJNS5_1CILi1EEES8_S8_EEENS6_IJNS7_ILi128EEESA_NS7_ILi192EEEEEELi128ENS_10bfloat16_tEfNS_4arch4Sm90ELb0ELb0ELb0ELb0ELb0ELb0ELb0ELb1ELb1ELb0ELb0ELb0EEENS1_21CollectiveEpilogueFwdINS6_IJSA_SA_SA_EEES9_SD_SF_Li256ELb0ELb0ELb0ELb0EEENS1_29StaticPersistentTileSchedulerILb0EEEEEEEEEvNT_6ParamsE:
[----:B------:R-:W1:Y:S02]  /*0000*/  LDC R1, c[0x0][0x28] ;  /* 0x00000a00ff017b82 */ /* 0x000e640000000800 */
[----:B-1----:R-:W-:Y:S01]  /*0010*/  VIADD R1, R1, 0xffffffe0 ;  /* 0xffffffe001017836 */ /* 0x002fe20000000000 */
[----:B------:R-:W1:Y:S01]  /*0020*/  S2R R3, SR_TID.X ;  /* 0x0000000000037919 */ /* 0x000e620000002100 */
[----:B------:R-:W-:Y:S01]  /*0030*/  ELECT P0, URZ, PT ;  /* 0x00000000003f782f */ /* 0x000fe20003800000 */
[----:B------:R-:W-:Y:S01]  /*0040*/  BSSY B0, `(.L_x_0) ;  /* 0x0000013000007945 */ /* 0x000fe20003800000 */
[----:B-1----:R-:W-:-:S05]  /*0050*/  SHF.R.U32.HI R0, RZ, 0x5, R3 ;  /* 0x00000005ff007819 */ /* 0x002fca0000011603 */
[----:B------:R-:W1:Y:S02]  /*0060*/  SHFL.IDX PT, R2, R0, RZ, 0x1f ;  /* 0x00001fff00027589 */ /* 0x000e6400000e0000 */
[----:B-1----:R-:W-:-:S13]  /*0070*/  ISETP.EQ.AND P0, PT, R2, RZ, P0 ;  /* 0x000000ff0200720c */ /* 0x002fda0000702270 */
[----:B------:R-:W-:Y:S05]  /*0080*/  @!P0 BRA `(.L_x_1) ;  /* 0x0000000000388947 */ /* 0x000fea0003800000 */
[----:B------:R-:W-:Y:S02]  /*0090*/  ULDC.64 UR4, c[0x0][0x198] ;  /* 0x0000660000047ab9 */ /* 0x000fe40000000a00 */
[----:B------:R-:W-:Y:S02]  /*00a0*/  UIADD3 UR6, UP0, UR4, 0x270, URZ ;  /* 0x0000027004067890 */ /* 0x000fe4000ff1e03f */
[----:B------:R-:W-:Y:S02]  /*00b0*/  UIADD3 UR8, UP1, UR4, 0x370, URZ ;  /* 0x0000037004087890 */ /* 0x000fe4000ff3e03f */
[----:B------:R-:W-:Y:S02]  /*00c0*/  UIADD3 UR10, UP2, UR4, 0x470, URZ ;  /* 0x00000470040a7890 */ /* 0x000fe4000ff5e03f */
[----:B------:R-:W-:Y:S02]  /*00d0*/  UIADD3 UR4, UP3, UR4, 0x9f0, URZ ;  /* 0x000009f004047890 */ /* 0x000fe4000ff7e03f */
[----:B------:R-:W-:-:S02]  /*00e0*/  UIADD3.X UR7, URZ, UR5, URZ, UP0, !UPT ;  /* 0x000000053f077290 */ /* 0x000fc400087fe43f */
[----:B------:R-:W-:Y:S02]  /*00f0*/  UIADD3.X UR9, URZ, UR5, URZ, UP1, !UPT ;  /* 0x000000053f097290 */ /* 0x000fe40008ffe43f */
[----:B------:R-:W-:Y:S02]  /*0100*/  UIADD3.X UR11, URZ, UR5, URZ, UP2, !UPT ;  /* 0x000000053f0b7290 */ /* 0x000fe400097fe43f */
[----:B------:R-:W-:-:S03]  /*0110*/  UIADD3.X UR5, URZ, UR5, URZ, UP3, !UPT ;  /* 0x000000053f057290 */ /* 0x000fc60009ffe43f */
[----:B------:R1:W-:Y:S02]  /*0120*/  UTMACCTL.PF [UR6] ;  /* 0x00000000060079b9 */ /* 0x0003e40008040000 */
[----:B------:R1:W-:Y:S02]  /*0130*/  UTMACCTL.PF [UR8] ;  /* 0x00000000080079b9 */ /* 0x0003e40008040000 */
[----:B------:R1:W-:Y:S02]  /*0140*/  UTMACCTL.PF [UR10] ;  /* 0x000000000a0079b9 */ /* 0x0003e40008040000 */
[----:B------:R1:W-:Y:S02]  /*0150*/  UTMACCTL.PF [UR4] ;  /* 0x00000000040079b9 */ /* 0x0003e40008040000 */
[----:B-1----:R-:W-:Y:S01]  /*0160*/  NOP ;  /* 0x0000000000007918 */ /* 0x002fe20000000000 */
.L_x_1:
[----:B------:R-:W-:Y:S05]  /*0170*/  BSYNC B0 ;  /* 0x0000000000007941 */ /* 0x000fea0003800000 */
.L_x_0:
[----:B------:R-:W-:Y:S01]  /*0180*/  VOTEU.ANY UP0, P0 ;  /* 0x00000000003f7886 */ /* 0x000fe20000000100 */
[----:B------:R-:W1:Y:S01]  /*0190*/  SHFL.IDX PT, R2, R0, RZ, 0x1f ;  /* 0x00001fff00027589 */ /* 0x000e6200000e0000 */
[----:B------:R-:W-:Y:S01]  /*01a0*/  UMOV UR4, 0x1 ;  /* 0x0000000100047882 */ /* 0x000fe20000000000 */
[----:B------:R-:W-:Y:S02]  /*01b0*/  VOTEU.ANY UP1, P0 ;  /* 0x00000000003f7886 */ /* 0x000fe40000020100 */
[----:B------:R-:W2:Y:S01]  /*01c0*/  @UP0 S2UR UR7, SR_CgaCtaId ;  /* 0x00000000000709c3 */ /* 0x000ea20000008800 */
[----:B------:R-:W-:Y:S01]  /*01d0*/  @UP0 UMOV UR6, 0x400 ;  /* 0x0000040000060882 */ /* 0x000fe20000000000 */
[----:B------:R-:W-:-:S04]  /*01e0*/  @UP0 UIADD3 UR4, -UR4, 0x100000, URZ ;  /* 0x0010000004040890 */ /* 0x000fc8000fffe13f */
[----:B------:R-:W-:Y:S02]  /*01f0*/  @UP0 USHF.L.U32 UR5, UR4, 0xb, URZ ;  /* 0x0000000b04050899 */ /* 0x000fe4000800063f */
[----:B------:R-:W-:Y:S01]  /*0200*/  @UP0 USHF.L.U32 UR4, UR4, 0x1, URZ ;  /* 0x0000000104040899 */ /* 0x000fe2000800063f */
[----:B-1----:R-:W-:Y:S02]  /*0210*/  ISETP.NE.AND P1, PT, R2, RZ, PT ;  /* 0x000000ff0200720c */ /* 0x002fe40003f25270 */
[----:B------:R-:W-:Y:S01]  /*0220*/  SHF.R.U32.HI R2, RZ, 0x7, R3 ;  /* 0x00000007ff027819 */ /* 0x000fe20000011603 */
[----:B--2---:R-:W-:Y:S01]  /*0230*/  @UP0 ULEA UR6, UR7, UR6, 0x18 ;  /* 0x0000000607060291 */ /* 0x004fe2000f8ec03f */
[----:B------:R-:W-:-:S04]  /*0240*/  VOTEU.ANY UP0, P0 ;  /* 0x00000000003f7886 */ /* 0x000fc80000000100 */
[----:B------:R-:W1:Y:S04]  /*0250*/  SHFL.IDX PT, R2, R2, RZ, 0x1f ;  /* 0x00001fff02027589 */ /* 0x000e6800000e0000 */
[----:B------:R-:W2:Y:S03]  /*0260*/  FENCE.VIEW.ASYNC.S ;  /* 0x00000000000073c6 */ /* 0x000ea60000000000 */
[----:B--2---:R2:W3:Y:S01]  /*0270*/  @UP0 SYNCS.EXCH.64 URZ, [UR6+0x34800], UR4 ;  /* 0x03480004063f05b2 */ /* 0x0044e20008000100 */
[----:B------:R2:W4:Y:S01]  /*0280*/  @UP1 SYNCS.EXCH.64 URZ, [UR6+0x34820], UR4 ;  /* 0x03482004063f15b2 */ /* 0x0005220008000100 */
[----:B------:R-:W-:Y:S05]  /*0290*/  @P1 BRA `(.L_x_2) ;  /* 0x0000000000481947 */ /* 0x000fea0003800000 */
[----:B--2---:R-:W2:Y:S01]  /*02a0*/  S2UR UR5, SR_CgaCtaId ;  /* 0x00000000000579c3 */ /* 0x004ea20000008800 */
[----:B------:R-:W-:Y:S01]  /*02b0*/  UMOV UR4, 0x400 ;  /* 0x0000040000047882 */ /* 0x000fe20000000000 */
[----:B------:R-:W-:Y:S01]  /*02c0*/  UMOV UR6, 0x1 ;  /* 0x0000000100067882 */ /* 0x000fe20000000000 */
[----:B------:R-:W-:Y:S01]  /*02d0*/  UMOV UR9, 0x2 ;  /* 0x0000000200097882 */ /* 0x000fe20000000000 */
[----:B------:R-:W-:-:S04]  /*02e0*/  UIADD3 UR6, -UR6, 0x100000, URZ ;  /* 0x0010000006067890 */ /* 0x000fc8000fffe13f */
[----:B------:R-:W-:Y:S02]  /*02f0*/  USHF.L.U32 UR7, UR6, 0xb, URZ ;  /* 0x0000000b06077899 */ /* 0x000fe4000800063f */
[----:B------:R-:W-:Y:S01]  /*0300*/  USHF.L.U32 UR6, UR6, 0x1, URZ ;  /* 0x0000000106067899 */ /* 0x000fe2000800063f */
[----:B------:R-:W-:Y:S01]  /*0310*/  ELECT P0, URZ, PT ;  /* 0x00000000003f782f */ /* 0x000fe20003800000 */
[----:B--2---:R-:W-:Y:S02]  /*0320*/  ULEA UR8, UR5, UR4, 0x18 ;  /* 0x0000000405087291 */ /* 0x004fe4000f8ec03f */
[----:B------:R-:W-:-:S04]  /*0330*/  UIADD3 UR4, -UR9, 0x100000, URZ ;  /* 0x0010000009047890 */ /* 0x000fc8000fffe13f */
[----:B------:R-:W-:Y:S02]  /*0340*/  USHF.L.U32 UR5, UR4, 0xb, URZ ;  /* 0x0000000b04057899 */ /* 0x000fe4000800063f */
[----:B------:R-:W-:Y:S01]  /*0350*/  USHF.L.U32 UR4, UR4, 0x1, URZ ;  /* 0x0000000104047899 */ /* 0x000fe2000800063f */
[----:B------:R-:W2:Y:S03]  /*0360*/  FENCE.VIEW.ASYNC.S ;  /* 0x00000000000073c6 */ /* 0x000ea60000000000 */
[----:B--2---:R2:W1:Y:S08]  /*0370*/  SYNCS.EXCH.64 URZ, [UR8+0x34830], UR6 ;  /* 0x03483006083f75b2 */ /* 0x0044700008000100 */
[----:B------:R2:W1:Y:S01]  /*0380*/  SYNCS.EXCH.64 URZ, [UR8+0x34840], UR4 ;  /* 0x03484004083f75b2 */ /* 0x0004620008000100 */
[----:B------:R2:W1:Y:S01]  /*0390*/  SYNCS.EXCH.64 URZ, [UR8+0x34838], UR6 ;  /* 0x03483806083f75b2 */ /* 0x0004620008000100 */
[----:B------:R2:W1:Y:S01]  /*03a0*/  SYNCS.EXCH.64 URZ, [UR8+0x34848], UR4 ;  /* 0x03484804083f75b2 */ /* 0x0004620008000100 */
[----:B------:R-:W-:Y:S01]  /*03b0*/  NOP ;  /* 0x0000000000007918 */ /* 0x000fe20000000000 */
.L_x_2:
[----:B------:R-:W5:Y:S01]  /*03c0*/  SHFL.IDX PT, R4, R0, RZ, 0x1f ;  /* 0x00001fff00047589 */ /* 0x000f6200000e0000 */
[----:B------:R-:W-:Y:S01]  /*03d0*/  NOP ;  /* 0x0000000000007918 */ /* 0x000fe20000000000 */
[----:B-----5:R-:W-:-:S13]  /*03e0*/  ISETP.NE.AND P0, PT, R4, RZ, PT ;  /* 0x000000ff0400720c */ /* 0x020fda0003f05270 */
[----:B------:R-:W-:Y:S05]  /*03f0*/  @P0 BRA `(.L_x_3) ;  /* 0x0000000000480947 */ /* 0x000fea0003800000 */
[----:B--2---:R-:W2:Y:S01]  /*0400*/  S2UR UR5, SR_CgaCtaId ;  /* 0x00000000000579c3 */ /* 0x004ea20000008800 */
[----:B------:R-:W-:Y:S01]  /*0410*/  UMOV UR4, 0x400 ;  /* 0x0000040000047882 */ /* 0x000fe20000000000 */
[----:B------:R-:W-:Y:S01]  /*0420*/  UMOV UR6, 0x1 ;  /* 0x0000000100067882 */ /* 0x000fe20000000000 */
[----:B------:R-:W-:Y:S01]  /*0430*/  UMOV UR7, 0x2 ;  /* 0x0000000200077882 */ /* 0x000fe20000000000 */
[----:B------:R-:W-:Y:S01]  /*0440*/  ELECT P0, URZ, PT ;  /* 0x00000000003f782f */ /* 0x000fe20003800000 */
[----:B--2---:R-:W-:Y:S02]  /*0450*/  ULEA UR8, UR5, UR4, 0x18 ;  /* 0x0000000405087291 */ /* 0x004fe4000f8ec03f */
[----:B------:R-:W-:-:S04]  /*0460*/  UIADD3 UR4, -UR6, 0x100000, URZ ;  /* 0x0010000006047890 */ /* 0x000fc8000fffe13f */
[----:B------:R-:W-:Y:S02]  /*0470*/  USHF.L.U32 UR5, UR4, 0xb, URZ ;  /* 0x0000000b04057899 */ /* 0x000fe4000800063f */
[----:B------:R-:W-:Y:S02]  /*0480*/  USHF.L.U32 UR4, UR4, 0x1, URZ ;  /* 0x0000000104047899 */ /* 0x000fe4000800063f */
        /* <DEDUP_REMOVED lines=9> */
.L_x_3:
[----:B------:R-:W5:Y:S01]  /*0520*/  SHFL.IDX PT, R4, R0, RZ, 0x1f ;  /* 0x00001fff00047589 */ /* 0x000f6200000e0000 */
[----:B------:R-:W-:Y:S01]  /*0530*/  NOP ;  /* 0x0000000000007918 */ /* 0x000fe20000000000 */
[----:B-----5:R-:W-:-:S13]  /*0540*/  ISETP.NE.AND P0, PT, R4, RZ, PT ;  /* 0x000000ff0400720c */ /* 0x020fda0003f05270 */
[----:B------:R-:W-:Y:S05]  /*0550*/  @P0 BRA `(.L_x_4) ;  /* 0x0000000000380947 */ /* 0x000fea0003800000 */
[----:B--2---:R-:W2:Y:S01]  /*0560*/  S2UR UR5, SR_CgaCtaId ;  /* 0x00000000000579c3 */ /* 0x004ea20000008800 */
[----:B------:R-:W-:Y:S01]  /*0570*/  UMOV UR4, 0x400 ;  /* 0x0000040000047882 */ /* 0x000fe20000000000 */
[----:B------:R-:W-:Y:S01]  /*0580*/  UMOV UR7, 0x1 ;  /* 0x0000000100077882 */ /* 0x000fe20000000000 */
[----:B------:R-:W-:Y:S01]  /*0590*/  ELECT P0, URZ, PT ;  /* 0x00000000003f782f */ /* 0x000fe20003800000 */
[----:B--2---:R-:W-:Y:S02]  /*05a0*/  ULEA UR6, UR5, UR4, 0x18 ;  /* 0x0000000405067291 */ /* 0x004fe4000f8ec03f */
[----:B------:R-:W-:-:S04]  /*05b0*/  UIADD3 UR4, -UR7, 0x100000, URZ ;  /* 0x0010000007047890 */ /* 0x000fc8000fffe13f */
[----:B------:R-:W-:Y:S02]  /*05c0*/  USHF.L.U32 UR5, UR4, 0xb, URZ ;  /* 0x0000000b04057899 */ /* 0x000fe4000800063f */
[----:B------:R-:W-:Y:S01]  /*05d0*/  USHF.L.U32 UR4, UR4, 0x1, URZ ;  /* 0x0000000104047899 */ /* 0x000fe2000800063f */
[----:B------:R-:W2:Y:S11]  /*05e0*/  FENCE.VIEW.ASYNC.S ;  /* 0x00000000000073c6 */ /* 0x000eb60000000000 */
[----:B--2---:R2:W1:Y:S01]  /*05f0*/  SYNCS.EXCH.64 URZ, [UR6+0x34870], UR4 ;  /* 0x03487004063f75b2 */ /* 0x0044620008000100 */
[----:B------:R2:W1:Y:S01]  /*0600*/  SYNCS.EXCH.64 URZ, [UR6+0x34880], UR4 ;  /* 0x03488004063f75b2 */ /* 0x0004620008000100 */
[----:B------:R2:W1:Y:S01]  /*0610*/  SYNCS.EXCH.64 URZ, [UR6+0x34878], UR4 ;  /* 0x03487804063f75b2 */ /* 0x0004620008000100 */
[----:B------:R2:W1:Y:S01]  /*0620*/  SYNCS.EXCH.64 URZ, [UR6+0x34888], UR4 ;  /* 0x03488804063f75b2 */ /* 0x0004620008000100 */
[----:B------:R-:W-:Y:S01]  /*0630*/  NOP ;  /* 0x0000000000007918 */ /* 0x000fe20000000000 */
.L_x_4:
        /* <DEDUP_REMOVED lines=22> */
.L_x_5:
        /* <DEDUP_REMOVED lines=22> */
.L_x_6:
[----:B-1----:R-:W-:Y:S01]  /*0900*/  ISETP.NE.AND P0, PT, R2, RZ, PT ;  /* 0x000000ff0200720c */ /* 0x002fe20003f05270 */
[----:B------:R-:W-:Y:S01]  /*0910*/  IMAD.MOV.U32 R2, RZ, RZ, 0x1 ;  /* 0x00000001ff027424 */ /* 0x000fe200078e00ff */
[----:B------:R-:W-:-:S04]  /*0920*/  NOP ;  /* 0x0000000000007918 */ /* 0x000fc80000000000 */
[----:B------:R-:W-:-:S05]  /*0930*/  SEL R2, R2, 0x2, !P0 ;  /* 0x0000000202027807 */ /* 0x000fca0004000000 */
[----:B------:R1:W-:Y:S01]  /*0940*/  STL [R1+0x1c], R2 ;  /* 0x00001c0201007387 */ /* 0x0003e20000100800 */
[----:B---34-:R-:W-:Y:S06]  /*0950*/  BAR.SYNC.DEFER_BLOCKING 0x0 ;  /* 0x0000000000007b1d */ /* 0x018fec0000010000 */
[----:B------:R-:W-:Y:S05]  /*0960*/  @!P0 BRA `(.L_x_7) ;  /* 0x0000006800088947 */ /* 0x000fea0003800000 */
.L_x_8:
[----:B------:R-:W-:-:S08]  /*0970*/  NOP ;  /* 0x0000000000007918 */ /* 0x000fd00000000000 */
[----:B------:R-:W3:Y:S02]  /*0980*/  USETMAXREG.TRY_ALLOC.CTAPOOL UP0, 0xf0 ;  /* 0x000000f0000079c8 */ /* 0x000ee40008000600 */
[----:B---3--:R-:W-:-:S13]  /*0990*/  PLOP3.LUT P0, PT, PT, PT, UP0, 0x80, 0x0 ;  /* 0x000000000000781c */ /* 0x008fda0003f0f008 */
[----:B------:R-:W-:Y:S05]  /*09a0*/  @!P0 BRA `(.L_x_8) ;  /* 0xfffffffc00f08947 */ /* 0x000fea000383ffff */
[----:B--2---:R-:W2:Y:S08]  /*09b0*/  S2UR UR7, SR_CTAID.X ;  /* 0x00000000000779c3 */ /* 0x004eb00000002500 */
[----:B------:R-:W-:Y:S08]  /*09c0*/  BAR.ARV 0x8, 0x120 ;  /* 0x0204800000007b1d */ /* 0x000ff00000002000 */
[----:B------:R-:W2:Y:S02]  /*09d0*/  LDC R0, c[0x0][0xda4] ;  /* 0x00036900ff007b82 */ /* 0x000ea40000000800 */
[----:B--2---:R-:W-:-:S13]  /*09e0*/  ISETP.LE.AND P0, PT, R0, UR7, PT ;  /* 0x0000000700007c0c */ /* 0x004fda000bf03270 */
[----:B------:R-:W-:Y:S05]  /*09f0*/  @P0 EXIT ;  /* 0x000000000000094d */ /* 0x000fea0003800000 */
[----:B------:R-:W2:Y:S01]  /*0a00*/  LDL.LU R8, [R1+0x1c] ;  /* 0x00001c0001087983 */ /* 0x000ea20000300800 */
[----:B------:R-:W-:Y:S01]  /*0a10*/  VIADD R0, R3, 0xffffff80 ;  /* 0xffffff8003007836 */ /* 0x000fe20000000000 */
[----:B------:R-:W3:Y:S01]  /*0a20*/  S2UR UR4, SR_CgaCtaId ;  /* 0x00000000000479c3 */ /* 0x000ee20000008800 */
[----:B------:R-:W-:Y:S01]  /*0a30*/  UMOV UR60, 0x400 ;  /* 0x00000400003c7882 */ /* 0x000fe20000000000 */
[----:B------:R-:W-:Y:S01]  /*0a40*/  IMAD.U32 R19, RZ, RZ, UR7 ;  /* 0x00000007ff137e24 */ /* 0x000fe2000f8e00ff */
[----:B------:R-:W-:Y:S01]  /*0a50*/  UMOV UR39, URZ ;  /* 0x0000003f00277c82 */ /* 0x000fe20008000000 */
[----:B------:R-:W-:Y:S01]  /*0a60*/  SHF.R.S32.HI R3, RZ, 0x1f, R0 ;  /* 0x0000001fff037819 */ /* 0x000fe20000011400 */
[----:B------:R-:W-:Y:S01]  /*0a70*/  IMAD.MOV.U32 R22, RZ, RZ, RZ ;  /* 0x000000ffff167224 */ /* 0x000fe200078e00ff */
[----:B------:R-:W-:Y:S02]  /*0a80*/  UMOV UR38, URZ ;  /* 0x0000003f00267c82 */ /* 0x000fe40008000000 */
[CC--:B-1----:R-:W-:Y:S01]  /*0a90*/  LEA.HI R2, R3.reuse, R0.reuse, RZ, 0x7 ;  /* 0x0000000003027211 */ /* 0x0c2fe200078f38ff */
[----:B------:R-:W1:Y:S01]  /*0aa0*/  S2UR UR6, SR_SWINHI ;  /* 0x00000000000679c3 */ /* 0x000e620000002f00 */
[----:B------:R-:W-:-:S02]  /*0ab0*/  LEA.HI R6, R3, R0, RZ, 0x4 ;  /* 0x0000000003067211 */ /* 0x000fc400078f20ff */
[----:B------:R-:W-:Y:S02]  /*0ac0*/  LOP3.LUT R23, R2, 0xffffff80, RZ, 0xc0, !PT ;  /* 0xffffff8002177812 */ /* 0x000fe400078ec0ff */
[----:B------:R-:W-:Y:S02]  /*0ad0*/  LOP3.LUT R7, R6, 0x3fffff0, RZ, 0xc0, !PT ;  /* 0x03fffff006077812 */ /* 0x000fe400078ec0ff */
[----:B------:R-:W-:Y:S01]  /*0ae0*/  SHF.R.S32.HI R9, RZ, 0x4, R6 ;  /* 0x00000004ff097819 */ /* 0x000fe20000011406 */
[C---:B------:R-:W-:Y:S01]  /*0af0*/  IMAD.IADD R23, R0.reuse, 0x1, -R23 ;  /* 0x0000000100177824 */ /* 0x040fe200078e0a17 */
[----:B------:R-:W-:Y:S01]  /*0b00*/  LEA.HI R186, R3, R0, RZ, 0x5 ;  /* 0x0000000003ba7211 */ /* 0x000fe200078f28ff */
[----:B------:R-:W-:Y:S01]  /*0b10*/  IMAD.IADD R7, R0, 0x1, -R7 ;  /* 0x0000000100077824 */ /* 0x000fe200078e0a07 */
[----:B------:R-:W-:Y:S02]  /*0b20*/  LEA.HI R6, R6, R9, RZ, 0x1 ;  /* 0x0000000906067211 */ /* 0x000fe400078f08ff */
[----:B------:R-:W-:-:S02]  /*0b30*/  SHF.R.S32.HI R4, RZ, 0x1f, R23 ;  /* 0x0000001fff047819 */ /* 0x000fc40000011417 */
[----:B------:R-:W-:Y:S01]  /*0b40*/  LOP3.LUT R6, R6, 0x1ffffffe, RZ, 0xc0, !PT ;  /* 0x1ffffffe06067812 */ /* 0x000fe200078ec0ff */
[----:B---3--:R-:W-:Y:S01]  /*0b50*/  ULEA UR60, UR4, UR60, 0x18 ;  /* 0x0000003c043c7291 */ /* 0x008fe2000f8ec03f */
[-C--:B------:R-:W-:Y:S02]  /*0b60*/  LEA.HI R5, R4, R23.reuse, RZ, 0x2 ;  /* 0x0000001704057211 */ /* 0x080fe400078f10ff */
[----:B------:R-:W-:Y:S01]  /*0b70*/  SHF.R.S32.HI R186, RZ, 0x5, R186 ;  /* 0x00000005ffba7819 */ /* 0x000fe200000114ba */
[----:B------:R-:W-:Y:S01]  /*0b80*/  IMAD.IADD R6, R9, 0x1, -R6 ;  /* 0x0000000109067824 */ /* 0x000fe200078e0a06 */
[--C-:B------:R-:W-:Y:S01]  /*0b90*/  SHF.R.S32.HI R0, RZ, 0x2, R5.reuse ;  /* 0x00000002ff007819 */ /* 0x100fe20000011405 */
[----:B------:R-:W-:Y:S01]  /*0ba0*/  IMAD.MOV.U32 R9, RZ, RZ, -0x2 ;  /* 0xfffffffeff097424 */ /* 0x000fe200078e00ff */
[----:B------:R-:W-:Y:S01]  /*0bb0*/  SHF.R.S32.HI R3, RZ, 0x1f, R5 ;  /* 0x0000001fff037819 */ /* 0x000fe20000011405 */
[----:B------:R-:W-:Y:S01]  /*0bc0*/  IMAD R7, R186, 0x10, R7 ;  /* 0x00000010ba077824 */ /* 0x000fe200078e0207 */
[----:B------:R-:W-:Y:S01]  /*0bd0*/  SHF.R.S32.HI R185, RZ, 0x7, R2 ;  /* 0x00000007ffb97819 */ /* 0x000fe20000011402 */
[----:B------:R-:W-:Y:S01]  /*0be0*/  UMOV UR4, UR60 ;  /* 0x0000003c00047c82 */ /* 0x000fe20008000000 */
[----:B-1----:R-:W-:Y:S01]  /*0bf0*/  UMOV UR5, UR6 ;  /* 0x0000000600057c82 */ /* 0x002fe20008000000 */
[----:B------:R-:W-:Y:S01]  /*0c00*/  LEA.HI R3, R3, R0, RZ, 0x3 ;  /* 0x0000000003037211 */ /* 0x000fe200078f18ff */
[----:B------:R-:W-:Y:S01]  /*0c10*/  IMAD R6, R7, 0x8, R6 ;  /* 0x0000000807067824 */ /* 0x000fe200078e0206 */
[----:B------:R-:W-:Y:S01]  /*0c20*/  LEA.HI R4, R4, R23, RZ, 0x5 ;  /* 0x0000001704047211 */ /* 0x000fe200078f28ff */
[----:B------:R-:W-:Y:S01]  /*0c30*/  IMAD.U32 R16, RZ, RZ, UR4 ;  /* 0x00000004ff107e24 */ /* 0x000fe2000f8e00ff */
[----:B------:R-:W-:-:S02]  /*0c40*/  LOP3.LUT R3, R3, 0xfffffff8, RZ, 0xc0, !PT ;  /* 0xfffffff803037812 */ /* 0x000fc400078ec0ff */
[----:B------:R-:W-:Y:S02]  /*0c50*/  LEA.HI R2, R2, R185, RZ, 0x1 ;  /* 0x000000b902027211 */ /* 0x000fe400078f08ff */
[----:B------:R-:W-:Y:S01]  /*0c60*/  SHF.R.S32.HI R4, RZ, 0x5, R4 ;  /* 0x00000005ff047819 */ /* 0x000fe20000011404 */
[----:B------:R-:W-:Y:S01]  /*0c70*/  IMAD.IADD R7, R0, 0x1, -R3 ;  /* 0x0000000100077824 */ /* 0x000fe200078e0a03 */
[----:B------:R-:W-:Y:S01]  /*0c80*/  LOP3.LUT R0, R5, 0x7ffffffc, RZ, 0xc0, !PT ;  /* 0x7ffffffc05007812 */ /* 0x000fe200078ec0ff */
[----:B------:R-:W-:Y:S01]  /*0c90*/  IMAD.SHL.U32 R3, R6, 0x8, RZ ;  /* 0x0000000806037824 */ /* 0x000fe200078e00ff */
[----:B------:R-:W-:Y:S01]  /*0ca0*/  LOP3.LUT R2, R2, 0x3fffffe, RZ, 0xc0, !PT ;  /* 0x03fffffe02027812 */ /* 0x000fe200078ec0ff */
[----:B------:R-:W-:Y:S01]  /*0cb0*/  IMAD R7, R4, 0x10, R7 ;  /* 0x0000001004077824 */ /* 0x000fe200078e0207 */
[----:B------:R-:W-:Y:S01]  /*0cc0*/  MOV R17, UR5 ;  /* 0x0000000500117c02 */ /* 0x000fe20008000f00 */
[----:B------:R-:W-:Y:S02]  /*0cd0*/  IMAD.IADD R0, R23, 0x1, -R0 ;  /* 0x0000000117007824 */ /* 0x000fe400078e0a00 */
[----:B------:R-:W-:-:S02]  /*0ce0*/  IMAD.IADD R2, R185, 0x1, -R2 ;  /* 0x00000001b9027824 */ /* 0x000fc400078e0a02 */
[----:B------:R-:W-:Y:S02]  /*0cf0*/  IMAD R188, R0, R9, 0x80 ;  /* 0x0000008000bc7424 */ /* 0x000fe400078e0209 */
[----:B------:R-:W-:-:S04]  /*0d00*/  IMAD.WIDE R16, R3, 0x2, R16 ;  /* 0x0000000203107825 */ /* 0x000fc800078e0210 */
[----:B------:R-:W-:Y:S01]  /*0d10*/  IMAD R187, R2, 0x40, R7 ;  /* 0x0000004002bb7824 */ /* 0x000fe200078e0207 */
[----:B--2---:R-:W-:-:S07]  /*0d20*/  LOP3.LUT R18, R8, 0x1, RZ, 0xfc, !PT ;  /* 0x0000000108127812 */ /* 0x004fce00078efcff */
.L_x_31:
[----:B-1----:R-:W1:Y:S01]  /*0d30*/  SHFL.IDX PT, R0, R185, RZ, 0x1f ;  /* 0x00001fffb9007589 */ /* 0x002e6200000e0000 */
[----:B------:R-:W2:Y:S01]  /*0d40*/  LDC R89, c[0x0][0x2e0] ;  /* 0x0000b800ff597b82 */ /* 0x000ea20000000800 */
[----:B------:R-:W-:Y:S01]  /*0d50*/  ULDC UR4, c[0x0][0xda8] ;  /* 0x00036a0000047ab9 */ /* 0x000fe20000000800 */
[----:B------:R-:W-:Y:S01]  /*0d60*/  R2UR UR13, R19 ;  /* 0x00000000130d72ca */ /* 0x000fe200000e0000 */
[----:B------:R-:W-:Y:S01]  /*0d70*/  ULDC.64 UR8, c[0x0][0x3f8] ;  /* 0x0000fe0000087ab9 */ /* 0x000fe20000000a00 */
[----:B------:R-:W-:Y:S02]  /*0d80*/  UISETP.NE.AND UP1, UPT, UR4, 0x1, UPT ;  /* 0x000000010400788c */ /* 0x000fe4000bf25270 */
[----:B------:R-:W-:Y:S01]  /*0d90*/  UISETP.NE.U32.AND UP0, UPT, UR8, URZ, UPT ;  /* 0x0000003f0800728c */ /* 0x000fe2000bf05070 */
[----:B------:R-:W-:Y:S01]  /*0da0*/  ULDC UR4, c[0x0][0xdb4] ;  /* 0x00036d0000047ab9 */ /* 0x000fe20000000800 */
[----:B------:R-:W-:Y:S02]  /*0db0*/  ULDC UR6, c[0x0][0x404] ;  /* 0x0001010000067ab9 */ /* 0x000fe40000000800 */
[----:B------:R-:W-:-:S02]  /*0dc0*/  UISETP.NE.AND.EX UP0, UPT, UR9, URZ, UPT, UP0 ;  /* 0x0000003f0900728c */ /* 0x000fc4000bf05300 */
[----:B------:R-:W-:Y:S02]  /*0dd0*/  UIADD3 UR9, UR60, 0x10400, URZ ;  /* 0x000104003c097890 */ /* 0x000fe4000fffe03f */
[----:B------:R-:W-:Y:S02]  /*0de0*/  UISETP.NE.AND UP2, UPT, UR4, 0x1, UPT ;  /* 0x000000010400788c */ /* 0x000fe4000bf45270 */
[----:B------:R-:W-:Y:S01]  /*0df0*/  USEL UR6, UR6, 0x1, UP0 ;  /* 0x0000000106067887 */ /* 0x000fe20008000000 */
[----:B------:R-:W-:Y:S01]  /*0e00*/  @UP1 ULDC UR4, c[0x0][0xdac] ;  /* 0x00036b0000041ab9 */ /* 0x000fe20000000800 */
[----:B------:R-:W-:Y:S02]  /*0e10*/  ULOP3.LUT UP3, URZ, UR9, 0x3ff, URZ, 0xc0, !UPT ;  /* 0x000003ff093f7892 */ /* 0x000fe4000f86c03f */
[----:B------:R-:W-:Y:S01]  /*0e20*/  UIMAD.WIDE.U32 UR4, UR13, UR4, URZ ;  /* 0x000000040d0472a5 */ /* 0x000fe2000f8e003f */
[----:B-1----:R-:W-:Y:S01]  /*0e30*/  R2UR UR7, R0 ;  /* 0x00000000000772ca */ /* 0x002fe200000e0000 */
[----:B------:R-:W-:Y:S01]  /*0e40*/  @UP1 ULDC UR12, c[0x0][0xdb0] ;  /* 0x00036c00000c1ab9 */ /* 0x000fe20000000800 */
[----:B------:R-:W-:Y:S01]  /*0e50*/  UMOV UR61, UR13 ;  /* 0x0000000d003d7c82 */ /* 0x000fe20008000000 */
[----:B--2---:R-:W-:Y:S01]  /*0e60*/  IMAD R89, R89, UR6, RZ ;  /* 0x0000000659597c24 */ /* 0x004fe2000f8e02ff */
[----:B------:R-:W-:Y:S01]  /*0e70*/  @UP1 USHF.R.U32.HI UR61, URZ, UR12, UR5 ;  /* 0x0000000c3f3d1299 */ /* 0x000fe20008011605 */
[----:B------:R-:W-:Y:S01]  /*0e80*/  PLOP3.LUT P0, PT, PT, PT, UP3, 0x80, 0x0 ;  /* 0x000000000000781c */ /* 0x000fe20003f0f038 */
[----:B------:R-:W-:Y:S01]  /*0e90*/  @UP2 ULDC.64 UR10, c[0x0][0xdb8] ;  /* 0x00036e00000a2ab9 */ /* 0x000fe20000000a00 */
[----:B------:R-:W-:Y:S01]  /*0ea0*/  VIADD R0, R89, 0x7f ;  /* 0x0000007f59007836 */ /* 0x000fe20000000000 */
[----:B------:R-:W-:-:S03]  /*0eb0*/  UIMAD.WIDE.U32 UR4, UR61, UR10, URZ ;  /* 0x0000000a3d0472a5 */ /* 0x000fc6000f8e003f */
[----:B------:R-:W-:Y:S01]  /*0ec0*/  UMOV UR36, UR61 ;  /* 0x0000003d00247c82 */ /* 0x000fe20008000000 */
[----:B------:R-:W-:Y:S01]  /*0ed0*/  SHF.R.S32.HI R3, RZ, 0x1f, R0 ;  /* 0x0000001fff037819 */ /* 0x000fe20000011400 */
[----:B------:R-:W-:Y:S02]  /*0ee0*/  ULEA.HI UR8, UR7, UR7, URZ, 0x1 ;  /* 0x0000000707087291 */ /* 0x000fe4000f8f083f */
[----:B------:R-:W-:Y:S01]  /*0ef0*/  UMOV UR4, UR13 ;  /* 0x0000000d00047c82 */ /* 0x000fe20008000000 */
[----:B------:R-:W-:Y:S01]  /*0f00*/  LEA.HI R3, R3, R0, RZ, 0x7 ;  /* 0x0000000003037211 */ /* 0x000fe200078f38ff */
[----:B------:R-:W-:Y:S01]  /*0f10*/  ULOP3.LUT UR8, UR8, 0x1e, URZ, 0xc0, !UPT ;  /* 0x0000001e08087892 */ /* 0x000fe2000f8ec03f */
[----:B------:R-:W-:Y:S01]  /*0f20*/  IMAD.U32 R184, RZ, RZ, UR4 ;  /* 0x00000004ffb87e24 */ /* 0x000fe2000f8e00ff */
[----:B------:R-:W-:Y:S01]  /*0f30*/  @UP2 USHF.R.U32.HI UR36, URZ, UR11, UR5 ;  /* 0x0000000b3f242299 */ /* 0x000fe20008011605 */
[----:B------:R-:W-:Y:S01]  /*0f40*/  SHF.R.S32.HI R189, RZ, 0x7, R3 ;  /* 0x00000007ffbd7819 */ /* 0x000fe20000011403 */
[----:B------:R-:W-:-:S04]  /*0f50*/  UIADD3 UR8, UR7, -UR8, URZ ;  /* 0x8000000807087290 */ /* 0x000fc8000fffe03f */
[----:B------:R-:W-:-:S04]  /*0f60*/  ULEA UR8, UR8, UR9, 0xd ;  /* 0x0000000908087291 */ /* 0x000fc8000f8e683f */
[----:B------:R-:W-:-:S04]  /*0f70*/  USHF.R.U32.HI UR8, URZ, 0x4, UR8 ;  /* 0x000000043f087899 */ /* 0x000fc80008011608 */
[----:B------:R-:W-:Y:S01]  /*0f80*/  ULOP3.LUT UR40, UR8, 0x3fff, URZ, 0xc0, !UPT ;  /* 0x00003fff08287892 */ /* 0x000fe2000f8ec03f */
[----:B------:R-:W-:Y:S11]  /*0f90*/  @!P0 BRA `(.L_x_9) ;  /* 0x0000000000408947 */ /* 0x000ff60003800000 */
[----:B------:R-:W-:Y:S01]  /*0fa0*/  MOV R0, 0x0 ;  /* 0x0000000000007802 */ /* 0x000fe20000000f00 */
[----:B------:R-:W-:Y:S01]  /*0fb0*/  ULDC.64 UR4, c[0x4][0xb8] ;  /* 0x01002e0000047ab9 */ /* 0x000fe20000000a00 */
[----:B------:R-:W-:Y:S01]  /*0fc0*/  ULDC.64 UR6, c[0x4][0x28] ;  /* 0x01000a0000067ab9 */ /* 0x000fe20000000a00 */
[----:B------:R-:W-:Y:S01]  /*0fd0*/  IMAD.U32 R4, RZ, RZ, UR4 ;  /* 0x00000004ff047e24 */ /* 0x000fe2000f8e00ff */
[----:B------:R1:W2:Y:S01]  /*0fe0*/  LDC.64 R2, c[0x4][R0] ;  /* 0x0100000000027b82 */ /* 0x0002a20000000a00 */
[----:B------:R-:W-:Y:S01]  /*0ff0*/  MOV R5, UR5 ;  /* 0x0000000500057c02 */ /* 0x000fe20008000f00 */
[----:B------:R-:W-:Y:S01]  /*1000*/  ULDC.64 UR4, c[0x4][0xc0] ;  /* 0x0100300000047ab9 */ /* 0x000fe20000000a00 */
[----:B------:R-:W-:Y:S02]  /*1010*/  IMAD.U32 R10, RZ, RZ, UR6 ;  /* 0x00000006ff0a7e24 */ /* 0x000fe4000f8e00ff */
[----:B------:R-:W-:Y:S02]  /*1020*/  IMAD.U32 R6, RZ, RZ, UR4 ;  /* 0x00000004ff067e24 */ /* 0x000fe4000f8e00ff */
[----:B------:R-:W-:-:S02]  /*1030*/  IMAD.U32 R7, RZ, RZ, UR5 ;  /* 0x00000005ff077e24 */ /* 0x000fc4000f8e00ff */
[----:B------:R-:W-:Y:S02]  /*1040*/  IMAD.U32 R11, RZ, RZ, UR7 ;  /* 0x00000007ff0b7e24 */ /* 0x000fe4000f8e00ff */
[----:B------:R-:W-:Y:S02]  /*1050*/  IMAD.MOV.U32 R8, RZ, RZ, 0x70 ;  /* 0x00000070ff087424 */ /* 0x000fe400078e00ff */
[----:B------:R-:W-:Y:S02]  /*1060*/  IMAD.MOV.U32 R12, RZ, RZ, 0x1 ;  /* 0x00000001ff0c7424 */ /* 0x000fe400078e00ff */
[----:B-1----:R-:W-:-:S07]  /*1070*/  IMAD.MOV.U32 R13, RZ, RZ, RZ ;  /* 0x000000ffff0d7224 */ /* 0x002fce00078e00ff */
[----:B------:R-:W-:-:S07]  /*1080*/  LEPC R20, `(.L_x_9) ;  /* 0x000000001014794e */ /* 0x000fce0000000000 */
[----:B--2---:R-:W-:Y:S05]  /*1090*/  CALL.ABS.NOINC R2 ;  /* 0x0000000002007343 */ /* 0x004fea0003c00000 */
.L_x_9:
[----:B------:R-:W-:Y:S02]  /*10a0*/  LOP3.LUT R0, R22, 0x1, RZ, 0xc0, !PT ;  /* 0x0000000116007812 */ /* 0x000fe400078ec0ff */
[----:B------:R-:W-:Y:S02]  /*10b0*/  ISETP.NE.AND P0, PT, R18, 0x3, PT ;  /* 0x000000031200780c */ /* 0x000fe40003f05270 */
[----:B------:R-:W-:-:S04]  /*10c0*/  SHF.L.U32 R0, R0, 0x1f, RZ ;  /* 0x0000001f00007819 */ /* 0x000fc800000006ff */
[----:B------:R-:W1:Y:S02]  /*10d0*/  SYNCS.PHASECHK.TRANS64.TRYWAIT P1, [UR60+0x34800], R0 ;  /* 0x03480000ff0075a7 */ /* 0x000e64000802017c */
[----:B-1----:R-:W-:Y:S05]  /*10e0*/  @!P1 BRA `(.L_x_10) ;  /* 0x0000009000849947 */ /* 0x002fea0003800000 */
.L_x_89:
[----:B------:R-:W-:Y:S05]  /*10f0*/  @!P0 BRA `(.L_x_11) ;  /* 0x0000000000048947 */ /* 0x000fea0003800000 */
[----:B------:R-:W-:Y:S01]  /*1100*/  BPT.TRAP 0x1 ;  /* 0x000000040000795c */ /* 0x000fe20000300000 */
.L_x_11:
[----:B-1----:R-:W-:Y:S02]  /*1110*/  IMAD.U32 R3, RZ, RZ, UR38 ;  /* 0x00000026ff037e24 */ /* 0x002fe4000f8e00ff */
[----:B------:R-:W-:-:S03]  /*1120*/  IMAD.U32 R0, RZ, RZ, UR39 ;  /* 0x00000027ff007e24 */ /* 0x000fc6000f8e00ff */
[----:B------:R-:W-:Y:S02]  /*1130*/  LEA R3, R3, UR60, 0x3 ;  /* 0x0000003c03037c11 */ /* 0x000fe4000f8e18ff */
[----:B------:R-:W-:-:S04]  /*1140*/  SHF.L.U32 R0, R0, 0x1f, RZ ;  /* 0x0000001f00007819 */ /* 0x000fc800000006ff */
[----:B------:R1:W2:Y:S01]  /*1150*/  SYNCS.PHASECHK.TRANS64.TRYWAIT P2, [R3+URZ+0x34830], R0 ;  /* 0x03483000030075a7 */ /* 0x0002a2000804017f */
[----:B------:R-:W-:Y:S05]  /*1160*/  @!P0 BRA `(.L_x_12) ;  /* 0x0000000000048947 */ /* 0x000fea0003800000 */
[----:B------:R-:W-:Y:S01]  /*1170*/  BPT.TRAP 0x1 ;  /* 0x000000040000795c */ /* 0x000fe20000300000 */
.L_x_12:
[----:B------:R-:W3:Y:S01]  /*1180*/  S2R R2, SR_TID.X ;  /* 0x0000000000027919 */ /* 0x000ee20000002100 */
[----:B------:R-:W-:Y:S01]  /*1190*/  IMAD.MOV.U32 R151, RZ, RZ, RZ ;  /* 0x000000ffff977224 */ /* 0x000fe200078e00ff */
[----:B---3--:R-:W-:-:S04]  /*11a0*/  LOP3.LUT R2, R2, 0x7f, RZ, 0xc0, !PT ;  /* 0x0000007f02027812 */ /* 0x008fc800078ec0ff */
[----:B------:R-:W-:Y:S01]  /*11b0*/  ISETP.NE.AND P1, PT, R2, RZ, PT ;  /* 0x000000ff0200720c */ /* 0x000fe20003f25270 */
[----:B--2---:R-:W-:-:S12]  /*11c0*/  @P2 BRA `(.L_x_13) ;  /* 0x0000000000082947 */ /* 0x004fd80003800000 */
[----:B------:R-:W2:Y:S02]  /*11d0*/  SYNCS.PHASECHK.TRANS64.TRYWAIT P2, [R3+URZ+0x34830], R0 ;  /* 0x03483000030075a7 */ /* 0x000ea4000804017f */
[----:B--2---:R-:W-:Y:S05]  /*11e0*/  @!P2 BRA `(.L_x_14) ;  /* 0x00000090005ca947 */ /* 0x004fea0003800000 */
.L_x_13:
[----:B------:R-:W-:Y:S05]  /*11f0*/  WARPSYNC.ALL ;  /* 0x0000000000007948 */ /* 0x000fea0003800000 */
[----:B------:R-:W-:Y:S01]  /*1200*/  UIADD3 UR4, UR60, 0x1c400, URZ ;  /* 0x0001c4003c047890 */ /* 0x000fe2000fffe03f */
[----:B------:R-:W-:Y:S01]  /*1210*/  WARPGROUP.ARRIVE ;  /* 0x00000000000079c5 */ /* 0x000fe20000000000 */
[----:B------:R-:W-:Y:S01]  /*1220*/  UMOV UR9, 0x40000040 ;  /* 0x4000004000097882 */ /* 0x000fe20000000000 */
[----:B------:R-:W-:Y:S01]  /*1230*/  UMOV UR11, 0x40000040 ;  /* 0x40000040000b7882 */ /* 0x000fe20000000000 */
[----:B------:R-:W-:Y:S01]  /*1240*/  USHF.R.U32.HI UR4, URZ, 0x4, UR4 ;  /* 0x000000043f047899 */ /* 0x000fe20008011604 */
[----:B------:R-:W-:Y:S01]  /*1250*/  IMAD.U32 R5, RZ, RZ, UR9 ;  /* 0x00000009ff057e24 */ /* 0x000fe2000f8e00ff */
[----:B------:R-:W-:Y:S01]  /*1260*/  UMOV UR57, 0x40000040 ;  /* 0x4000004000397882 */ /* 0x000fe20000000000 */
[----:B------:R-:W-:Y:S01]  /*1270*/  UMOV UR59, 0x40000040 ;  /* 0x40000040003b7882 */ /* 0x000fe20000000000 */
[----:B------:R-:W-:Y:S01]  /*1280*/  ULOP3.LUT UR4, UR4, 0x3fff, URZ, 0xc0, !UPT ;  /* 0x00003fff04047892 */ /* 0x000fe2000f8ec03f */
[----:B-12---:R-:W-:Y:S01]  /*1290*/  IMAD.IADD R0, R188, 0x1, R89 ;  /* 0x00000001bc007824 */ /* 0x006fe200078e0259 */
[----:B------:R-:W-:Y:S01]  /*12a0*/  UMOV UR53, 0x40000040 ;  /* 0x4000004000357882 */ /* 0x000fe20000000000 */
[----:B------:R-:W-:Y:S01]  /*12b0*/  UMOV UR55, 0x40000040 ;  /* 0x4000004000377882 */ /* 0x000fe20000000000 */
[----:B------:R-:W-:Y:S01]  /*12c0*/  ULOP3.LUT UR37, UR4, 0x10000, URZ, 0xfc, !UPT ;  /* 0x0001000004257892 */ /* 0x000fe2000f8efc3f */
[----:B------:R-:W-:Y:S01]  /*12d0*/  IMAD R6, R189, -0x80, R0 ;  /* 0xffffff80bd067824 */ /* 0x000fe200078e0200 */
[----:B------:R-:W-:Y:S01]  /*12e0*/  ULOP3.LUT UR4, UR40, 0x10000, URZ, 0xfc, !UPT ;  /* 0x0001000028047892 */ /* 0x000fe2000f8efc3f */
[----:B------:R-:W-:Y:S01]  /*12f0*/  P2R R88, PR, RZ, 0x2 ;  /* 0x00000002ff587803 */ /* 0x000fe20000000000 */
[----:B------:R-:W-:Y:S01]  /*1300*/  UIMAD UR5, UR38, 0xc00, UR37 ;  /* 0x00000c00260578a4 */ /* 0x000fe2000f8e0225 */
[----:B------:R-:W-:Y:S01]  /*1310*/  P2R R90, PR, RZ, 0x1 ;  /* 0x00000001ff5a7803 */ /* 0x000fe20000000000 */
[----:B------:R-:W-:Y:S01]  /*1320*/  UIADD3 UR56, UR4, 0x2, URZ ;  /* 0x0000000204387890 */ /* 0x000fe2000fffe03f */
[C---:B------:R-:W-:Y:S01]  /*1330*/  ISETP.GT.AND P4, PT, R6.reuse, RZ, PT ;  /* 0x000000ff0600720c */ /* 0x040fe20003f84270 */
[----:B------:R-:W-:Y:S01]  /*1340*/  UIADD3 UR58, UR5, 0x2, URZ ;  /* 0x00000002053a7890 */ /* 0x000fe2000fffe03f */
[C---:B------:R-:W-:Y:S01]  /*1350*/  ISETP.GT.AND P3, PT, R6.reuse, 0x1, PT ;  /* 0x000000010600780c */ /* 0x040fe20003f64270 */
[----:B------:R-:W-:Y:S01]  /*1360*/  UMOV UR8, UR4 ;  /* 0x0000000400087c82 */ /* 0x000fe20008000000 */
[----:B------:R-:W-:Y:S01]  /*1370*/  UMOV UR10, UR5 ;  /* 0x00000005000a7c82 */ /* 0x000fe20008000000 */
[----:B------:R-:W-:Y:S01]  /*1380*/  UIADD3 UR52, UR4, 0x4, URZ ;  /* 0x0000000404347890 */ /* 0x000fe2000fffe03f */
[----:B------:R-:W-:Y:S01]  /*1390*/  HGMMA.64x128x16.F32.BF16 R24, gdesc[UR8], RZ, !UPT, gsb0 ;  /* 0x01e00000081879f0 */ /* 0x000fe2000c0018ff */
[----:B------:R-:W-:Y:S01]  /*13a0*/  UIADD3 UR54, UR5, 0x4, URZ ;  /* 0x0000000405367890 */ /* 0x000fe2000fffe03f */
[----:B------:R-:W-:Y:S01]  /*13b0*/  MOV R4, UR8 ;  /* 0x0000000800047c02 */ /* 0x000fe20008000f00 */
[----:B------:R-:W-:Y:S01]  /*13c0*/  UIADD3 UR8, UR4, 0x6, URZ ;  /* 0x0000000604087890 */ /* 0x000fe2000fffe03f */
[C---:B------:R-:W-:Y:S01]  /*13d0*/  ISETP.GT.AND P2, PT, R6.reuse, 0x8, PT ;  /* 0x000000080600780c */ /* 0x040fe20003f44270 */
[----:B------:R-:W-:Y:S01]  /*13e0*/  UIADD3 UR10, UR5, 0x6, URZ ;  /* 0x00000006050a7890 */ /* 0x000fe2000fffe03f */
[C---:B------:R-:W-:Y:S01]  /*13f0*/  ISETP.GT.AND P6, PT, R6.reuse, 0x9, PT ;  /* 0x000000090600780c */ /* 0x040fe20003fc4270 */
[----:B------:R-:W-:Y:S01]  /*1400*/  UMOV UR9, 0x40000040 ;  /* 0x4000004000097882 */ /* 0x000fe20000000000 */
[----:B------:R-:W-:Y:S01]  /*1410*/  UMOV UR11, 0x40000040 ;  /* 0x40000040000b7882 */ /* 0x000fe20000000000 */
[----:B------:R-:W-:Y:S01]  /*1420*/  UIADD3 UR12, UR4, 0x400, URZ ;  /* 0x00000400040c7890 */ /* 0x000fe2000fffe03f */
[C---:B------:R-:W-:Y:S01]  /*1430*/  ISETP.GT.AND P5, PT, R6.reuse, 0x10, PT ;  /* 0x000000100600780c */ /* 0x040fe20003fa4270 */
[----:B------:R-:W-:Y:S01]  /*1440*/  UIADD3 UR14, UR5, 0x400, URZ ;  /* 0x00000400050e7890 */ /* 0x000fe2000fffe03f */
[C---:B------:R-:W-:Y:S01]  /*1450*/  ISETP.GT.AND P1, PT, R6.reuse, 0x59, PT ;  /* 0x000000590600780c */ /* 0x040fe20003f24270 */
[----:B------:R-:W-:Y:S01]  /*1460*/  UMOV UR13, 0x40000040 ;  /* 0x40000040000d7882 */ /* 0x000fe20000000000 */
[----:B------:R-:W-:Y:S01]  /*1470*/  UMOV UR15, 0x40000040 ;  /* 0x40000040000f7882 */ /* 0x000fe20000000000 */
[----:B------:R-:W-:Y:S01]  /*1480*/  UIADD3 UR16, UR4, 0x402, URZ ;  /* 0x0000040204107890 */ /* 0x000fe2000fffe03f */
[----:B------:R-:W-:Y:S01]  /*1490*/  ISETP.GT.AND P0, PT, R6, 0x60, PT ;  /* 0x000000600600780c */ /* 0x000fe20003f04270 */
[----:B------:R-:W-:Y:S01]  /*14a0*/  UIADD3 UR18, UR5, 0x402, URZ ;  /* 0x0000040205127890 */ /* 0x000fe2000fffe03f */
[--C-:B------:R-:W-:Y:S01]  /*14b0*/  IMAD.MOV.U32 R150, RZ, RZ, R151.reuse ;  /* 0x000000ffff967224 */ /* 0x100fe200078e0097 */
[----:B------:R-:W-:Y:S01]  /*14c0*/  UMOV UR17, 0x40000040 ;  /* 0x4000004000117882 */ /* 0x000fe20000000000 */
[----:B------:R-:W-:Y:S01]  /*14d0*/  UMOV UR19, 0x40000040 ;  /* 0x4000004000137882 */ /* 0x000fe20000000000 */
[----:B------:R-:W-:Y:S01]  /*14e0*/  UIADD3 UR20, UR4, 0x404, URZ ;  /* 0x0000040404147890 */ /* 0x000fe2000fffe03f */
[--C-:B------:R-:W-:Y:S01]  /*14f0*/  IMAD.MOV.U32 R148, RZ, RZ, R151.reuse ;  /* 0x000000ffff947224 */ /* 0x100fe200078e0097 */
[----:B------:R-:W-:Y:S01]  /*1500*/  UIADD3 UR22, UR5, 0x404, URZ ;  /* 0x0000040405167890 */ /* 0x000fe2000fffe03f */
[-C--:B------:R-:W-:Y:S01]  /*1510*/  MOV R146, R151.reuse ;  /* 0x0000009700927202 */ /* 0x080fe20000000f00 */
[----:B------:R-:W-:Y:S01]  /*1520*/  UMOV UR21, 0x40000040 ;  /* 0x4000004000157882 */ /* 0x000fe20000000000 */
[----:B------:R-:W-:Y:S01]  /*1530*/  UMOV UR23, 0x40000040 ;  /* 0x4000004000177882 */ /* 0x000fe20000000000 */
[----:B------:R-:W-:Y:S01]  /*1540*/  UIADD3 UR24, UR4, 0x406, URZ ;  /* 0x0000040604187890 */ /* 0x000fe2000fffe03f */
[--C-:B------:R-:W-:Y:S01]  /*1550*/  IMAD.MOV.U32 R144, RZ, RZ, R151.reuse ;  /* 0x000000ffff907224 */ /* 0x100fe200078e0097 */
[----:B------:R-:W-:Y:S01]  /*1560*/  UIADD3 UR26, UR5, 0x406, URZ ;  /* 0x00000406051a7890 */ /* 0x000fe2000fffe03f */
[--C-:B------:R-:W-:Y:S01]  /*1570*/  IMAD.MOV.U32 R142, RZ, RZ, R151.reuse ;  /* 0x000000ffff8e7224 */ /* 0x100fe200078e0097 */
        /* <DEDUP_REMOVED lines=26> */
[----:B------:R-:W-:Y:S01]  /*1720*/  ULDC UR4, c[0x0][0x988] ;  /* 0x0002620000047ab9 */ /* 0x000fe20000000800 */
[-C--:B------:R-:W-:Y:S01]  /*1730*/  MOV R124, R151.reuse ;  /* 0x00000097007c7202 */ /* 0x080fe20000000f00 */
[----:B------:R-:W-:Y:S01]  /*1740*/  IMAD.U32 R2, RZ, RZ, UR4 ;  /* 0x00000004ff027e24 */ /* 0x000fe2000f8e00ff */
[----:B------:R-:W-:Y:S01]  /*1750*/  MOV R102, R151 ;  /* 0x0000009700667202 */ /* 0x000fe20000000f00 */
[----:B------:R-:W-:-:S02]  /*1760*/  IMAD.MOV.U32 R122, RZ, RZ, R151 ;  /* 0x000000ffff7a7224 */ /* 0x000fc400078e0097 */
[--C-:B------:R-:W-:Y:S02]  /*1770*/  IMAD.MOV.U32 R120, RZ, RZ, R151.reuse ;  /* 0x000000ffff787224 */ /* 0x100fe400078e0097 */
[--C-:B------:R-:W-:Y:S02]  /*1780*/  IMAD.MOV.U32 R118, RZ, RZ, R151.reuse ;  /* 0x000000ffff767224 */ /* 0x100fe400078e0097 */
[--C-:B------:R-:W-:Y:S02]  /*1790*/  IMAD.MOV.U32 R116, RZ, RZ, R151.reuse ;  /* 0x000000ffff747224 */ /* 0x100fe400078e0097 */
[--C-:B------:R-:W-:Y:S02]  /*17a0*/  IMAD.MOV.U32 R114, RZ, RZ, R151.reuse ;  /* 0x000000ffff727224 */ /* 0x100fe400078e0097 */
[--C-:B------:R-:W-:Y:S02]  /*17b0*/  IMAD.MOV.U32 R112, RZ, RZ, R151.reuse ;  /* 0x000000ffff707224 */ /* 0x100fe400078e0097 */
        /* <DEDUP_REMOVED lines=8> */
[----:B------:R-:W-:Y:S01]  /*1840*/  IMAD.MOV.U32 R92, RZ, RZ, R151 ;  /* 0x000000ffff5c7224 */ /* 0x000fe200078e0097 */
[----:B------:R-:W-:Y:S02]  /*1850*/  WARPGROUP.DEPBAR.LE gsb0, 0x0 ;  /* 0x00008000000079c5 */ /* 0x000fe40000010000 */
[----:B------:R-:W-:-:S06]  /*1860*/  WARPGROUP.ARRIVE ;  /* 0x00000000000079c5 */ /* 0x000fcc0000000000 */
[----:B------:R-:W-:Y:S03]  /*1870*/  HGMMA.64x128x16.F32.BF16 R24, gdesc[UR56], R24, gsb0 ;  /* 0x01e00000381879f0 */ /* 0x000fe60008001818 */
[----:B------:R-:W-:Y:S02]  /*1880*/  WARPGROUP.DEPBAR.LE gsb0, 0x0 ;  /* 0x00008000000079c5 */ /* 0x000fe40000010000 */
[----:B------:R-:W-:-:S07]  /*1890*/  WARPGROUP.ARRIVE ;  /* 0x00000000000079c5 */ /* 0x000fce0000000000 */
        /* <DEDUP_REMOVED lines=29> */
[----:B------:R-:W-:Y:S02]  /*1a70*/  FSEL R9, R24, -INF , P4 ;  /* 0xff80000018097808 */ /* 0x000fe40002000000 */
[----:B------:R-:W-:Y:S02]  /*1a80*/  FSEL R8, R25, -INF , P3 ;  /* 0xff80000019087808 */ /* 0x000fe40001800000 */
[----:B------:R-:W-:Y:S02]  /*1a90*/  FSEL R91, R28, -INF , P2 ;  /* 0xff8000001c5b7808 */ /* 0x000fe40001000000 */
[----:B------:R-:W-:-:S02]  /*1aa0*/  FMNMX.FTZ R0, R9, R8, !PT ;  /* 0x0000000809007209 */ /* 0x000fc40007810000 */
[----:B------:R-:W-:Y:S02]  /*1ab0*/  FSEL R93, R29, -INF , P6 ;  /* 0xff8000001d5d7808 */ /* 0x000fe40003000000 */
[----:B------:R-:W-:Y:S02]  /*1ac0*/  FMNMX.FTZ R0, R91, R0, !PT ;  /* 0x000000005b007209 */ /* 0x000fe40007810000 */
[----:B------:R-:W-:Y:S02]  /*1ad0*/  FSEL R7, R26, -INF , P4 ;  /* 0xff8000001a077808 */ /* 0x000fe40002000000 */
[----:B------:R-:W-:Y:S02]  /*1ae0*/  ISETP.GT.AND P4, PT, R6, 0x11, PT ;  /* 0x000000110600780c */ /* 0x000fe40003f84270 */
[----:B------:R-:W-:Y:S02]  /*1af0*/  FSEL R95, R32, -INF , P5 ;  /* 0xff800000205f7808 */ /* 0x000fe40002800000 */
[----:B------:R-:W-:-:S02]  /*1b00*/  FMNMX.FTZ R0, R93, R0, !PT ;  /* 0x000000005d007209 */ /* 0x000fc40007810000 */
[----:B------:R-:W-:Y:S02]  /*1b10*/  FSEL R27, R27, -INF , P3 ;  /* 0xff8000001b1b7808 */ /* 0x000fe40001800000 */
[----:B------:R-:W-:Y:S02]  /*1b20*/  ISETP.GT.AND P3, PT, R6, 0x18, PT ;  /* 0x000000180600780c */ /* 0x000fe40003f64270 */
[----:B------:R-:W-:Y:S02]  /*1b30*/  FSEL R97, R33, -INF , P4 ;  /* 0xff80000021617808 */ /* 0x000fe40002000000 */
[----:B------:R-:W-:Y:S02]  /*1b40*/  FMNMX.FTZ R0, R95, R0, !PT ;  /* 0x000000005f007209 */ /* 0x000fe40007810000 */
[----:B------:R-:W-:Y:S02]  /*1b50*/  FSEL R11, R30, -INF , P2 ;  /* 0xff8000001e0b7808 */ /* 0x000fe40001000000 */
[----:B------:R-:W-:-:S02]  /*1b60*/  ISETP.GT.AND P2, PT, R6, 0x19, PT ;  /* 0x000000190600780c */ /* 0x000fc40003f44270 */
        /* <DEDUP_REMOVED lines=63> */
[----:B------:R-:W-:Y:S02]  /*1f60*/  FMNMX.FTZ R0, R129, R0, !PT ;  /* 0x0000000081007209 */ /* 0x000fe40007810000 */
[----:B------:R-:W-:Y:S02]  /*1f70*/  FSEL R133, R69, -INF , P1 ;  /* 0xff80000045857808 */ /* 0x000fe40000800000 */
[----:B------:R-:W-:-:S02]  /*1f80*/  FMNMX.FTZ R0, R131, R0, !PT ;  /* 0x0000000083007209 */ /* 0x000fc40007810000 */
[----:B------:R-:W-:Y:S02]  /*1f90*/  FSEL R135, R72, -INF , P0 ;  /* 0xff80000048877808 */ /* 0x000fe40000000000 */
[C---:B------:R-:W-:Y:S02]  /*1fa0*/  ISETP.GT.AND P1, PT, R6.reuse, 0x61, PT ;  /* 0x000000610600780c */ /* 0x040fe40003f24270 */
[----:B------:R-:W-:Y:S02]  /*1fb0*/  FMNMX.FTZ R0, R133, R0, !PT ;  /* 0x0000000085007209 */ /* 0x000fe40007810000 */
[----:B------:R-:W-:Y:S02]  /*1fc0*/  ISETP.GT.AND P0, PT, R6, 0x68, PT ;  /* 0x000000680600780c */ /* 0x000fe40003f04270 */
[----:B------:R-:W-:Y:S02]  /*1fd0*/  FSEL R41, R62, -INF , P6 ;  /* 0xff8000003e297808 */ /* 0x000fe40003000000 */
[----:B------:R-:W-:-:S02]  /*1fe0*/  FSEL R63, R63, -INF , P5 ;  /* 0xff8000003f3f7808 */ /* 0x000fc40002800000 */
[----:B------:R-:W-:Y:S02]  /*1ff0*/  FSEL R45, R66, -INF , P4 ;  /* 0xff800000422d7808 */ /* 0x000fe40002000000 */
[----:B------:R-:W-:Y:S02]  /*2000*/  FSEL R67, R67, -INF , P3 ;  /* 0xff80000043437808 */ /* 0x000fe40001800000 */
[----:B------:R-:W-:Y:S02]  /*2010*/  FSEL R137, R73, -INF , P1 ;  /* 0xff80000049897808 */ /* 0x000fe40000800000 */
[----:B------:R-:W-:Y:S02]  /*2020*/  P2R R26, PR, RZ, 0x2 ;  /* 0x00000002ff1a7803 */ /* 0x000fe40000000000 */
[----:B------:R-:W-:Y:S02]  /*2030*/  FMNMX.FTZ R0, R135, R0, !PT ;  /* 0x0000000087007209 */ /* 0x000fe40007810000 */
[----:B------:R-:W-:-:S02]  /*2040*/  FSEL R49, R70, -INF , P2 ;  /* 0xff80000046317808 */ /* 0x000fc40001000000 */
[----:B------:R-:W-:Y:S02]  /*2050*/  FSEL R139, R76, -INF , P0 ;  /* 0xff8000004c8b7808 */ /* 0x000fe40000000000 */
[----:B------:R-:W-:Y:S02]  /*2060*/  P2R R24, PR, RZ, 0x1 ;  /* 0x00000001ff187803 */ /* 0x000fe40000000000 */
[C---:B------:R-:W-:Y:S02]  /*2070*/  ISETP.GT.AND P2, PT, R6.reuse, 0x69, PT ;  /* 0x000000690600780c */ /* 0x040fe40003f44270 */
[C---:B------:R-:W-:Y:S02]  /*2080*/  ISETP.GT.AND P3, PT, R6.reuse, 0x70, PT ;  /* 0x000000700600780c */ /* 0x040fe40003f64270 */
[C---:B------:R-:W-:Y:S02]  /*2090*/  ISETP.GT.AND P4, PT, R6.reuse, 0x71, PT ;  /* 0x000000710600780c */ /* 0x040fe40003f84270 */
[----:B------:R-:W-:-:S02]  /*20a0*/  ISETP.GT.AND P5, PT, R6, 0x78, PT ;  /* 0x000000780600780c */ /* 0x000fc40003fa4270 */
[C---:B------:R-:W-:Y:S02]  /*20b0*/  ISETP.GT.AND P6, PT, R6.reuse, 0x79, PT ;  /* 0x000000790600780c */ /* 0x040fe40003fc4270 */
[C---:B------:R-:W-:Y:S02]  /*20c0*/  ISETP.GT.AND P0, PT, R6.reuse, 0x59, PT ;  /* 0x000000590600780c */ /* 0x040fe40003f04270 */
[----:B------:R-:W-:Y:S02]  /*20d0*/  ISETP.GT.AND P1, PT, R6, 0x60, PT ;  /* 0x000000600600780c */ /* 0x000fe40003f24270 */
[----:B------:R-:W-:Y:S02]  /*20e0*/  FMNMX.FTZ R6, R7, R27, !PT ;  /* 0x0000001b07067209 */ /* 0x000fe40007810000 */
[----:B------:R-:W-:Y:S02]  /*20f0*/  FMNMX.FTZ R0, R137, R0, !PT ;  /* 0x0000000089007209 */ /* 0x000fe40007810000 */
[----:B------:R-:W-:-:S02]  /*2100*/  FMNMX.FTZ R6, R11, R6, !PT ;  /* 0x000000060b067209 */ /* 0x000fc40007810000 */
[----:B------:R-:W-:Y:S02]  /*2110*/  FSEL R141, R77, -INF , P2 ;  /* 0xff8000004d8d7808 */ /* 0x000fe40001000000 */
[----:B------:R-:W-:Y:S02]  /*2120*/  FMNMX.FTZ R0, R139, R0, !PT ;  /* 0x000000008b007209 */ /* 0x000fe40007810000 */
[----:B------:R-:W-:Y:S02]  /*2130*/  FMNMX.FTZ R6, R31, R6, !PT ;  /* 0x000000061f067209 */ /* 0x000fe40007810000 */
[----:B------:R-:W-:Y:S02]  /*2140*/  FSEL R143, R80, -INF , P3 ;  /* 0xff800000508f7808 */ /* 0x000fe40001800000 */
        /* <DEDUP_REMOVED lines=11> */
[----:B------:R-:W-:Y:S02]  /*2200*/  FMNMX.FTZ R10, R149, R0, !PT ;  /* 0x00000000950a7209 */ /* 0x000fe40007810000 */
[----:B------:R-:W-:Y:S02]  /*2210*/  FMNMX.FTZ R6, R21, R6, !PT ;  /* 0x0000000615067209 */ /* 0x000fe40007810000 */
[----:B------:R-:W-:Y:S01]  /*2220*/  FSEL R71, R71, -INF , P0 ;  /* 0xff80000047477808 */ /* 0x000fe20000000000 */
[----:B------:R-:W1:Y:S01]  /*2230*/  SHFL.BFLY PT, R53, R10, 0x2, 0x1f ;  /* 0x0c401f000a357f89 */ /* 0x000e6200000e0000 */
[----:B------:R-:W-:-:S02]  /*2240*/  FMNMX.FTZ R6, R43, R6, !PT ;  /* 0x000000062b067209 */ /* 0x000fc40007810000 */
[----:B------:R-:W-:Y:S02]  /*2250*/  P2R R20, PR, RZ, 0x4 ;  /* 0x00000004ff147803 */ /* 0x000fe40000000000 */
[----:B------:R-:W-:Y:S02]  /*2260*/  FMNMX.FTZ R6, R25, R6, !PT ;  /* 0x0000000619067209 */ /* 0x000fe40007810000 */
[----:B------:R-:W-:Y:S02]  /*2270*/  ISETP.NE.AND P0, PT, R24, RZ, PT ;  /* 0x000000ff1800720c */ /* 0x000fe40003f05270 */
[----:B------:R-:W-:Y:S02]  /*2280*/  FMNMX.FTZ R6, R47, R6, !PT ;  /* 0x000000062f067209 */ /* 0x000fe40007810000 */
[----:B------:R-:W-:Y:S02]  /*2290*/  FSEL R57, R78, -INF , P0 ;  /* 0xff8000004e397808 */ /* 0x000fe40000000000 */
[----:B------:R-:W-:-:S02]  /*22a0*/  FMNMX.FTZ R6, R29, R6, !PT ;  /* 0x000000061d067209 */ /* 0x000fc40007810000 */
[----:B------:R-:W-:Y:S02]  /*22b0*/  FSEL R87, R87, -INF , P6 ;  /* 0xff80000057577808 */ /* 0x000fe40003000000 */
[----:B------:R-:W-:Y:S02]  /*22c0*/  FMNMX.FTZ R6, R51, R6, !PT ;  /* 0x0000000633067209 */ /* 0x000fe40007810000 */
[----:B------:R-:W-:Y:S01]  /*22d0*/  ISETP.NE.AND P0, PT, R90, RZ, PT ;  /* 0x000000ff5a00720c */ /* 0x000fe20003f05270 */
[----:B------:R-:W-:Y:S01]  /*22e0*/  IMAD.MOV.U32 R90, RZ, RZ, R151 ;  /* 0x000000ffff5a7224 */ /* 0x000fe200078e0097 */
[----:B------:R-:W-:Y:S02]  /*22f0*/  FMNMX.FTZ R6, R33, R6, !PT ;  /* 0x0000000621067209 */ /* 0x000fe40007810000 */
[----:B-1----:R-:W-:Y:S02]  /*2300*/  FMNMX.FTZ R12, R10, R53, !PT ;  /* 0x000000350a0c7209 */ /* 0x002fe40007810000 */
[----:B------:R-:W-:-:S03]  /*2310*/  FMNMX.FTZ R6, R55, R6, !PT ;  /* 0x0000000637067209 */ /* 0x000fc60007810000 */
[----:B------:R-:W1:Y:S01]  /*2320*/  SHFL.BFLY PT, R53, R12, 0x1, 0x1f ;  /* 0x0c201f000c357f89 */ /* 0x000e6200000e0000 */
[----:B------:R-:W-:-:S04]  /*2330*/  FMNMX.FTZ R6, R37, R6, !PT ;  /* 0x0000000625067209 */ /* 0x000fc80007810000 */
[----:B------:R-:W-:-:S04]  /*2340*/  FMNMX.FTZ R6, R59, R6, !PT ;  /* 0x000000063b067209 */ /* 0x000fc80007810000 */
[----:B------:R-:W-:-:S04]  /*2350*/  FMNMX.FTZ R6, R41, R6, !PT ;  /* 0x0000000629067209 */ /* 0x000fc80007810000 */
[----:B------:R-:W-:-:S04]  /*2360*/  FMNMX.FTZ R6, R63, R6, !PT ;  /* 0x000000063f067209 */ /* 0x000fc80007810000 */
[----:B------:R-:W-:-:S04]  /*2370*/  FMNMX.FTZ R6, R45, R6, !PT ;  /* 0x000000062d067209 */ /* 0x000fc80007810000 */
[----:B------:R-:W-:Y:S02]  /*2380*/  FMNMX.FTZ R6, R67, R6, !PT ;  /* 0x0000000643067209 */ /* 0x000fe40007810000 */
[----:B-1----:R-:W-:Y:S02]  /*2390*/  FMNMX.FTZ R0, R12, R53, !PT ;  /* 0x000000350c007209 */ /* 0x002fe40007810000 */
[----:B------:R-:W-:Y:S02]  /*23a0*/  FMNMX.FTZ R6, R49, R6, !PT ;  /* 0x0000000631067209 */ /* 0x000fe40007810000 */
[----:B------:R-:W-:Y:S01]  /*23b0*/  FSEL R53, R74, -INF , P1 ;  /* 0xff8000004a357808 */ /* 0x000fe20000800000 */
[----:B------:R-:W-:Y:S01]  /*23c0*/  FMUL.FTZ R14, R0, R2 ;  /* 0x00000002000e7220 */ /* 0x000fe20000410000 */
[----:B------:R-:W-:Y:S02]  /*23d0*/  ISETP.NE.AND P1, PT, R26, RZ, PT ;  /* 0x000000ff1a00720c */ /* 0x000fe40003f25270 */
[----:B------:R-:W-:-:S02]  /*23e0*/  FMNMX.FTZ R6, R71, R6, !PT ;  /* 0x0000000647067209 */ /* 0x000fc40007810000 */
[----:B------:R-:W-:Y:S02]  /*23f0*/  FSETP.NEU.FTZ.AND P2, PT, R0, -INF , PT ;  /* 0xff8000000000780b */ /* 0x000fe40003f5d000 */
[----:B------:R-:W-:Y:S02]  /*2400*/  FSEL R75, R75, -INF , P1 ;  /* 0xff8000004b4b7808 */ /* 0x000fe40000800000 */
[----:B------:R-:W-:Y:S02]  /*2410*/  FMNMX.FTZ R6, R53, R6, !PT ;  /* 0x0000000635067209 */ /* 0x000fe40007810000 */
[----:B------:R-:W-:Y:S02]  /*2420*/  FSEL R14, R14, RZ, P2 ;  /* 0x000000ff0e0e7208 */ /* 0x000fe40001000000 */
[----:B------:R-:W-:Y:S02]  /*2430*/  ISETP.NE.AND P2, PT, R20, RZ, PT ;  /* 0x000000ff1400720c */ /* 0x000fe40003f45270 */
[----:B------:R-:W-:Y:S01]  /*2440*/  FMNMX.FTZ R6, R75, R6, !PT ;  /* 0x000000064b067209 */ /* 0x000fe20007810000 */
[-CC-:B------:R-:W-:Y:S01]  /*2450*/  FFMA.FTZ R182, R91, R2.reuse, -R14.reuse ;  /* 0x000000025bb67223 */ /* 0x180fe2000001080e */
[----:B------:R-:W-:Y:S01]  /*2460*/  FSEL R91, R79, -INF , P2 ;  /* 0xff8000004f5b7808 */ /* 0x000fe20001000000 */
[--C-:B------:R-:W-:Y:S01]  /*2470*/  FFMA.FTZ R65, R93, R2, -R14.reuse ;  /* 0x000000025d417223 */ /* 0x100fe2000001080e */
        /* <DEDUP_REMOVED lines=9> */
[----:B------:R-:W-:Y:S01]  /*2510*/  MUFU.EX2 R182, R182 ;  /* 0x000000b600b67308 */ /* 0x000fe20000000800 */
[----:B------:R-:W-:Y:S01]  /*2520*/  FSEL R97, R86, -INF , P5 ;  /* 0xff80000056617808 */ /* 0x000fe20002800000 */
[--C-:B------:R-:W-:Y:S01]  /*2530*/  FFMA.FTZ R178, R99, R2, -R14.reuse ;  /* 0x0000000263b27223 */ /* 0x100fe2000001080e */
[----:B------:R-:W-:Y:S01]  /*2540*/  FMNMX.FTZ R6, R95, R6, !PT ;  /* 0x000000065f067209 */ /* 0x000fe20007810000 */
[-CC-:B------:R-:W-:Y:S01]  /*2550*/  FFMA.FTZ R73, R101, R2.reuse, -R14.reuse ;  /* 0x0000000265497223 */ /* 0x180fe2000001080e */
[-CC-:B------:R-:W-:Y:S01]  /*2560*/  FFMA.FTZ R172, R103, R2.reuse, -R14.reuse ;  /* 0x0000000267ac7223 */ /* 0x180fe2000001080e */
[--C-:B------:R-:W-:Y:S01]  /*2570*/  FFMA.FTZ R77, R105, R2, -R14.reuse ;  /* 0x00000002694d7223 */ /* 0x100fe2000001080e */
[----:B------:R-:W-:Y:S01]  /*2580*/  FMNMX.FTZ R6, R97, R6, !PT ;  /* 0x0000000661067209 */ /* 0x000fe20007810000 */
[----:B------:R-:W-:Y:S01]  /*2590*/  MUFU.EX2 R180, R180 ;  /* 0x000000b400b47308 */ /* 0x000fe20000000800 */
[-CC-:B------:R-:W-:Y:S01]  /*25a0*/  FFMA.FTZ R174, R107, R2.reuse, -R14.reuse ;  /* 0x000000026bae7223 */ /* 0x180fe2000001080e */
[--C-:B------:R-:W-:Y:S01]  /*25b0*/  FFMA.FTZ R81, R109, R2, -R14.reuse ;  /* 0x000000026d517223 */ /* 0x100fe2000001080e */
[----:B------:R-:W-:Y:S01]  /*25c0*/  FMNMX.FTZ R6, R87, R6, !PT ;  /* 0x0000000657067209 */ /* 0x000fe20007810000 */
[-CC-:B------:R-:W-:Y:S01]  /*25d0*/  FFMA.FTZ R168, R111, R2.reuse, -R14.reuse ;  /* 0x000000026fa87223 */ /* 0x180fe2000001080e */
[-CC-:B------:R-:W-:Y:S01]  /*25e0*/  FFMA.FTZ R85, R113, R2.reuse, -R14.reuse ;  /* 0x0000000271557223 */ /* 0x180fe2000001080e */
[-CC-:B------:R-:W-:Y:S01]  /*25f0*/  FFMA.FTZ R170, R115, R2.reuse, -R14.reuse ;  /* 0x0000000273aa7223 */ /* 0x180fe2000001080e */
[----:B------:R-:W-:Y:S01]  /*2600*/  ISETP.NE.AND P1, PT, R88, RZ, PT ;  /* 0x000000ff5800720c */ /* 0x000fe20003f25270 */
[----:B------:R-:W1:Y:S01]  /*2610*/  SHFL.BFLY PT, R9, R6, 0x2, 0x1f ;  /* 0x0c401f0006097f89 */ /* 0x000e6200000e0000 */
[----:B------:R-:W2:Y:S01]  /*2620*/  MUFU.EX2 R61, R61 ;  /* 0x0000003d003d7308 */ /* 0x000ea20000000800 */
[-CC-:B------:R-:W-:Y:S01]  /*2630*/  FFMA.FTZ R117, R117, R2.reuse, -R14.reuse ;  /* 0x0000000275757223 */ /* 0x180fe2000001080e */
[-CC-:B------:R-:W-:Y:S01]  /*2640*/  FFMA.FTZ R152, R119, R2.reuse, -R14.reuse ;  /* 0x0000000277987223 */ /* 0x180fe2000001080e */
[-CC-:B------:R-:W-:Y:S01]  /*2650*/  FFMA.FTZ R83, R121, R2.reuse, -R14.reuse ;  /* 0x0000000279537223 */ /* 0x180fe2000001080e */
[-CC-:B------:R-:W-:Y:S01]  /*2660*/  FFMA.FTZ R154, R123, R2.reuse, -R14.reuse ;  /* 0x000000027b9a7223 */ /* 0x180fe2000001080e */
[-CC-:B------:R-:W-:Y:S01]  /*2670*/  FFMA.FTZ R125, R125, R2.reuse, -R14.reuse ;  /* 0x000000027d7d7223 */ /* 0x180fe2000001080e */
[-CC-:B------:R-:W-:Y:S01]  /*2680*/  FFMA.FTZ R127, R127, R2.reuse, -R14.reuse ;  /* 0x000000027f7f7223 */ /* 0x180fe2000001080e */
[-CC-:B------:R-:W-:Y:S01]  /*2690*/  FFMA.FTZ R129, R129, R2.reuse, -R14.reuse ;  /* 0x0000000281817223 */ /* 0x180fe2000001080e */
[----:B------:R-:W3:Y:S01]  /*26a0*/  MUFU.EX2 R65, R65 ;  /* 0x0000004100417308 */ /* 0x000ee20000000800 */
[-CC-:B------:R-:W-:Y:S01]  /*26b0*/  FFMA.FTZ R131, R131, R2.reuse, -R14.reuse ;  /* 0x0000000283837223 */ /* 0x180fe2000001080e */
[----:B------:R-:W-:Y:S01]  /*26c0*/  FFMA.FTZ R133, R133, R2, -R14 ;  /* 0x0000000285857223 */ /* 0x000fe2000001080e */
[----:B------:R-:W-:-:S02]  /*26d0*/  @!P1 VIADD R3, R3, 0x34840 ;  /* 0x0003484003039836 */ /* 0x000fc40000000000 */
[-CC-:B------:R-:W-:Y:S01]  /*26e0*/  FFMA.FTZ R135, R135, R2.reuse, -R14.reuse ;  /* 0x0000000287877223 */ /* 0x180fe2000001080e */
[-CC-:B------:R-:W-:Y:S01]  /*26f0*/  FFMA.FTZ R137, R137, R2.reuse, -R14.reuse ;  /* 0x0000000289897223 */ /* 0x180fe2000001080e */
[-CC-:B------:R-:W-:Y:S01]  /*2700*/  FFMA.FTZ R139, R139, R2.reuse, -R14.reuse ;  /* 0x000000028b8b7223 */ /* 0x180fe2000001080e */
[-CC-:B------:R-:W-:Y:S01]  /*2710*/  FFMA.FTZ R141, R141, R2.reuse, -R14.reuse ;  /* 0x000000028d8d7223 */ /* 0x180fe2000001080e */
[----:B------:R-:W4:Y:S01]  /*2720*/  MUFU.EX2 R176, R176 ;  /* 0x000000b000b07308 */ /* 0x000f220000000800 */
[----:B------:R-:W-:Y:S01]  /*2730*/  @!P1 PRMT R3, RZ, 0x654, R3 ;  /* 0x00000654ff039816 */ /* 0x000fe20000000003 */
[-CC-:B------:R-:W-:Y:S01]  /*2740*/  FFMA.FTZ R143, R143, R2.reuse, -R14.reuse ;  /* 0x000000028f8f7223 */ /* 0x180fe2000001080e */
[-CC-:B------:R-:W-:Y:S01]  /*2750*/  FFMA.FTZ R145, R145, R2.reuse, -R14.reuse ;  /* 0x0000000291917223 */ /* 0x180fe2000001080e */
[-CC-:B------:R-:W-:Y:S01]  /*2760*/  FFMA.FTZ R147, R147, R2.reuse, -R14.reuse ;  /* 0x0000000293937223 */ /* 0x180fe2000001080e */
[----:B------:R5:W-:Y:S01]  /*2770*/  @!P1 SYNCS.ARRIVE.TRANS64.RED.A1T0 RZ, [R3+URZ], RZ ;  /* 0x000000ff03ff99a7 */ /* 0x000be2000810043f */
[----:B------:R-:W-:Y:S01]  /*2780*/  FFMA.FTZ R14, R149, R2, -R14 ;  /* 0x00000002950e7223 */ /* 0x000fe2000001080e */
[----:B-1----:R-:W-:Y:S01]  /*2790*/  FMNMX.FTZ R8, R6, R9, !PT ;  /* 0x0000000906087209 */ /* 0x002fe20007810000 */
[----:B------:R-:W1:Y:S01]  /*27a0*/  MUFU.EX2 R69, R69 ;  /* 0x0000004500457308 */ /* 0x000e620000000800 */
[--C-:B------:R-:W-:Y:S01]  /*27b0*/  IMAD.MOV.U32 R149, RZ, RZ, R151.reuse ;  /* 0x000000ffff957224 */ /* 0x100fe200078e0097 */
[----:B------:R-:W-:Y:S01]  /*27c0*/  MOV R113, R151 ;  /* 0x0000009700717202 */ /* 0x000fe20000000f00 */
[--C-:B------:R-:W-:Y:S01]  /*27d0*/  IMAD.MOV.U32 R123, RZ, RZ, R151.reuse ;  /* 0x000000ffff7b7224 */ /* 0x100fe200078e0097 */
[----:B------:R-:W2:Y:S01]  /*27e0*/  SHFL.BFLY PT, R9, R8, 0x1, 0x1f ;  /* 0x0c201f0008097f89 */ /* 0x000ea200000e0000 */
[----:B------:R-:W-:-:S02]  /*27f0*/  IMAD.MOV.U32 R121, RZ, RZ, R151 ;  /* 0x000000ffff797224 */ /* 0x000fc400078e0097 */
[--C-:B------:R-:W-:Y:S01]  /*2800*/  IMAD.MOV.U32 R119, RZ, RZ, R151.reuse ;  /* 0x000000ffff777224 */ /* 0x100fe200078e0097 */
[----:B------:R-:W-:Y:S01]  /*2810*/  MUFU.EX2 R178, R178 ;  /* 0x000000b200b27308 */ /* 0x000fe20000000800 */
[--C-:B------:R-:W-:Y:S02]  /*2820*/  IMAD.MOV.U32 R115, RZ, RZ, R151.reuse ;  /* 0x000000ffff737224 */ /* 0x100fe400078e0097 */
[--C-:B------:R-:W-:Y:S02]  /*2830*/  IMAD.MOV.U32 R111, RZ, RZ, R151.reuse ;  /* 0x000000ffff6f7224 */ /* 0x100fe400078e0097 */
[--C-:B------:R-:W-:Y:S02]  /*2840*/  IMAD.MOV.U32 R109, RZ, RZ, R151.reuse ;  /* 0x000000ffff6d7224 */ /* 0x100fe400078e0097 */
[--C-:B------:R-:W-:Y:S01]  /*2850*/  IMAD.MOV.U32 R107, RZ, RZ, R151.reuse ;  /* 0x000000ffff6b7224 */ /* 0x100fe200078e0097 */
[----:B------:R-:W-:Y:S01]  /*2860*/  MUFU.EX2 R73, R73 ;  /* 0x0000004900497308 */ /* 0x000fe20000000800 */
[----:B------:R-:W-:-:S02]  /*2870*/  IMAD.MOV.U32 R105, RZ, RZ, R151 ;  /* 0x000000ffff697224 */ /* 0x000fc400078e0097 */
[--C-:B------:R-:W-:Y:S02]  /*2880*/  IMAD.MOV.U32 R103, RZ, RZ, R151.reuse ;  /* 0x000000ffff677224 */ /* 0x100fe400078e0097 */
[--C-:B------:R-:W-:Y:S02]  /*2890*/  IMAD.MOV.U32 R101, RZ, RZ, R151.reuse ;  /* 0x000000ffff657224 */ /* 0x100fe400078e0097 */
[--C-:B------:R-:W-:Y:S01]  /*28a0*/  IMAD.MOV.U32 R99, RZ, RZ, R151.reuse ;  /* 0x000000ffff637224 */ /* 0x100fe200078e0097 */
[----:B------:R-:W-:Y:S01]  /*28b0*/  MUFU.EX2 R172, R172 ;  /* 0x000000ac00ac7308 */ /* 0x000fe20000000800 */
[----:B------:R-:W-:Y:S01]  /*28c0*/  IMAD.MOV.U32 R88, RZ, RZ, R151 ;  /* 0x000000ffff587224 */ /* 0x000fe200078e0097 */
[----:B--2---:R-:W-:-:S04]  /*28d0*/  FMNMX.FTZ R9, R8, R9, !PT ;  /* 0x0000000908097209 */ /* 0x004fc80007810000 */
[C---:B------:R-:W-:Y:S01]  /*28e0*/  FSETP.NEU.FTZ.AND P2, PT, R9.reuse, -INF , PT ;  /* 0xff8000000900780b */ /* 0x040fe20003f5d000 */
[-C--:B------:R-:W-:Y:S01]  /*28f0*/  FMUL.FTZ R6, R9, R2.reuse ;  /* 0x0000000209067220 */ /* 0x080fe20000410000 */
[----:B------:R-:W-:Y:S04]  /*2900*/  MUFU.EX2 R77, R77 ;  /* 0x0000004d004d7308 */ /* 0x000fe80000000800 */
[----:B------:R-:W-:Y:S02]  /*2910*/  FSEL R6, R6, RZ, P2 ;  /* 0x000000ff06067208 */ /* 0x000fe40001000000 */
[----:B------:R-:W-:Y:S01]  /*2920*/  ISETP.GE.AND P2, PT, R89, 0x81, PT ;  /* 0x000000815900780c */ /* 0x000fe20003f46270 */
[----:B------:R-:W-:Y:S01]  /*2930*/  IMAD.MOV.U32 R89, RZ, RZ, R151 ;  /* 0x000000ffff597224 */ /* 0x000fe200078e0097 */
[----:B------:R-:W-:Y:S01]  /*2940*/  MUFU.EX2 R174, R174 ;  /* 0x000000ae00ae7308 */ /* 0x000fe20000000800 */
[-CC-:B------:R-:W-:Y:S01]  /*2950*/  FFMA.FTZ R27, R27, R2.reuse, -R6.reuse ;  /* 0x000000021b1b7223 */ /* 0x180fe20000010806 */
[-CC-:B------:R-:W-:Y:S01]  /*2960*/  FFMA.FTZ R7, R7, R2.reuse, -R6.reuse ;  /* 0x0000000207077223 */ /* 0x180fe20000010806 */
[-CC-:B------:R-:W-:Y:S01]  /*2970*/  FFMA.FTZ R11, R11, R2.reuse, -R6.reuse ;  /* 0x000000020b0b7223 */ /* 0x180fe20000010806 */
[-CC-:B------:R-:W-:Y:S01]  /*2980*/  FFMA.FTZ R31, R31, R2.reuse, -R6.reuse ;  /* 0x000000021f1f7223 */ /* 0x180fe20000010806 */
[-CC-:B------:R-:W-:Y:S01]  /*2990*/  FFMA.FTZ R13, R13, R2.reuse, -R6.reuse ;  /* 0x000000020d0d7223 */ /* 0x180fe20000010806 */
[-CC-:B------:R-:W-:Y:S01]  /*29a0*/  FFMA.FTZ R35, R35, R2.reuse, -R6.reuse ;  /* 0x0000000223237223 */ /* 0x180fe20000010806 */
[-CC-:B------:R-:W-:Y:S01]  /*29b0*/  FFMA.FTZ R15, R15, R2.reuse, -R6.reuse ;  /* 0x000000020f0f7223 */ /* 0x180fe20000010806 */
[----:B------:R2:W-:Y:S01]  /*29c0*/  MUFU.EX2 R8, R27 ;  /* 0x0000001b00087308 */ /* 0x0005e20000000800 */
[-CC-:B------:R-:W-:Y:S01]  /*29d0*/  FFMA.FTZ R39, R39, R2.reuse, -R6.reuse ;  /* 0x0000000227277223 */ /* 0x180fe20000010806 */
[-CC-:B------:R-:W-:Y:S01]  /*29e0*/  FFMA.FTZ R21, R21, R2.reuse, -R6.reuse ;  /* 0x0000000215157223 */ /* 0x180fe20000010806 */
[-CC-:B------:R-:W-:Y:S01]  /*29f0*/  FFMA.FTZ R43, R43, R2.reuse, -R6.reuse ;  /* 0x000000022b2b7223 */ /* 0x180fe20000010806 */
[-CC-:B------:R-:W-:Y:S01]  /*2a00*/  FFMA.FTZ R25, R25, R2.reuse, -R6.reuse ;  /* 0x0000000219197223 */ /* 0x180fe20000010806 */
[-CC-:B------:R-:W-:Y:S01]  /*2a10*/  FFMA.FTZ R47, R47, R2.reuse, -R6.reuse ;  /* 0x000000022f2f7223 */ /* 0x180fe20000010806 */
[-CC-:B------:R-:W-:Y:S01]  /*2a20*/  FFMA.FTZ R29, R29, R2.reuse, -R6.reuse ;  /* 0x000000021d1d7223 */ /* 0x180fe20000010806 */
[-CC-:B------:R-:W-:Y:S01]  /*2a30*/  FFMA.FTZ R51, R51, R2.reuse, -R6.reuse ;  /* 0x0000000233337223 */ /* 0x180fe20000010806 */
[----:B------:R-:W5:Y:S01]  /*2a40*/  MUFU.EX2 R7, R7 ;  /* 0x0000000700077308 */ /* 0x000f620000000800 */
[----:B--2---:R-:W-:Y:S01]  /*2a50*/  FADD.FTZ R27, R180, R61 ;  /* 0x0000003db41b7221 */ /* 0x004fe20000010000 */
[-CC-:B------:R-:W-:Y:S01]  /*2a60*/  FFMA.FTZ R33, R33, R2.reuse, -R6.reuse ;  /* 0x0000000221217223 */ /* 0x180fe20000010806 */
[-CC-:B------:R-:W-:Y:S01]  /*2a70*/  FFMA.FTZ R55, R55, R2.reuse, -R6.reuse ;  /* 0x0000000237377223 */ /* 0x180fe20000010806 */
[-CC-:B------:R-:W-:Y:S01]  /*2a80*/  FFMA.FTZ R37, R37, R2.reuse, -R6.reuse ;  /* 0x0000000225257223 */ /* 0x180fe20000010806 */
[----:B------:R-:W-:Y:S01]  /*2a90*/  FADD.FTZ R32, R182, R27 ;  /* 0x0000001bb6207221 */ /* 0x000fe20000010000 */
[-CC-:B------:R-:W-:Y:S01]  /*2aa0*/  FFMA.FTZ R59, R59, R2.reuse, -R6.reuse ;  /* 0x000000023b3b7223 */ /* 0x180fe20000010806 */
[-C--:B------:R-:W-:Y:S01]  /*2ab0*/  FFMA.FTZ R41, R41, R2.reuse, -R6 ;  /* 0x0000000229297223 */ /* 0x080fe20000010806 */
[----:B------:R-:W2:Y:S01]  /*2ac0*/  MUFU.EX2 R11, R11 ;  /* 0x0000000b000b7308 */ /* 0x000ea20000000800 */
[----:B---3--:R-:W-:Y:S01]  /*2ad0*/  FADD.FTZ R27, R65, R32 ;  /* 0x00000020411b7221 */ /* 0x008fe20000010000 */
[-CC-:B------:R-:W-:Y:S01]  /*2ae0*/  FFMA.FTZ R63, R63, R2.reuse, -R6.reuse ;  /* 0x000000023f3f7223 */ /* 0x180fe20000010806 */
[-CC-:B------:R-:W-:Y:S01]  /*2af0*/  FFMA.FTZ R45, R45, R2.reuse, -R6.reuse ;  /* 0x000000022d2d7223 */ /* 0x180fe20000010806 */
[-CC-:B------:R-:W-:Y:S01]  /*2b00*/  FFMA.FTZ R67, R67, R2.reuse, -R6.reuse ;  /* 0x0000000243437223 */ /* 0x180fe20000010806 */
[----:B----4-:R-:W-:Y:S01]  /*2b10*/  FADD.FTZ R34, R176, R27 ;  /* 0x0000001bb0227221 */ /* 0x010fe20000010000 */
[-CC-:B------:R-:W-:Y:S01]  /*2b20*/  FFMA.FTZ R49, R49, R2.reuse, -R6.reuse ;  /* 0x0000000231317223 */ /* 0x180fe20000010806 */
[-C--:B------:R-:W-:Y:S01]  /*2b30*/  FFMA.FTZ R71, R71, R2.reuse, -R6 ;  /* 0x0000000247477223 */ /* 0x080fe20000010806 */
[----:B------:R3:W4:Y:S01]  /*2b40*/  MUFU.EX2 R10, R31 ;  /* 0x0000001f000a7308 */ /* 0x0007220000000800 */
[----:B-1----:R-:W-:Y:S01]  /*2b50*/  FADD.FTZ R27, R69, R34 ;  /* 0x00000022451b7221 */ /* 0x002fe20000010000 */
[----:B-----5:R-:W-:Y:S01]  /*2b60*/  FADD.FTZ R34, R7, R8 ;  /* 0x0000000807227221 */ /* 0x020fe20000010000 */
[-CC-:B------:R-:W-:Y:S01]  /*2b70*/  FFMA.FTZ R53, R53, R2.reuse, -R6.reuse ;  /* 0x0000000235357223 */ /* 0x180fe20000010806 */
[-CC-:B------:R-:W-:Y:S01]  /*2b80*/  FFMA.FTZ R75, R75, R2.reuse, -R6.reuse ;  /* 0x000000024b4b7223 */ /* 0x180fe20000010806 */
[----:B------:R-:W-:Y:S01]  /*2b90*/  FADD.FTZ R36, R178, R27 ;  /* 0x0000001bb2247221 */ /* 0x000fe20000010000 */
[-CC-:B------:R-:W-:Y:S01]  /*2ba0*/  FFMA.FTZ R57, R57, R2.reuse, -R6.reuse ;  /* 0x0000000239397223 */ /* 0x180fe20000010806 */
[-C--:B------:R-:W-:Y:S01]  /*2bb0*/  FFMA.FTZ R91, R91, R2.reuse, -R6 ;  /* 0x000000025b5b7223 */ /* 0x080fe20000010806 */
[----:B------:R-:W1:Y:S01]  /*2bc0*/  MUFU.EX2 R13, R13 ;  /* 0x0000000d000d7308 */ /* 0x000e620000000800 */
[----:B---3--:R-:W-:Y:S01]  /*2bd0*/  FADD.FTZ R31, R73, R36 ;  /* 0x00000024491f7221 */ /* 0x008fe20000010000 */
[----:B--2---:R-:W-:Y:S01]  /*2be0*/  FADD.FTZ R27, R11, R34 ;  /* 0x000000220b1b7221 */ /* 0x004fe20000010000 */
[-CC-:B------:R-:W-:Y:S01]  /*2bf0*/  FFMA.FTZ R93, R93, R2.reuse, -R6.reuse ;  /* 0x000000025d5d7223 */ /* 0x180fe20000010806 */
[-CC-:B------:R-:W-:Y:S01]  /*2c00*/  FFMA.FTZ R95, R95, R2.reuse, -R6.reuse ;  /* 0x000000025f5f7223 */ /* 0x180fe20000010806 */
[----:B------:R-:W-:Y:S01]  /*2c10*/  FADD.FTZ R38, R172, R31 ;  /* 0x0000001fac267221 */ /* 0x000fe20000010000 */
[-CC-:B------:R-:W-:Y:S01]  /*2c20*/  FFMA.FTZ R97, R97, R2.reuse, -R6.reuse ;  /* 0x0000000261617223 */ /* 0x180fe20000010806 */
[----:B------:R-:W-:Y:S01]  /*2c30*/  FFMA.FTZ R87, R87, R2, -R6 ;  /* 0x0000000257577223 */ /* 0x000fe20000010806 */
[----:B------:R-:W2:Y:S01]  /*2c40*/  MUFU.EX2 R12, R35 ;  /* 0x00000023000c7308 */ /* 0x000ea20000000800 */
[----:B----4-:R-:W-:Y:S01]  /*2c50*/  FADD.FTZ R36, R10, R27 ;  /* 0x0000001b0a247221 */ /* 0x010fe20000010000 */
[----:B------:R-:W-:Y:S01]  /*2c60*/  FADD.FTZ R31, R77, R38 ;  /* 0x000000264d1f7221 */ /* 0x000fe20000010000 */
[----:B------:R-:W-:Y:S01]  /*2c70*/  F2FP.BF16.F32.PACK_AB R181, R8, R7 ;  /* 0x0000000708b5723e */ /* 0x000fe200000010ff */
[----:B------:R-:W-:Y:S01]  /*2c80*/  IMAD.MOV.U32 R7, RZ, RZ, 0x3f800000 ;  /* 0x3f800000ff077424 */ /* 0x000fe200078e00ff */
[----:B------:R-:W-:Y:S01]  /*2c90*/  F2FP.BF16.F32.PACK_AB R183, R10, R11 ;  /* 0x0000000b0ab7723e */ /* 0x000fe200000010ff */
[----:B------:R-:W-:Y:S01]  /*2ca0*/  FADD.FTZ R38, R174, R31 ;  /* 0x0000001fae267221 */ /* 0x000fe20000010000 */
[----:B------:R-:W-:Y:S01]  /*2cb0*/  F2FP.BF16.F32.PACK_AB R180, R61, R180 ;  /* 0x000000b43db4723e */ /* 0x000fe200000010ff */
[----:B------:R-:W3:Y:S01]  /*2cc0*/  MUFU.EX2 R81, R81 ;  /* 0x0000005100517308 */ /* 0x000ee20000000800 */
[----:B-1----:R-:W-:Y:S01]  /*2cd0*/  FADD.FTZ R27, R13, R36 ;  /* 0x000000240d1b7221 */ /* 0x002fe20000010000 */
[----:B------:R-:W-:Y:S01]  /*2ce0*/  F2FP.BF16.F32.PACK_AB R182, R65, R182 ;  /* 0x000000b641b6723e */ /* 0x000fe200000010ff */
[----:B------:R-:W-:Y:S01]  /*2cf0*/  IMAD.MOV.U32 R11, RZ, RZ, 0x3f800000 ;  /* 0x3f800000ff0b7424 */ /* 0x000fe200078e00ff */
[----:B------:R-:W-:-:S02]  /*2d00*/  F2FP.BF16.F32.PACK_AB R176, R69, R176 ;  /* 0x000000b045b0723e */ /* 0x000fc400000010ff */
[----:B------:R-:W-:Y:S02]  /*2d10*/  F2FP.BF16.F32.PACK_AB R178, R73, R178 ;  /* 0x000000b249b2723e */ /* 0x000fe400000010ff */
[----:B------:R-:W1:Y:S01]  /*2d20*/  MUFU.EX2 R15, R15 ;  /* 0x0000000f000f7308 */ /* 0x000e620000000800 */
[C---:B--2---:R-:W-:Y:S01]  /*2d30*/  FADD.FTZ R36, R12.reuse, R27 ;  /* 0x0000001b0c247221 */ /* 0x044fe20000010000 */
[----:B------:R-:W-:Y:S02]  /*2d40*/  F2FP.BF16.F32.PACK_AB R172, R77, R172 ;  /* 0x000000ac4dac723e */ /* 0x000fe400000010ff */
[----:B------:R-:W-:-:S04]  /*2d50*/  F2FP.BF16.F32.PACK_AB R177, R12, R13 ;  /* 0x0000000d0cb1723e */ /* 0x000fc800000010ff */
[----:B------:R-:W2:Y:S01]  /*2d60*/  MUFU.EX2 R168, R168 ;  /* 0x000000a800a87308 */ /* 0x000ea20000000800 */
[C---:B---3--:R-:W-:Y:S01]  /*2d70*/  FADD.FTZ R31, R81.reuse, R38 ;  /* 0x00000026511f7221 */ /* 0x048fe20000010000 */
[----:B------:R-:W-:-:S06]  /*2d80*/  F2FP.BF16.F32.PACK_AB R174, R81, R174 ;  /* 0x000000ae51ae723e */ /* 0x000fcc00000010ff */
[----:B------:R-:W3:Y:S01]  /*2d90*/  MUFU.EX2 R20, R39 ;  /* 0x0000002700147308 */ /* 0x000ee20000000800 */
[----:B-1----:R-:W-:-:S07]  /*2da0*/  FADD.FTZ R27, R15, R36 ;  /* 0x000000240f1b7221 */ /* 0x002fce0000010000 */
[----:B------:R-:W1:Y:S01]  /*2db0*/  MUFU.EX2 R85, R85 ;  /* 0x0000005500557308 */ /* 0x000e620000000800 */
[----:B--2---:R-:W-:-:S07]  /*2dc0*/  FADD.FTZ R40, R168, R31 ;  /* 0x0000001fa8287221 */ /* 0x004fce0000010000 */
[----:B------:R-:W2:Y:S01]  /*2dd0*/  MUFU.EX2 R21, R21 ;  /* 0x0000001500157308 */ /* 0x000ea20000000800 */
[C---:B---3--:R-:W-:Y:S01]  /*2de0*/  FADD.FTZ R38, R20.reuse, R27 ;  /* 0x0000001b14267221 */ /* 0x048fe20000010000 */
[----:B------:R-:W-:-:S06]  /*2df0*/  F2FP.BF16.F32.PACK_AB R179, R20, R15 ;  /* 0x0000000f14b3723e */ /* 0x000fcc00000010ff */
[----:B------:R-:W3:Y:S01]  /*2e00*/  MUFU.EX2 R170, R170 ;  /* 0x000000aa00aa7308 */ /* 0x000ee20000000800 */
[C---:B-1----:R-:W-:Y:S01]  /*2e10*/  FADD.FTZ R31, R85.reuse, R40 ;  /* 0x00000028551f7221 */ /* 0x042fe20000010000 */
[----:B------:R-:W-:-:S06]  /*2e20*/  F2FP.BF16.F32.PACK_AB R168, R85, R168 ;  /* 0x000000a855a8723e */ /* 0x000fcc00000010ff */
[----:B------:R-:W1:Y:S01]  /*2e30*/  MUFU.EX2 R24, R43 ;  /* 0x0000002b00187308 */ /* 0x000e620000000800 */
[----:B--2---:R-:W-:-:S07]  /*2e40*/  FADD.FTZ R27, R21, R38 ;  /* 0x00000026151b7221 */ /* 0x004fce0000010000 */
[----:B------:R2:W4:Y:S01]  /*2e50*/  MUFU.EX2 R79, R117 ;  /* 0x00000075004f7308 */ /* 0x0005220000000800 */
[----:B---3--:R-:W-:-:S07]  /*2e60*/  FADD.FTZ R40, R170, R31 ;  /* 0x0000001faa287221 */ /* 0x008fce0000010000 */
[----:B------:R-:W3:Y:S01]  /*2e70*/  MUFU.EX2 R25, R25 ;  /* 0x0000001900197308 */ /* 0x000ee20000000800 */
[C---:B-1----:R-:W-:Y:S01]  /*2e80*/  FADD.FTZ R38, R24.reuse, R27 ;  /* 0x0000001b18267221 */ /* 0x042fe20000010000 */
[----:B------:R-:W-:Y:S01]  /*2e90*/  F2FP.BF16.F32.PACK_AB R173, R24, R21 ;  /* 0x0000001518ad723e */ /* 0x000fe200000010ff */
[----:B--2---:R-:W-:-:S05]  /*2ea0*/  IMAD.MOV.U32 R117, RZ, RZ, R151 ;  /* 0x000000ffff757224 */ /* 0x004fca00078e0097 */
[----:B------:R-:W1:Y:S01]  /*2eb0*/  MUFU.EX2 R152, R152 ;  /* 0x0000009800987308 */ /* 0x000e620000000800 */
[C---:B----4-:R-:W-:Y:S01]  /*2ec0*/  FADD.FTZ R27, R79.reuse, R40 ;  /* 0x000000284f1b7221 */ /* 0x050fe20000010000 */
[----:B------:R-:W-:-:S06]  /*2ed0*/  F2FP.BF16.F32.PACK_AB R170, R79, R170 ;  /* 0x000000aa4faa723e */ /* 0x000fcc00000010ff */
[----:B------:R-:W2:Y:S01]  /*2ee0*/  MUFU.EX2 R26, R47 ;  /* 0x0000002f001a7308 */ /* 0x000ea20000000800 */
[----:B---3--:R-:W-:-:S07]  /*2ef0*/  FADD.FTZ R3, R25, R38 ;  /* 0x0000002619037221 */ /* 0x008fce0000010000 */
[----:B------:R-:W3:Y:S01]  /*2f00*/  MUFU.EX2 R83, R83 ;  /* 0x0000005300537308 */ /* 0x000ee20000000800 */
[----:B-1----:R-:W-:-:S07]  /*2f10*/  FADD.FTZ R42, R152, R27 ;  /* 0x0000001b982a7221 */ /* 0x002fce0000010000 */
[----:B------:R-:W1:Y:S01]  /*2f20*/  MUFU.EX2 R29, R29 ;  /* 0x0000001d001d7308 */ /* 0x000e620000000800 */
[C---:B--2---:R-:W-:Y:S01]  /*2f30*/  FADD.FTZ R40, R26.reuse, R3 ;  /* 0x000000031a287221 */ /* 0x044fe20000010000 */
[----:B------:R-:W-:-:S06]  /*2f40*/  F2FP.BF16.F32.PACK_AB R175, R26, R25 ;  /* 0x000000191aaf723e */ /* 0x000fcc00000010ff */
        /* <DEDUP_REMOVED lines=12> */
[----:B------:R-:W-:Y:S01]  /*3010*/  F2FP.BF16.F32.PACK_AB R154, R125, R154 ;  /* 0x0000009a7d9a723e */ /* 0x000fe200000010ff */
[----:B------:R-:W-:-:S05]  /*3020*/  IMAD.MOV.U32 R125, RZ, RZ, R151 ;  /* 0x000000ffff7d7224 */ /* 0x000fca00078e0097 */
        /* <DEDUP_REMOVED lines=10> */
[----:B------:R-:W-:Y:S01]  /*30d0*/  F2FP.BF16.F32.PACK_AB R156, R156, R127 ;  /* 0x0000007f9c9c723e */ /* 0x000fe200000010ff */
[----:B------:R-:W-:-:S05]  /*30e0*/  IMAD.MOV.U32 R127, RZ, RZ, R151 ;  /* 0x000000ffff7f7224 */ /* 0x000fca00078e0097 */
[----:B------:R-:W2:Y:S01]  /*30f0*/  MUFU.EX2 R32, R59 ;  /* 0x0000003b00207308 */ /* 0x000ea20000000800 */
[----:B---3--:R-:W-:-:S07]  /*3100*/  FADD.FTZ R3, R37, R6 ;  /* 0x0000000625037221 */ /* 0x008fce0000010000 */
[----:B------:R3:W4:Y:S01]  /*3110*/  MUFU.EX2 R158, R133 ;  /* 0x00000085009e7308 */ /* 0x0007220000000800 */
[----:B-1----:R-:W-:-:S07]  /*3120*/  FADD.FTZ R27, R131, R42 ;  /* 0x0000002a831b7221 */ /* 0x002fce0000010000 */
[----:B------:R-:W1:Y:S01]  /*3130*/  MUFU.EX2 R41, R41 ;  /* 0x0000002900297308 */ /* 0x000e620000000800 */
[C---:B--2---:R-:W-:Y:S01]  /*3140*/  FADD.FTZ R6, R32.reuse, R3 ;  /* 0x0000000320067221 */ /* 0x044fe20000010000 */
[----:B------:R-:W-:Y:S01]  /*3150*/  F2FP.BF16.F32.PACK_AB R153, R32, R37 ;  /* 0x000000252099723e */ /* 0x000fe200000010ff */
[----:B---3--:R-:W-:-:S05]  /*3160*/  IMAD.MOV.U32 R133, RZ, RZ, R151 ;  /* 0x000000ffff857224 */ /* 0x008fca00078e0097 */
[----:B------:R-:W2:Y:S01]  /*3170*/  MUFU.EX2 R135, R135 ;  /* 0x0000008700877308 */ /* 0x000ea20000000800 */
[C---:B----4-:R-:W-:Y:S01]  /*3180*/  FADD.FTZ R42, R158.reuse, R27 ;  /* 0x0000001b9e2a7221 */ /* 0x050fe20000010000 */
[----:B------:R-:W-:Y:S01]  /*3190*/  F2FP.BF16.F32.PACK_AB R158, R158, R131 ;  /* 0x000000839e9e723e */ /* 0x000fe200000010ff */
[----:B------:R-:W-:-:S05]  /*31a0*/  IMAD.MOV.U32 R131, RZ, RZ, R151 ;  /* 0x000000ffff837224 */ /* 0x000fca00078e0097 */
[----:B------:R-:W3:Y:S01]  /*31b0*/  MUFU.EX2 R34, R63 ;  /* 0x0000003f00227308 */ /* 0x000ee20000000800 */
[----:B-1----:R-:W-:-:S07]  /*31c0*/  FADD.FTZ R3, R41, R6 ;  /* 0x0000000629037221 */ /* 0x002fce0000010000 */
[----:B------:R1:W4:Y:S01]  /*31d0*/  MUFU.EX2 R160, R137 ;  /* 0x0000008900a07308 */ /* 0x0003220000000800 */
[----:B--2---:R-:W-:-:S07]  /*31e0*/  FADD.FTZ R27, R135, R42 ;  /* 0x0000002a871b7221 */ /* 0x004fce0000010000 */
[----:B------:R-:W2:Y:S01]  /*31f0*/  MUFU.EX2 R45, R45 ;  /* 0x0000002d002d7308 */ /* 0x000ea20000000800 */
[C---:B---3--:R-:W-:Y:S01]  /*3200*/  FADD.FTZ R6, R34.reuse, R3 ;  /* 0x0000000322067221 */ /* 0x048fe20000010000 */
[----:B------:R-:W-:Y:S01]  /*3210*/  F2FP.BF16.F32.PACK_AB R155, R34, R41 ;  /* 0x00000029229b723e */ /* 0x000fe200000010ff */
[----:B-1----:R-:W-:-:S05]  /*3220*/  IMAD.MOV.U32 R137, RZ, RZ, R151 ;  /* 0x000000ffff897224 */ /* 0x002fca00078e0097 */
[----:B------:R-:W1:Y:S01]  /*3230*/  MUFU.EX2 R139, R139 ;  /* 0x0000008b008b7308 */ /* 0x000e620000000800 */
[C---:B----4-:R-:W-:Y:S01]  /*3240*/  FADD.FTZ R44, R160.reuse, R27 ;  /* 0x0000001ba02c7221 */ /* 0x050fe20000010000 */
[----:B------:R-:W-:Y:S02]  /*3250*/  F2FP.BF16.F32.PACK_AB R160, R160, R135 ;  /* 0x00000087a0a0723e */ /* 0x000fe400000010ff */
[----:B------:R-:W-:-:S04]  /*3260*/  MOV R135, R151 ;  /* 0x0000009700877202 */ /* 0x000fc80000000f00 */
[----:B------:R-:W3:Y:S01]  /*3270*/  MUFU.EX2 R36, R67 ;  /* 0x0000004300247308 */ /* 0x000ee20000000800 */
[----:B--2---:R-:W-:-:S07]  /*3280*/  FADD.FTZ R3, R45, R6 ;  /* 0x000000062d037221 */ /* 0x004fce0000010000 */
[----:B------:R2:W4:Y:S01]  /*3290*/  MUFU.EX2 R162, R141 ;  /* 0x0000008d00a27308 */ /* 0x0005220000000800 */
[----:B-1----:R-:W-:-:S07]  /*32a0*/  FADD.FTZ R27, R139, R44 ;  /* 0x0000002c8b1b7221 */ /* 0x002fce0000010000 */
[----:B------:R-:W1:Y:S01]  /*32b0*/  MUFU.EX2 R49, R49 ;  /* 0x0000003100317308 */ /* 0x000e620000000800 */
[C---:B---3--:R-:W-:Y:S01]  /*32c0*/  FADD.FTZ R6, R36.reuse, R3 ;  /* 0x0000000324067221 */ /* 0x048fe20000010000 */
[----:B------:R-:W-:Y:S01]  /*32d0*/  F2FP.BF16.F32.PACK_AB R157, R36, R45 ;  /* 0x0000002d249d723e */ /* 0x000fe200000010ff */
[----:B--2---:R-:W-:-:S05]  /*32e0*/  IMAD.MOV.U32 R141, RZ, RZ, R151 ;  /* 0x000000ffff8d7224 */ /* 0x004fca00078e0097 */
        /* <DEDUP_REMOVED lines=14> */
[----:B------:R-:W-:Y:S01]  /*33d0*/  F2FP.BF16.F32.PACK_AB R164, R164, R143 ;  /* 0x0000008fa4a4723e */ /* 0x000fe200000010ff */
[----:B------:R-:W-:-:S05]  /*33e0*/  IMAD.MOV.U32 R143, RZ, RZ, R151 ;  /* 0x000000ffff8f7224 */ /* 0x000fca00078e0097 */
[----:B------:R-:W3:Y:S01]  /*33f0*/  MUFU.EX2 R40, R75 ;  /* 0x0000004b00287308 */ /* 0x000ee20000000800 */
[----:B--2---:R-:W-:-:S07]  /*3400*/  FADD.FTZ R3, R53, R6 ;  /* 0x0000000635037221 */ /* 0x004fce0000010000 */
[----:B------:R-:W2:Y:S01]  /*3410*/  MUFU.EX2 R57, R57 ;  /* 0x0000003900397308 */ /* 0x000ea20000000800 */
[----:B-1----:R-:W-:-:S07]  /*3420*/  FADD.FTZ R27, R147, R46 ;  /* 0x0000002e931b7221 */ /* 0x002fce0000010000 */
[----:B------:R1:W4:Y:S01]  /*3430*/  MUFU.EX2 R42, R91 ;  /* 0x0000005b002a7308 */ /* 0x0003220000000800 */
[C---:B---3--:R-:W-:Y:S01]  /*3440*/  FADD.FTZ R46, R40.reuse, R3 ;  /* 0x00000003282e7221 */ /* 0x048fe20000010000 */
[----:B------:R-:W-:-:S06]  /*3450*/  F2FP.BF16.F32.PACK_AB R161, R40, R53 ;  /* 0x0000003528a1723e */ /* 0x000fcc00000010ff */
[----:B------:R-:W3:Y:S01]  /*3460*/  MUFU.EX2 R93, R93 ;  /* 0x0000005d005d7308 */ /* 0x000ee20000000800 */
[----:B--2---:R-:W-:Y:S01]  /*3470*/  FADD.FTZ R3, R57, R46 ;  /* 0x0000002e39037221 */ /* 0x004fe20000010000 */
[----:B-1----:R-:W-:-:S06]  /*3480*/  MOV R91, R151 ;  /* 0x00000097005b7202 */ /* 0x002fcc0000000f00 */
[----:B------:R1:W2:Y:S01]  /*3490*/  MUFU.EX2 R44, R95 ;  /* 0x0000005f002c7308 */ /* 0x0002a20000000800 */
[C---:B----4-:R-:W-:Y:S01]  /*34a0*/  FADD.FTZ R10, R42.reuse, R3 ;  /* 0x000000032a0a7221 */ /* 0x050fe20000010000 */
[----:B------:R-:W-:-:S06]  /*34b0*/  F2FP.BF16.F32.PACK_AB R163, R42, R57 ;  /* 0x000000392aa3723e */ /* 0x000fcc00000010ff */
[----:B------:R-:W4:Y:S01]  /*34c0*/  MUFU.EX2 R97, R97 ;  /* 0x0000006100617308 */ /* 0x000f220000000800 */
[----:B---3--:R-:W-:Y:S01]  /*34d0*/  FADD.FTZ R3, R93, R10 ;  /* 0x0000000a5d037221 */ /* 0x008fe20000010000 */
[----:B-1----:R-:W-:-:S06]  /*34e0*/  IMAD.MOV.U32 R95, RZ, RZ, R151 ;  /* 0x000000ffff5f7224 */ /* 0x002fcc00078e0097 */
[----:B------:R-:W1:Y:S01]  /*34f0*/  MUFU.EX2 R14, R14 ;  /* 0x0000000e000e7308 */ /* 0x000e620000000800 */
[C---:B--2---:R-:W-:Y:S01]  /*3500*/  FADD.FTZ R10, R44.reuse, R3 ;  /* 0x000000032c0a7221 */ /* 0x044fe20000010000 */
[----:B------:R-:W-:Y:S01]  /*3510*/  F2FP.BF16.F32.PACK_AB R165, R44, R93 ;  /* 0x0000005d2ca5723e */ /* 0x000fe200000010ff */
[----:B------:R-:W-:-:S05]  /*3520*/  IMAD.MOV.U32 R93, RZ, RZ, R151 ;  /* 0x000000ffff5d7224 */ /* 0x000fca00078e0097 */
[----:B------:R-:W2:Y:S01]  /*3530*/  MUFU.EX2 R8, R87 ;  /* 0x0000005700087308 */ /* 0x000ea20000000800 */
[----:B----4-:R-:W-:Y:S01]  /*3540*/  FADD.FTZ R3, R97, R10 ;  /* 0x0000000a61037221 */ /* 0x010fe20000010000 */
[C---:B-1----:R-:W-:Y:S01]  /*3550*/  F2FP.BF16.F32.PACK_AB R166, R14.reuse, R147 ;  /* 0x000000930ea6723e */ /* 0x042fe200000010ff */
[----:B------:R-:W-:Y:S01]  /*3560*/  FADD.FTZ R6, R14, R27 ;  /* 0x0000001b0e067221 */ /* 0x000fe20000010000 */
[----:B------:R-:W-:Y:S01]  /*3570*/  IMAD.MOV.U32 R147, RZ, RZ, R151 ;  /* 0x000000ffff937224 */ /* 0x000fe200078e0097 */
[C---:B--2---:R-:W-:Y:S01]  /*3580*/  F2FP.BF16.F32.PACK_AB R167, R8.reuse, R97 ;  /* 0x0000006108a7723e */ /* 0x044fe200000010ff */
[----:B------:R-:W-:Y:S01]  /*3590*/  FADD.FTZ R3, R8, R3 ;  /* 0x0000000308037221 */ /* 0x000fe20000010000 */
[----:B------:R-:W-:Y:S01]  /*35a0*/  IMAD.MOV.U32 R97, RZ, RZ, R151 ;  /* 0x000000ffff617224 */ /* 0x000fe200078e0097 */
[----:B------:R-:W-:Y:S06]  /*35b0*/  @!P2 BRA `(.L_x_15) ;  /* 0x0000002000d0a947 */ /* 0x000fec0003800000 */
[----:B------:R-:W-:Y:S01]  /*35c0*/  VIADD R189, R189, 0xfffffffe ;  /* 0xfffffffebdbd7836 */ /* 0x000fe20000000000 */
[----:B------:R-:W-:Y:S01]  /*35d0*/  CS2R R150, SRZ ;  /* 0x0000000000967805 */ /* 0x000fe2000001ff00 */
[----:B------:R-:W-:Y:S01]  /*35e0*/  IMAD.MOV.U32 R8, RZ, RZ, R9 ;  /* 0x000000ffff087224 */ /* 0x000fe200078e0009 */
[----:B------:R-:W-:Y:S01]  /*35f0*/  CS2R R146, SRZ ;  /* 0x0000000000927805 */ /* 0x000fe2000001ff00 */
[----:B------:R-:W-:Y:S01]  /*3600*/  IMAD.MOV.U32 R13, RZ, RZ, R0 ;  /* 0x000000ffff0d7224 */ /* 0x000fe200078e0000 */
[----:B------:R-:W-:Y:S01]  /*3610*/  CS2R R142, SRZ ;  /* 0x00000000008e7805 */ /* 0x000fe2000001ff00 */
[----:B------:R-:W-:Y:S01]  /*3620*/  IMAD.MOV.U32 R7, RZ, RZ, 0x3f800000 ;  /* 0x3f800000ff077424 */ /* 0x000fe200078e00ff */
[----:B------:R-:W-:Y:S02]  /*3630*/  CS2R R138, SRZ ;  /* 0x00000000008a7805 */ /* 0x000fe4000001ff00 */
[----:B------:R-:W-:Y:S02]  /*3640*/  CS2R R134, SRZ ;  /* 0x0000000000867805 */ /* 0x000fe4000001ff00 */
[----:B------:R-:W-:-:S02]  /*3650*/  CS2R R130, SRZ ;  /* 0x0000000000827805 */ /* 0x000fc4000001ff00 */
[----:B------:R-:W-:Y:S02]  /*3660*/  CS2R R126, SRZ ;  /* 0x00000000007e7805 */ /* 0x000fe4000001ff00 */
[----:B------:R-:W-:Y:S02]  /*3670*/  CS2R R122, SRZ ;  /* 0x00000000007a7805 */ /* 0x000fe4000001ff00 */
[----:B------:R-:W-:Y:S02]  /*3680*/  CS2R R118, SRZ ;  /* 0x0000000000767805 */ /* 0x000fe4000001ff00 */
        /* <DEDUP_REMOVED lines=22> */
[----:B------:R-:W-:Y:S01]  /*37f0*/  CS2R R88, SRZ ;  /* 0x0000000000587805 */ /* 0x000fe2000001ff00 */
[----:B------:R-:W-:Y:S01]  /*3800*/  UMOV UR4, UR39 ;  /* 0x0000002700047c82 */ /* 0x000fe20008000000 */
[----:B------:R-:W-:-:S05]  /*3810*/  UMOV UR5, UR38 ;  /* 0x0000002600057c82 */ /* 0x000fca0008000000 */
.L_x_24:
[----:B------:R-:W-:-:S04]  /*3820*/  UIADD3 UR6, UR5, 0x1, URZ ;  /* 0x0000000105067890 */ /* 0x000fc8000fffe03f */
[----:B------:R-:W-:-:S04]  /*3830*/  UISETP.NE.AND UP0, UPT, UR6, 0x2, UPT ;  /* 0x000000020600788c */ /* 0x000fc8000bf05270 */
[----:B------:R-:W-:Y:S02]  /*3840*/  USEL UR39, URZ, 0x1, UP0 ;  /* 0x000000013f277887 */ /* 0x000fe40008000000 */
[----:B------:R-:W-:Y:S02]  /*3850*/  USEL UR38, UR6, URZ, UP0 ;  /* 0x0000003f06267287 */ /* 0x000fe40008000000 */
[----:B------:R-:W-:Y:S01]  /*3860*/  ULOP3.LUT UR39, UR4, UR39, URZ, 0x3c, !UPT ;  /* 0x0000002704277292 */ /* 0x000fe2000f8e3c3f */
[----:B------:R-:W-:Y:S11]  /*3870*/  @!P0 BRA `(.L_x_16) ;  /* 0x0000000000048947 */ /* 0x000ff60003800000 */
[----:B------:R-:W-:Y:S01]  /*3880*/  BPT.TRAP 0x1 ;  /* 0x000000040000795c */ /* 0x000fe20000300000 */
.L_x_16:
[----:B------:R-:W-:Y:S01]  /*3890*/  ULEA UR6, UR38, UR60, 0x3 ;  /* 0x0000003c26067291 */ /* 0x000fe2000f8e183f */
[----:B------:R-:W-:-:S05]  /*38a0*/  IMAD.U32 R0, RZ, RZ, UR39 ;  /* 0x00000027ff007e24 */ /* 0x000fca000f8e00ff */
[----:B------:R-:W-:-:S04]  /*38b0*/  SHF.L.U32 R0, R0, 0x1f, RZ ;  /* 0x0000001f00007819 */ /* 0x000fc800000006ff */
[----:B------:R1:W2:Y:S01]  /*38c0*/  SYNCS.PHASECHK.TRANS64.TRYWAIT P2, [UR6+0x34830], R0 ;  /* 0x03483000ff0075a7 */ /* 0x0002a20008040146 */
[----:B------:R-:W-:Y:S05]  /*38d0*/  @!P0 BRA `(.L_x_17) ;  /* 0x0000000000048947 */ /* 0x000fea0003800000 */
[----:B------:R-:W-:Y:S01]  /*38e0*/  BPT.TRAP 0x1 ;  /* 0x000000040000795c */ /* 0x000fe20000300000 */
.L_x_17:
[----:B--2---:R-:W-:Y:S05]  /*38f0*/  @P2 BRA `(.L_x_18) ;  /* 0x0000000000082947 */ /* 0x004fea0003800000 */
[----:B------:R-:W2:Y:S02]  /*3900*/  SYNCS.PHASECHK.TRANS64.TRYWAIT P2, [UR6+0x34830], R0 ;  /* 0x03483000ff0075a7 */ /* 0x000ea40008040146 */
[----:B--2---:R-:W-:Y:S05]  /*3910*/  @!P2 BRA `(.L_x_19) ;  /* 0x0000006800a4a947 */ /* 0x004fea0003800000 */
.L_x_18:
[----:B------:R-:W-:Y:S01]  /*3920*/  R2UR UR44, R4 ;  /* 0x00000000042c72ca */ /* 0x000fe200000e0000 */
[----:B------:R-:W-:Y:S01]  /*3930*/  UIMAD UR7, UR38, 0xc00, UR37 ;  /* 0x00000c00260778a4 */ /* 0x000fe2000f8e0225 */
[----:B------:R-:W-:Y:S01]  /*3940*/  R2UR UR45, R5 ;  /* 0x00000000052d72ca */ /* 0x000fe200000e0000 */
[----:B------:R-:W-:Y:S01]  /*3950*/  WARPGROUP.ARRIVE ;  /* 0x00000000000079c5 */ /* 0x000fe20000000000 */
[----:B------:R-:W-:Y:S01]  /*3960*/  UMOV UR47, 0x40000040 ;  /* 0x40000040002f7882 */ /* 0x000fe20000000000 */
[----:B------:R-:W-:Y:S01]  /*3970*/  UIADD3 UR10, UR7, 0x6, URZ ;  /* 0x00000006070a7890 */ /* 0x000fe2000fffe03f */
[-C--:B------:R-:W-:Y:S01]  /*3980*/  FMUL.FTZ R88, R88, R11.reuse ;  /* 0x0000000b58587220 */ /* 0x080fe20000410000 */
[----:B------:R-:W-:Y:S01]  /*3990*/  UMOV UR11, 0x40000040 ;  /* 0x40000040000b7882 */ /* 0x000fe20000000000 */
[----:B------:R-:W-:Y:S01]  /*39a0*/  UMOV UR46, UR7 ;  /* 0x00000007002e7c82 */ /* 0x000fe20008000000 */
[----:B------:R-:W-:Y:S01]  /*39b0*/  UIADD3 UR14, UR7, 0x400, URZ ;  /* 0x00000400070e7890 */ /* 0x000fe2000fffe03f */
[-C--:B------:R-:W-:Y:S01]  /*39c0*/  FMUL.FTZ R89, R89, R11.reuse ;  /* 0x0000000b59597220 */ /* 0x080fe20000410000 */
[----:B------:R-:W-:Y:S01]  /*39d0*/  UMOV UR15, 0x40000040 ;  /* 0x40000040000f7882 */ /* 0x000fe20000000000 */
[----:B------:R-:W-:Y:S01]  /*39e0*/  UIADD3 UR18, UR7, 0x402, URZ ;  /* 0x0000040207127890 */ /* 0x000fe2000fffe03f */
[-C--:B------:R-:W-:Y:S01]  /*39f0*/  FMUL.FTZ R92, R92, R11.reuse ;  /* 0x0000000b5c5c7220 */ /* 0x080fe20000410000 */
[----:B------:R-:W-:Y:S01]  /*3a00*/  UMOV UR19, 0x40000040 ;  /* 0x4000004000137882 */ /* 0x000fe20000000000 */
[----:B------:R-:W-:Y:S01]  /*3a10*/  HGMMA.64x128x16.F32.BF16 R24, gdesc[UR44], RZ, !UPT, gsb0 ;  /* 0x01e000002c1879f0 */ /* 0x000fe2000c0018ff */
[----:B------:R-:W-:Y:S01]  /*3a20*/  UIADD3 UR46, UR7, 0x2, URZ ;  /* 0x00000002072e7890 */ /* 0x000fe2000fffe03f */
[-C--:B------:R-:W-:Y:S01]  /*3a30*/  FMUL.FTZ R93, R93, R11.reuse ;  /* 0x0000000b5d5d7220 */ /* 0x080fe20000410000 */
[----:B------:R-:W-:Y:S01]  /*3a40*/  UMOV UR44, UR56 ;  /* 0x00000038002c7c82 */ /* 0x000fe20008000000 */
[----:B------:R-:W-:Y:S01]  /*3a50*/  UMOV UR45, UR57 ;  /* 0x00000039002d7c82 */ /* 0x000fe20008000000 */
[----:B------:R-:W-:Y:S01]  /*3a60*/  UMOV UR47, 0x40000040 ;  /* 0x40000040002f7882 */ /* 0x000fe20000000000 */
[----:B------:R-:W-:Y:S01]  /*3a70*/  UIADD3 UR22, UR7, 0x404, URZ ;  /* 0x0000040407167890 */ /* 0x000fe2000fffe03f */
[-C--:B------:R-:W-:Y:S01]  /*3a80*/  FMUL.FTZ R96, R96, R11.reuse ;  /* 0x0000000b60607220 */ /* 0x080fe20000410000 */
        /* <DEDUP_REMOVED lines=13> */
[-C--:B------:R-:W-:Y:S01]  /*3b60*/  FMUL.FTZ R105, R105, R11.reuse ;  /* 0x0000000b69697220 */ /* 0x080fe20000410000 */
        /* <DEDUP_REMOVED lines=21> */
[----:B------:R-:W-:Y:S01]  /*3cc0*/  FMUL.FTZ R149, R149, R11 ;  /* 0x0000000b95957220 */ /* 0x000fe20000410000 */
        /* <DEDUP_REMOVED lines=32> */
[----:B------:R-:W-:-:S02]  /*3ed0*/  WARPGROUP.DEPBAR.LE gsb0, 0x0 ;  /* 0x00008000000079c5 */ /* 0x000fc40000010000 */
[----:B------:R-:W-:-:S06]  /*3ee0*/  WARPGROUP.ARRIVE ;  /* 0x00000000000079c5 */ /* 0x000fcc0000000000 */
[----:B------:R-:W-:Y:S01]  /*3ef0*/  HGMMA.64x128x16.F32.BF16 R24, gdesc[UR44], R24, gsb0 ;  /* 0x01e000002c1879f0 */ /* 0x000fe20008001818 */
[----:B------:R-:W-:Y:S01]  /*3f00*/  UIADD3 UR46, UR7, 0x4, URZ ;  /* 0x00000004072e7890 */ /* 0x000fe2000fffe03f */
[----:B------:R-:W-:Y:S01]  /*3f10*/  UMOV UR44, UR52 ;  /* 0x00000034002c7c82 */ /* 0x000fe20008000000 */
[----:B------:R-:W-:Y:S01]  /*3f20*/  UMOV UR45, UR53 ;  /* 0x00000035002d7c82 */ /* 0x000fe20008000000 */
[----:B------:R-:W-:Y:S01]  /*3f30*/  UMOV UR47, 0x40000040 ;  /* 0x40000040002f7882 */ /* 0x000fe20000000000 */
[----:B------:R-:W-:Y:S02]  /*3f40*/  WARPGROUP.DEPBAR.LE gsb0, 0x0 ;  /* 0x00008000000079c5 */ /* 0x000fe40000010000 */
        /* <DEDUP_REMOVED lines=34> */
[----:B------:R-:W-:Y:S05]  /*4170*/  @!P0 BRA `(.L_x_20) ;  /* 0x0000000000048947 */ /* 0x000fea0003800000 */
[----:B------:R-:W-:Y:S01]  /*4180*/  BPT.TRAP 0x1 ;  /* 0x000000040000795c */ /* 0x000fe20000300000 */
.L_x_20:
[----:B------:R-:W-:Y:S01]  /*4190*/  ULEA UR7, UR5, UR60, 0x3 ;  /* 0x0000003c05077291 */ /* 0x000fe2000f8e183f */
[----:B-12---:R-:W-:-:S05]  /*41a0*/  IMAD.U32 R0, RZ, RZ, UR4 ;  /* 0x00000004ff007e24 */ /* 0x006fca000f8e00ff */
[----:B------:R-:W-:-:S04]  /*41b0*/  SHF.L.U32 R0, R0, 0x1f, RZ ;  /* 0x0000001f00007819 */ /* 0x000fc800000006ff */
[----:B------:R1:W2:Y:S01]  /*41c0*/  SYNCS.PHASECHK.TRANS64.TRYWAIT P2, [UR7+0x34850], R0 ;  /* 0x03485000ff0075a7 */ /* 0x0002a20008040147 */
[----:B------:R-:W-:Y:S05]  /*41d0*/  @!P0 BRA `(.L_x_21) ;  /* 0x0000000000048947 */ /* 0x000fea0003800000 */
[----:B------:R-:W-:Y:S01]  /*41e0*/  BPT.TRAP 0x1 ;  /* 0x000000040000795c */ /* 0x000fe20000300000 */
.L_x_21:
[----:B--2---:R-:W-:Y:S05]  /*41f0*/  @P2 BRA `(.L_x_22) ;  /* 0x0000000000082947 */ /* 0x004fea0003800000 */
[----:B------:R-:W2:Y:S02]  /*4200*/  SYNCS.PHASECHK.TRANS64.TRYWAIT P2, [UR7+0x34850], R0 ;  /* 0x03485000ff0075a7 */ /* 0x000ea40008040147 */
[----:B--2---:R-:W-:Y:S05]  /*4210*/  @!P2 BRA `(.L_x_23) ;  /* 0x00000060007ca947 */ /* 0x004fea0003800000 */
.L_x_22:
[----:B------:R-:W-:Y:S01]  /*4220*/  UIADD3 UR4, UR60, 0x400, URZ ;  /* 0x000004003c047890 */ /* 0x000fe2000fffe03f */
[----:B------:R-:W-:Y:S01]  /*4230*/  WARPGROUP.ARRIVE ;  /* 0x00000000000079c5 */ /* 0x000fe20000000000 */
[----:B------:R-:W-:Y:S01]  /*4240*/  UMOV UR11, 0x40000040 ;  /* 0x40000040000b7882 */ /* 0x000fe20000000000 */
[----:B-12---:R-:W-:Y:S01]  /*4250*/  FMNMX.FTZ R0, R24, R13, !PT ;  /* 0x0000000d18007209 */ /* 0x006fe20007810000 */
[----:B------:R-:W-:Y:S01]  /*4260*/  USHF.R.U32.HI UR4, URZ, 0x4, UR4 ;  /* 0x000000043f047899 */ /* 0x000fe20008011604 */
[----:B------:R-:W1:Y:S01]  /*4270*/  LDC R2, c[0x0][0x988] ;  /* 0x00026200ff027b82 */ /* 0x000e620000000800 */
[C---:B------:R-:W-:Y:S01]  /*4280*/  ISETP.GT.AND P2, PT, R189.reuse, RZ, PT ;  /* 0x000000ffbd00720c */ /* 0x040fe20003f44270 */
[----:B------:R-:W-:Y:S01]  /*4290*/  VIADD R189, R189, 0xffffffff ;  /* 0xffffffffbdbd7836 */ /* 0x000fe20000000000 */
[----:B------:R-:W-:Y:S01]  /*42a0*/  ULOP3.LUT UR4, UR4, 0x3fff, URZ, 0xc0, !UPT ;  /* 0x00003fff04047892 */ /* 0x000fe2000f8ec03f */
[----:B------:R-:W-:-:S03]  /*42b0*/  FMNMX.FTZ R7, R25, R0, !PT ;  /* 0x0000000019077209 */ /* 0x000fc60007810000 */
[----:B------:R-:W-:Y:S01]  /*42c0*/  ULOP3.LUT UR4, UR4, 0x4000000, URZ, 0xfc, !UPT ;  /* 0x0400000004047892 */ /* 0x000fe2000f8efc3f */
[----:B------:R-:W-:-:S03]  /*42d0*/  FMNMX.FTZ R0, R28, R7, !PT ;  /* 0x000000071c007209 */ /* 0x000fc60007810000 */
[----:B------:R-:W-:Y:S01]  /*42e0*/  ULEA UR4, UR5, UR4, 0xb ;  /* 0x0000000405047291 */ /* 0x000fe2000f8e583f */
[----:B------:R-:W-:Y:S02]  /*42f0*/  FMNMX.FTZ R7, R29, R0, !PT ;  /* 0x000000001d077209 */ /* 0x000fe40007810000 */
[----:B------:R-:W-:Y:S02]  /*4300*/  UMOV UR5, UR38 ;  /* 0x0000002600057c82 */ /* 0x000fe40008000000 */
[----:B------:R-:W-:Y:S02]  /*4310*/  FMNMX.FTZ R0, R32, R7, !PT ;  /* 0x0000000720007209 */ /* 0x000fe40007810000 */
[----:B------:R-:W-:Y:S02]  /*4320*/  UMOV UR10, UR4 ;  /* 0x00000004000a7c82 */ /* 0x000fe40008000000 */
[----:B------:R-:W-:Y:S01]  /*4330*/  HGMMA.64x128x16.F32.BF16 R88, R180, gdesc[UR8].tnspB, R88, gsb0 ;  /* 0x41e00008b4587df0 */ /* 0x000fe20008001858 */
[----:B------:R-:W-:Y:S01]  /*4340*/  UIADD3 UR10, UR4, 0x80, URZ ;  /* 0x00000080040a7890 */ /* 0x000fe2000fffe03f */
[----:B------:R-:W-:Y:S01]  /*4350*/  FMNMX.FTZ R7, R33, R0, !PT ;  /* 0x0000000021077209 */ /* 0x000fe20007810000 */
[----:B------:R-:W-:-:S03]  /*4360*/  UMOV UR11, 0x40000040 ;  /* 0x40000040000b7882 */ /* 0x000fc60000000000 */
[----:B------:R-:W-:-:S04]  /*4370*/  FMNMX.FTZ R0, R36, R7, !PT ;  /* 0x0000000724007209 */ /* 0x000fc80007810000 */
        /* <DEDUP_REMOVED lines=24> */
[----:B------:R-:W-:-:S05]  /*4500*/  FMNMX.FTZ R9, R85, R0, !PT ;  /* 0x0000000055097209 */ /* 0x000fca0007810000 */
[----:B------:R-:W2:Y:S02]  /*4510*/  SHFL.BFLY PT, R0, R9, 0x2, 0x1f ;  /* 0x0c401f0009007f89 */ /* 0x000ea400000e0000 */
[----:B--2---:R-:W-:-:S05]  /*4520*/  FMNMX.FTZ R10, R9, R0, !PT ;  /* 0x00000000090a7209 */ /* 0x004fca0007810000 */
[----:B------:R-:W2:Y:S01]  /*4530*/  SHFL.BFLY PT, R7, R10, 0x1, 0x1f ;  /* 0x0c201f000a077f89 */ /* 0x000ea200000e0000 */
[----:B------:R-:W-:Y:S02]  /*4540*/  WARPGROUP.DEPBAR.LE gsb0, 0x0 ;  /* 0x00008000000079c5 */ /* 0x000fe40000010000 */
[----:B------:R-:W-:-:S06]  /*4550*/  WARPGROUP.ARRIVE ;  /* 0x00000000000079c5 */ /* 0x000fcc0000000000 */
[----:B------:R-:W-:Y:S01]  /*4560*/  HGMMA.64x128x16.F32.BF16 R88, R176, gdesc[UR8].tnspB, R88, gsb0 ;  /* 0x41e00008b0587df0 */ /* 0x000fe20008001858 */
[----:B------:R-:W-:Y:S01]  /*4570*/  UIADD3 UR10, UR4, 0x100, URZ ;  /* 0x00000100040a7890 */ /* 0x000fe2000fffe03f */
[----:B------:R-:W-:Y:S01]  /*4580*/  UMOV UR11, 0x40000040 ;  /* 0x40000040000b7882 */ /* 0x000fe20000000000 */
[----:B--2---:R-:W-:Y:S02]  /*4590*/  FMNMX.FTZ R0, R10, R7, !PT ;  /* 0x000000070a007209 */ /* 0x004fe40007810000 */
[----:B------:R-:W-:-:S03]  /*45a0*/  FMNMX.FTZ R10, R26, R8, !PT ;  /* 0x000000081a0a7209 */ /* 0x000fc60007810000 */
[----:B------:R-:W-:Y:S01]  /*45b0*/  FADD.FTZ R7, -R0, R13 ;  /* 0x0000000d00077221 */ /* 0x000fe20000010100 */
[----:B------:R-:W-:-:S03]  /*45c0*/  FMNMX.FTZ R9, R27, R10, !PT ;  /* 0x0000000a1b097209 */ /* 0x000fc60007810000 */
[-C--:B-1----:R-:W-:Y:S01]  /*45d0*/  FMUL.FTZ R11, R7, R2.reuse ;  /* 0x00000002070b7220 */ /* 0x082fe20000410000 */
[----:B------:R-:W-:Y:S01]  /*45e0*/  FMNMX.FTZ R10, R30, R9, !PT ;  /* 0x000000091e0a7209 */ /* 0x000fe20007810000 */
[----:B------:R-:W-:-:S03]  /*45f0*/  FMUL.FTZ R7, R0, R2 ;  /* 0x0000000200077220 */ /* 0x000fc60000410000 */
[----:B------:R-:W-:Y:S01]  /*4600*/  FMNMX.FTZ R9, R31, R10, !PT ;  /* 0x0000000a1f097209 */ /* 0x000fe20007810000 */
[-CC-:B------:R-:W-:Y:S01]  /*4610*/  FFMA.FTZ R180, R24, R2.reuse, -R7.reuse ;  /* 0x0000000218b47223 */ /* 0x180fe20000010807 */
[-CC-:B------:R-:W-:Y:S01]  /*4620*/  FFMA.FTZ R15, R29, R2.reuse, -R7.reuse ;  /* 0x000000021d0f7223 */ /* 0x180fe20000010807 */
[-CC-:B------:R-:W-:Y:S01]  /*4630*/  FFMA.FTZ R29, R41, R2.reuse, -R7.reuse ;  /* 0x00000002291d7223 */ /* 0x180fe20000010807 */
[----:B------:R-:W-:Y:S01]  /*4640*/  FMNMX.FTZ R10, R34, R9, !PT ;  /* 0x00000009220a7209 */ /* 0x000fe20007810000 */
[-CC-:B------:R-:W-:Y:S01]  /*4650*/  FFMA.FTZ R41, R53, R2.reuse, -R7.reuse ;  /* 0x0000000235297223 */ /* 0x180fe20000010807 */
[-CC-:B------:R-:W-:Y:S01]  /*4660*/  FFMA.FTZ R53, R65, R2.reuse, -R7.reuse ;  /* 0x0000000241357223 */ /* 0x180fe20000010807 */
[--C-:B------:R-:W-:Y:S01]  /*4670*/  FFMA.FTZ R65, R77, R2, -R7.reuse ;  /* 0x000000024d417223 */ /* 0x100fe20000010807 */
        /* <DEDUP_REMOVED lines=18> */
[----:B------:R-:W-:Y:S01]  /*47a0*/  FFMA.FTZ R73, R85, R2, -R7 ;  /* 0x0000000255497223 */ /* 0x000fe20000010807 */
[----:B------:R-:W-:Y:S01]  /*47b0*/  MUFU.EX2 R11, R11 ;  /* 0x0000000b000b7308 */ /* 0x000fe20000000800 */
[----:B------:R-:W-:-:S04]  /*47c0*/  FMNMX.FTZ R10, R46, R9, !PT ;  /* 0x000000092e0a7209 */ /* 0x000fc80007810000 */
[----:B------:R-:W-:-:S03]  /*47d0*/  FMNMX.FTZ R9, R47, R10, !PT ;  /* 0x0000000a2f097209 */ /* 0x000fc60007810000 */
[----:B------:R-:W1:Y:S01]  /*47e0*/  MUFU.EX2 R180, R180 ;  /* 0x000000b400b47308 */ /* 0x000e620000000800 */
[----:B------:R-:W-:-:S04]  /*47f0*/  FMNMX.FTZ R10, R50, R9, !PT ;  /* 0x00000009320a7209 */ /* 0x000fc80007810000 */
[----:B------:R-:W-:-:S03]  /*4800*/  FMNMX.FTZ R9, R51, R10, !PT ;  /* 0x0000000a33097209 */ /* 0x000fc60007810000 */
[----:B------:R-:W2:Y:S01]  /*4810*/  MUFU.EX2 R13, R13 ;  /* 0x0000000d000d7308 */ /* 0x000ea20000000800 */
[----:B------:R-:W-:-:S04]  /*4820*/  FMNMX.FTZ R10, R54, R9, !PT ;  /* 0x00000009360a7209 */ /* 0x000fc80007810000 */
[----:B------:R-:W-:-:S03]  /*4830*/  FMNMX.FTZ R9, R55, R10, !PT ;  /* 0x0000000a37097209 */ /* 0x000fc60007810000 */
[----:B------:R-:W-:Y:S01]  /*4840*/  MUFU.EX2 R182, R182 ;  /* 0x000000b600b67308 */ /* 0x000fe20000000800 */
[----:B------:R-:W-:Y:S01]  /*4850*/  FMNMX.FTZ R10, R58, R9, !PT ;  /* 0x000000093a0a7209 */ /* 0x000fe20007810000 */
[----:B-1----:R-:W-:-:S03]  /*4860*/  FFMA.FTZ R6, R11, R6, R180 ;  /* 0x000000060b067223 */ /* 0x002fc600000100b4 */
[----:B------:R-:W-:-:S03]  /*4870*/  FMNMX.FTZ R9, R59, R10, !PT ;  /* 0x0000000a3b097209 */ /* 0x000fc60007810000 */
[----:B------:R-:W-:Y:S01]  /*4880*/  MUFU.EX2 R15, R15 ;  /* 0x0000000f000f7308 */ /* 0x000fe20000000800 */
[----:B------:R-:W-:Y:S02]  /*4890*/  FMNMX.FTZ R10, R62, R9, !PT ;  /* 0x000000093e0a7209 */ /* 0x000fe40007810000 */
[----:B--2---:R-:W-:Y:S02]  /*48a0*/  F2FP.BF16.F32.PACK_AB R180, R13, R180 ;  /* 0x000000b40db4723e */ /* 0x004fe400000010ff */
[----:B------:R-:W-:-:S03]  /*48b0*/  FMNMX.FTZ R9, R63, R10, !PT ;  /* 0x0000000a3f097209 */ /* 0x000fc60007810000 */
[----:B------:R-:W-:Y:S01]  /*48c0*/  MUFU.EX2 R21, R21 ;  /* 0x0000001500157308 */ /* 0x000fe20000000800 */
[----:B------:R-:W-:-:S04]  /*48d0*/  FMNMX.FTZ R10, R66, R9, !PT ;  /* 0x00000009420a7209 */ /* 0x000fc80007810000 */
        /* <DEDUP_REMOVED lines=15> */
[----:B------:R-:W-:Y:S01]  /*49d0*/  FMNMX.FTZ R9, R87, R10, !PT ;  /* 0x0000000a57097209 */ /* 0x000fe20007810000 */
[-CC-:B------:R-:W-:Y:S01]  /*49e0*/  FFMA.FTZ R10, R72, R2.reuse, -R7.reuse ;  /* 0x00000002480a7223 */ /* 0x180fe20000010807 */
[----:B------:R-:W-:Y:S02]  /*49f0*/  WARPGROUP.DEPBAR.LE gsb0, 0x0 ;  /* 0x00008000000079c5 */ /* 0x000fe40000010000 */
[----:B------:R-:W-:Y:S01]  /*4a00*/  WARPGROUP.ARRIVE ;  /* 0x00000000000079c5 */ /* 0x000fe20000000000 */
[----:B------:R-:W1:Y:S01]  /*4a10*/  SHFL.BFLY PT, R12, R9, 0x2, 0x1f ;  /* 0x0c401f00090c7f89 */ /* 0x000e6200000e0000 */
[-CC-:B------:R-:W-:Y:S01]  /*4a20*/  FFMA.FTZ R176, R32, R2.reuse, -R7.reuse ;  /* 0x0000000220b07223 */ /* 0x180fe20000010807 */
[----:B------:R-:W-:Y:S01]  /*4a30*/  FFMA.FTZ R178, R36, R2, -R7 ;  /* 0x0000000224b27223 */ /* 0x000fe20000010807 */
[----:B------:R-:W-:Y:S02]  /*4a40*/  MUFU.EX2 R45, R45 ;  /* 0x0000002d002d7308 */ /* 0x000fe40000000800 */
[----:B------:R-:W-:Y:S01]  /*4a50*/  HGMMA.64x128x16.F32.BF16 R88, R172, gdesc[UR8].tnspB, R88, gsb0 ;  /* 0x41e00008ac587df0 */ /* 0x000fe20008001858 */
[----:B------:R-:W-:Y:S01]  /*4a60*/  UIADD3 UR10, UR4, 0x180, URZ ;  /* 0x00000180040a7890 */ /* 0x000fe2000fffe03f */
[----:B------:R-:W-:-:S04]  /*4a70*/  UMOV UR11, 0x40000040 ;  /* 0x40000040000b7882 */ /* 0x000fc80000000000 */
[----:B------:R-:W-:Y:S08]  /*4a80*/  MUFU.EX2 R176, R176 ;  /* 0x000000b000b07308 */ /* 0x000ff00000000800 */
[----:B------:R-:W-:Y:S01]  /*4a90*/  MUFU.EX2 R178, R178 ;  /* 0x000000b200b27308 */ /* 0x000fe20000000800 */
[----:B-1----:R-:W-:Y:S01]  /*4aa0*/  FMNMX.FTZ R24, R9, R12, !PT ;  /* 0x0000000c09187209 */ /* 0x002fe20007810000 */
[----:B------:R-:W-:-:S06]  /*4ab0*/  FFMA.FTZ R12, R76, R2, -R7 ;  /* 0x000000024c0c7223 */ /* 0x000fcc0000010807 */
[----:B------:R-:W-:Y:S01]  /*4ac0*/  MUFU.EX2 R49, R49 ;  /* 0x0000003100317308 */ /* 0x000fe20000000800 */
[----:B------:R-:W1:Y:S07]  /*4ad0*/  SHFL.BFLY PT, R9, R24, 0x1, 0x1f ;  /* 0x0c201f0018097f89 */ /* 0x000e6e00000e0000 */
[----:B------:R-:W-:Y:S08]  /*4ae0*/  MUFU.EX2 R53, R53 ;  /* 0x0000003500357308 */ /* 0x000ff00000000800 */
[----:B------:R-:W-:Y:S08]  /*4af0*/  MUFU.EX2 R57, R57 ;  /* 0x0000003900397308 */ /* 0x000ff00000000800 */
[----:B------:R-:W-:Y:S01]  /*4b00*/  MUFU.EX2 R10, R10 ;  /* 0x0000000a000a7308 */ /* 0x000fe20000000800 */
[----:B-1----:R-:W-:-:S05]  /*4b10*/  FMNMX.FTZ R9, R24, R9, !PT ;  /* 0x0000000918097209 */ /* 0x002fca0007810000 */
[-C--:B------:R-:W-:Y:S02]  /*4b20*/  FMUL.FTZ R77, R9, R2.reuse ;  /* 0x00000002094d7220 */ /* 0x080fe40000410000 */
[----:B------:R-:W-:Y:S02]  /*4b30*/  MUFU.EX2 R61, R61 ;  /* 0x0000003d003d7308 */ /* 0x000fe40000000800 */
[-CC-:B------:R-:W-:Y:S01]  /*4b40*/  FFMA.FTZ R183, R30, R2.reuse, -R77.reuse ;  /* 0x000000021eb77223 */ /* 0x180fe2000001084d */
[-CC-:B------:R-:W-:Y:S01]  /*4b50*/  FFMA.FTZ R181, R27, R2.reuse, -R77.reuse ;  /* 0x000000021bb57223 */ /* 0x180fe2000001084d */
[-CC-:B------:R-:W-:Y:S01]  /*4b60*/  FFMA.FTZ R30, R31, R2.reuse, -R77.reuse ;  /* 0x000000021f1e7223 */ /* 0x180fe2000001084d */
[----:B------:R-:W-:Y:S02]  /*4b70*/  IMAD.U32 R27, RZ, RZ, UR6 ;  /* 0x00000006ff1b7e24 */ /* 0x000fe4000f8e00ff */
[-CC-:B------:R-:W-:Y:S01]  /*4b80*/  FFMA.FTZ R177, R34, R2.reuse, -R77.reuse ;  /* 0x0000000222b17223 */ /* 0x180fe2000001084d */
[----:B------:R-:W-:Y:S01]  /*4b90*/  IMAD.U32 R31, RZ, RZ, UR7 ;  /* 0x00000007ff1f7e24 */ /* 0x000fe2000f8e00ff */
[----:B------:R-:W-:Y:S01]  /*4ba0*/  UMOV UR7, 0x40000040 ;  /* 0x4000004000077882 */ /* 0x000fe20000000000 */
[----:B------:R-:W-:Y:S01]  /*4bb0*/  MUFU.EX2 R181, R181 ;  /* 0x000000b500b57308 */ /* 0x000fe20000000800 */
[----:B------:R-:W-:Y:S01]  /*4bc0*/  @!P1 IADD3 R27, R27, 0x34840, RZ ;  /* 0x000348401b1b9810 */ /* 0x000fe20007ffe0ff */
[-CC-:B------:R-:W-:Y:S01]  /*4bd0*/  FFMA.FTZ R36, R35, R2.reuse, -R77.reuse ;  /* 0x0000000223247223 */ /* 0x180fe2000001084d */
[-CC-:B------:R-:W-:Y:S01]  /*4be0*/  FFMA.FTZ R179, R38, R2.reuse, -R77.reuse ;  /* 0x0000000226b37223 */ /* 0x180fe2000001084d */
[-C--:B------:R-:W-:Y:S01]  /*4bf0*/  FFMA.FTZ R32, R39, R2.reuse, -R77 ;  /* 0x0000000227207223 */ /* 0x080fe2000001084d */
[----:B------:R-:W-:Y:S01]  /*4c00*/  @!P1 PRMT R27, RZ, 0x654, R27 ;  /* 0x00000654ff1b9816 */ /* 0x000fe2000000001b */
[-CC-:B------:R-:W-:Y:S01]  /*4c10*/  FFMA.FTZ R34, R43, R2.reuse, -R77.reuse ;  /* 0x000000022b227223 */ /* 0x180fe2000001084d */
[-CC-:B------:R-:W-:Y:S01]  /*4c20*/  FFMA.FTZ R28, R47, R2.reuse, -R77.reuse ;  /* 0x000000022f1c7223 */ /* 0x180fe2000001084d */
        /* <DEDUP_REMOVED lines=15> */
[----:B------:R-:W-:Y:S01]  /*4d20*/  FFMA.FTZ R86, R86, R2, -R77 ;  /* 0x0000000256567223 */ /* 0x000fe2000001084d */
[----:B------:R-:W-:Y:S08]  /*4d30*/  MUFU.EX2 R177, R177 ;  /* 0x000000b100b17308 */ /* 0x000ff00000000800 */
[----:B------:R-:W-:Y:S08]  /*4d40*/  MUFU.EX2 R36, R36 ;  /* 0x0000002400247308 */ /* 0x000ff00000000800 */
[----:B------:R-:W-:Y:S08]  /*4d50*/  MUFU.EX2 R179, R179 ;  /* 0x000000b300b37308 */ /* 0x000ff00000000800 */
[----:B------:R-:W-:Y:S08]  /*4d60*/  MUFU.EX2 R32, R32 ;  /* 0x0000002000207308 */ /* 0x000ff00000000800 */
[----:B------:R-:W-:Y:S08]  /*4d70*/  MUFU.EX2 R34, R34 ;  /* 0x0000002200227308 */ /* 0x000ff00000000800 */
[----:B------:R-:W-:Y:S08]  /*4d80*/  MUFU.EX2 R28, R28 ;  /* 0x0000001c001c7308 */ /* 0x000ff00000000800 */
[----:B------:R-:W-:Y:S01]  /*4d90*/  MUFU.EX2 R24, R24 ;  /* 0x0000001800187308 */ /* 0x000fe20000000800 */
[----:B------:R-:W-:-:S02]  /*4da0*/  WARPGROUP.DEPBAR.LE gsb0, 0x0 ;  /* 0x00008000000079c5 */ /* 0x000fc40000010000 */
[----:B------:R-:W-:Y:S01]  /*4db0*/  WARPGROUP.ARRIVE ;  /* 0x00000000000079c5 */ /* 0x000fe20000000000 */
[-CC-:B------:R-:W-:Y:S01]  /*4dc0*/  FFMA.FTZ R172, R40, R2.reuse, -R7.reuse ;  /* 0x0000000228ac7223 */ /* 0x180fe20000010807 */
[-C--:B------:R-:W-:Y:S01]  /*4dd0*/  FFMA.FTZ R174, R44, R2.reuse, -R7 ;  /* 0x000000022cae7223 */ /* 0x080fe20000010807 */
[-CC-:B------:R-:W-:Y:S01]  /*4de0*/  FFMA.FTZ R173, R42, R2.reuse, -R77.reuse ;  /* 0x000000022aad7223 */ /* 0x180fe2000001084d */
[----:B------:R-:W-:Y:S01]  /*4df0*/  FFMA.FTZ R175, R46, R2, -R77 ;  /* 0x000000022eaf7223 */ /* 0x000fe2000001084d */
[----:B------:R-:W-:Y:S01]  /*4e00*/  MUFU.EX2 R38, R38 ;  /* 0x0000002600267308 */ /* 0x000fe20000000800 */
[----:B------:R-:W-:Y:S01]  /*4e10*/  HGMMA.64x128x16.F32.BF16 R88, R168, gdesc[UR8].tnspB, R88, gsb0 ;  /* 0x41e00008a8587df0 */ /* 0x000fe20008001858 */
[----:B------:R-:W-:Y:S01]  /*4e20*/  UIADD3 UR10, UR4, 0x200, URZ ;  /* 0x00000200040a7890 */ /* 0x000fe2000fffe03f */
[----:B------:R-:W-:-:S05]  /*4e30*/  UMOV UR11, 0x40000040 ;  /* 0x40000040000b7882 */ /* 0x000fca0000000000 */
[----:B------:R-:W-:Y:S08]  /*4e40*/  MUFU.EX2 R172, R172 ;  /* 0x000000ac00ac7308 */ /* 0x000ff00000000800 */
        /* <DEDUP_REMOVED lines=20> */
[----:B------:R-:W-:Y:S02]  /*4f90*/  FFMA.FTZ R171, R54, R2, -R77 ;  /* 0x0000000236ab7223 */ /* 0x000fe4000001084d */
[----:B------:R-:W-:Y:S01]  /*4fa0*/  HGMMA.64x128x16.F32.BF16 R88, R152, gdesc[UR8].tnspB, R88, gsb0 ;  /* 0x41e0000898587df0 */ /* 0x000fe20008001858 */
[----:B------:R-:W-:Y:S01]  /*4fb0*/  UIADD3 UR10, UR4, 0x280, URZ ;  /* 0x00000280040a7890 */ /* 0x000fe2000fffe03f */
[----:B------:R-:W-:Y:S01]  /*4fc0*/  MUFU.EX2 R168, R168 ;  /* 0x000000a800a87308 */ /* 0x000fe20000000800 */
[----:B------:R-:W-:-:S07]  /*4fd0*/  UMOV UR11, 0x40000040 ;  /* 0x40000040000b7882 */ /* 0x000fce0000000000 */
        /* <DEDUP_REMOVED lines=12> */
[----:B------:R-:W-:Y:S01]  /*50a0*/  UMOV UR11, 0x40000040 ;  /* 0x40000040000b7882 */ /* 0x000fe20000000000 */
[----:B------:R-:W-:-:S06]  /*50b0*/  UIADD3 UR4, UR4, 0x380, URZ ;  /* 0x0000038004047890 */ /* 0x000fcc000fffe03f */
[----:B------:R-:W-:Y:S01]  /*50c0*/  MUFU.EX2 R153, R153 ;  /* 0x0000009900997308 */ /* 0x000fe20000000800 */
[----:B------:R-:W-:Y:S01]  /*50d0*/  UMOV UR6, UR4 ;  /* 0x0000000400067c82 */ /* 0x000fe20008000000 */
[----:B------:R-:W-:-:S06]  /*50e0*/  UMOV UR4, UR39 ;  /* 0x0000002700047c82 */ /* 0x000fcc0008000000 */
[----:B------:R-:W-:Y:S08]  /*50f0*/  MUFU.EX2 R154, R154 ;  /* 0x0000009a009a7308 */ /* 0x000ff00000000800 */
[----:B------:R-:W-:Y:S01]  /*5100*/  MUFU.EX2 R155, R155 ;  /* 0x0000009b009b7308 */ /* 0x000fe20000000800 */
[----:B------:R-:W-:Y:S02]  /*5110*/  WARPGROUP.DEPBAR.LE gsb0, 0x0 ;  /* 0x00008000000079c5 */ /* 0x000fe40000010000 */
[----:B------:R-:W-:Y:S01]  /*5120*/  WARPGROUP.ARRIVE ;  /* 0x00000000000079c5 */ /* 0x000fe20000000000 */
[-CC-:B------:R-:W-:Y:S01]  /*5130*/  FFMA.FTZ R156, R64, R2.reuse, -R7.reuse ;  /* 0x00000002409c7223 */ /* 0x180fe20000010807 */
[-C--:B------:R-:W-:Y:S01]  /*5140*/  FFMA.FTZ R158, R68, R2.reuse, -R7 ;  /* 0x00000002449e7223 */ /* 0x080fe20000010807 */
[----:B------:R-:W-:Y:S01]  /*5150*/  FADD.FTZ R7, -R9, R8 ;  /* 0x0000000809077221 */ /* 0x000fe20000010100 */
[-CC-:B------:R-:W-:Y:S01]  /*5160*/  FFMA.FTZ R8, R26, R2.reuse, -R77.reuse ;  /* 0x000000021a087223 */ /* 0x180fe2000001084d */
[-CC-:B------:R-:W-:Y:S01]  /*5170*/  FFMA.FTZ R26, R55, R2.reuse, -R77.reuse ;  /* 0x00000002371a7223 */ /* 0x180fe2000001084d */
[----:B------:R-:W-:Y:S01]  /*5180*/  HGMMA.64x128x16.F32.BF16 R88, R160, gdesc[UR8].tnspB, R88, gsb0 ;  /* 0x41e00008a0587df0 */ /* 0x000fe20008001858 */
[-C--:B------:R-:W-:Y:S01]  /*5190*/  FMUL.FTZ R7, R7, R2.reuse ;  /* 0x0000000207077220 */ /* 0x080fe20000410000 */
[----:B------:R-:W-:Y:S01]  /*51a0*/  MUFU.EX2 R156, R156 ;  /* 0x0000009c009c7308 */ /* 0x000fe20000000800 */
[----:B------:R-:W-:-:S07]  /*51b0*/  FFMA.FTZ R77, R87, R2, -R77 ;  /* 0x00000002574d7223 */ /* 0x000fce000001084d */
[----:B------:R-:W-:Y:S08]  /*51c0*/  MUFU.EX2 R7, R7 ;  /* 0x0000000700077308 */ /* 0x000ff00000000800 */
[----:B------:R-:W1:Y:S08]  /*51d0*/  MUFU.EX2 R8, R8 ;  /* 0x0000000800087308 */ /* 0x000e700000000800 */
[----:B------:R-:W2:Y:S08]  /*51e0*/  MUFU.EX2 R26, R26 ;  /* 0x0000001a001a7308 */ /* 0x000eb00000000800 */
[----:B------:R-:W3:Y:S01]  /*51f0*/  MUFU.EX2 R157, R66 ;  /* 0x00000042009d7308 */ /* 0x000ee20000000800 */
[----:B-1----:R-:W-:Y:S01]  /*5200*/  FFMA.FTZ R40, R7, R3, R8 ;  /* 0x0000000307287223 */ /* 0x002fe20000010008 */
[----:B------:R-:W-:-:S03]  /*5210*/  FADD.FTZ R3, R13, R6 ;  /* 0x000000060d037221 */ /* 0x000fc60000010000 */
[C---:B------:R-:W-:Y:S01]  /*5220*/  FADD.FTZ R40, R181.reuse, R40 ;  /* 0x00000028b5287221 */ /* 0x040fe20000010000 */
[----:B------:R-:W-:Y:S01]  /*5230*/  FADD.FTZ R6, R182, R3 ;  /* 0x00000003b6067221 */ /* 0x000fe20000010000 */
[----:B------:R-:W-:Y:S01]  /*5240*/  F2FP.BF16.F32.PACK_AB R181, R181, R8 ;  /* 0x00000008b5b5723e */ /* 0x000fe200000010ff */
[----:B------:R-:W1:Y:S01]  /*5250*/  MUFU.EX2 R158, R158 ;  /* 0x0000009e009e7308 */ /* 0x000e620000000800 */
[----:B------:R-:W-:Y:S01]  /*5260*/  FADD.FTZ R3, R183, R40 ;  /* 0x00000028b7037221 */ /* 0x000fe20000010000 */
[----:B------:R-:W-:Y:S02]  /*5270*/  F2FP.BF16.F32.PACK_AB R182, R15, R182 ;  /* 0x000000b60fb6723e */ /* 0x000fe400000010ff */
[----:B------:R-:W-:-:S04]  /*5280*/  F2FP.BF16.F32.PACK_AB R183, R30, R183 ;  /* 0x000000b71eb7723e */ /* 0x000fc800000010ff */
[----:B------:R-:W4:Y:S01]  /*5290*/  MUFU.EX2 R159, R70 ;  /* 0x00000046009f7308 */ /* 0x000f220000000800 */
[----:B------:R-:W-:Y:S02]  /*52a0*/  WARPGROUP.DEPBAR.LE gsb0, 0x0 ;  /* 0x00008000000079c5 */ /* 0x000fe40000010000 */
[----:B------:R-:W-:-:S05]  /*52b0*/  WARPGROUP.ARRIVE ;  /* 0x00000000000079c5 */ /* 0x000fca0000000000 */
[----:B------:R-:W5:Y:S01]  /*52c0*/  MUFU.EX2 R161, R74 ;  /* 0x0000004a00a17308 */ /* 0x000f620000000800 */
[----:B------:R-:W-:Y:S02]  /*52d0*/  F2FP.BF16.F32.PACK_AB R160, R61, R10 ;  /* 0x0000000a3da0723e */ /* 0x000fe400000010ff */
[----:B------:R-:W-:Y:S01]  /*52e0*/  F2FP.BF16.F32.PACK_AB R162, R65, R12 ;  /* 0x0000000c41a2723e */ /* 0x000fe200000010ff */
[----:B------:R-:W-:Y:S04]  /*52f0*/  HGMMA.64x128x16.F32.BF16 R88, R164, gdesc[UR4].tnspB, R88, gsb0 ;  /* 0x41e00004a4587df0 */ /* 0x000fe80008001858 */
[----:B------:R-:W5:Y:S01]  /*5300*/  MUFU.EX2 R163, R78 ;  /* 0x0000004e00a37308 */ /* 0x000f620000000800 */
[----:B------:R-:W-:Y:S02]  /*5310*/  WARPGROUP.DEPBAR.LE gsb0, 0x0 ;  /* 0x00008000000079c5 */ /* 0x000fe40000010000 */
[----:B------:R2:W-:Y:S05]  /*5320*/  @!P1 SYNCS.ARRIVE.TRANS64.RED.A1T0 RZ, [R27+URZ], RZ ;  /* 0x000000ff1bff99a7 */ /* 0x0005ea000810043f */
[----:B------:R-:W5:Y:S01]  /*5330*/  MUFU.EX2 R165, R82 ;  /* 0x0000005200a57308 */ /* 0x000f620000000800 */
[----:B------:R-:W-:-:S02]  /*5340*/  F2FP.BF16.F32.PACK_AB R164, R69, R14 ;  /* 0x0000000e45a4723e */ /* 0x000fc400000010ff */
[----:B------:R-:W-:Y:S01]  /*5350*/  F2FP.BF16.F32.PACK_AB R166, R73, R20 ;  /* 0x0000001449a6723e */ /* 0x000fe200000010ff */
[----:B--2---:R-:W-:-:S04]  /*5360*/  @!P1 VIADD R27, R31, 0x34860 ;  /* 0x000348601f1b9836 */ /* 0x004fc80000000000 */
[----:B------:R-:W2:Y:S01]  /*5370*/  MUFU.EX2 R167, R86 ;  /* 0x0000005600a77308 */ /* 0x000ea20000000800 */
[----:B------:R-:W-:-:S04]  /*5380*/  @!P1 PRMT R27, RZ, 0x654, R27 ;  /* 0x00000654ff1b9816 */ /* 0x000fc8000000001b */
[----:B------:R3:W-:Y:S02]  /*5390*/  @!P1 SYNCS.ARRIVE.TRANS64.RED.A1T0 RZ, [R27+URZ], RZ ;  /* 0x000000ff1bff99a7 */ /* 0x0007e4000810043f */
[----:B---3--:R-:W-:Y:S01]  /*53a0*/  FADD.FTZ R27, R15, R6 ;  /* 0x000000060f1b7221 */ /* 0x008fe20000010000 */
[----:B------:R-:W-:-:S03]  /*53b0*/  FADD.FTZ R6, R30, R3 ;  /* 0x000000031e067221 */ /* 0x000fc60000010000 */
[----:B------:R-:W-:Y:S01]  /*53c0*/  FADD.FTZ R40, R176, R27 ;  /* 0x0000001bb0287221 */ /* 0x000fe20000010000 */
[----:B------:R-:W-:Y:S01]  /*53d0*/  FADD.FTZ R3, R177, R6 ;  /* 0x00000006b1037221 */ /* 0x000fe20000010000 */
[C---:B------:R-:W-:Y:S02]  /*53e0*/  F2FP.BF16.F32.PACK_AB R176, R21.reuse, R176 ;  /* 0x000000b015b0723e */ /* 0x040fe400000010ff */
[----:B------:R-:W-:Y:S01]  /*53f0*/  FADD.FTZ R27, R21, R40 ;  /* 0x00000028151b7221 */ /* 0x000fe20000010000 */
[C---:B------:R-:W-:Y:S01]  /*5400*/  FADD.FTZ R6, R36.reuse, R3 ;  /* 0x0000000324067221 */ /* 0x040fe20000010000 */
[----:B------:R-:W-:Y:S02]  /*5410*/  F2FP.BF16.F32.PACK_AB R177, R36, R177 ;  /* 0x000000b124b1723e */ /* 0x000fe400000010ff */
[----:B------:R-:W-:Y:S01]  /*5420*/  FADD.FTZ R40, R178, R27 ;  /* 0x0000001bb2287221 */ /* 0x000fe20000010000 */
[----:B------:R-:W-:Y:S01]  /*5430*/  FADD.FTZ R3, R179, R6 ;  /* 0x00000006b3037221 */ /* 0x000fe20000010000 */
[----:B------:R-:W-:-:S02]  /*5440*/  F2FP.BF16.F32.PACK_AB R178, R25, R178 ;  /* 0x000000b219b2723e */ /* 0x000fc400000010ff */
[----:B------:R-:W-:Y:S01]  /*5450*/  FADD.FTZ R27, R25, R40 ;  /* 0x00000028191b7221 */ /* 0x000fe20000010000 */
[C---:B------:R-:W-:Y:S01]  /*5460*/  FADD.FTZ R6, R32.reuse, R3 ;  /* 0x0000000320067221 */ /* 0x040fe20000010000 */
[----:B------:R-:W-:Y:S02]  /*5470*/  F2FP.BF16.F32.PACK_AB R179, R32, R179 ;  /* 0x000000b320b3723e */ /* 0x000fe400000010ff */
[----:B------:R-:W-:Y:S01]  /*5480*/  FADD.FTZ R40, R172, R27 ;  /* 0x0000001bac287221 */ /* 0x000fe20000010000 */
[----:B------:R-:W-:Y:S01]  /*5490*/  FADD.FTZ R3, R173, R6 ;  /* 0x00000006ad037221 */ /* 0x000fe20000010000 */
[C---:B------:R-:W-:Y:S02]  /*54a0*/  F2FP.BF16.F32.PACK_AB R172, R29.reuse, R172 ;  /* 0x000000ac1dac723e */ /* 0x040fe400000010ff */
[----:B------:R-:W-:Y:S01]  /*54b0*/  FADD.FTZ R27, R29, R40 ;  /* 0x000000281d1b7221 */ /* 0x000fe20000010000 */
[C---:B------:R-:W-:Y:S01]  /*54c0*/  FADD.FTZ R6, R34.reuse, R3 ;  /* 0x0000000322067221 */ /* 0x040fe20000010000 */
[----:B------:R-:W-:-:S02]  /*54d0*/  F2FP.BF16.F32.PACK_AB R173, R34, R173 ;  /* 0x000000ad22ad723e */ /* 0x000fc400000010ff */
        /* <DEDUP_REMOVED lines=26> */
[----:B------:R-:W-:Y:S01]  /*5680*/  F2FP.BF16.F32.PACK_AB R154, R49, R154 ;  /* 0x0000009a319a723e */ /* 0x000fe200000010ff */
[----:B------:R-:W-:-:S02]  /*5690*/  IMAD.MOV.U32 R13, RZ, RZ, R0 ;  /* 0x000000ffff0d7224 */ /* 0x000fc400078e0000 */
        /* <DEDUP_REMOVED lines=9> */
[----:B-1----:R-:W-:Y:S01]  /*5730*/  FADD.FTZ R8, R158, R3 ;  /* 0x000000039e087221 */ /* 0x002fe20000010000 */
[----:B----4-:R-:W-:Y:S01]  /*5740*/  FADD.FTZ R6, R159, R6 ;  /* 0x000000069f067221 */ /* 0x010fe20000010000 */
[C---:B------:R-:W-:Y:S02]  /*5750*/  F2FP.BF16.F32.PACK_AB R158, R57.reuse, R158 ;  /* 0x0000009e399e723e */ /* 0x040fe400000010ff */
[----:B------:R-:W-:Y:S01]  /*5760*/  FADD.FTZ R3, R57, R8 ;  /* 0x0000000839037221 */ /* 0x000fe20000010000 */
[C---:B------:R-:W-:Y:S01]  /*5770*/  FADD.FTZ R6, R71.reuse, R6 ;  /* 0x0000000647067221 */ /* 0x040fe20000010000 */
[----:B------:R-:W-:Y:S02]  /*5780*/  F2FP.BF16.F32.PACK_AB R159, R71, R159 ;  /* 0x0000009f479f723e */ /* 0x000fe400000010ff */
[----:B------:R-:W-:Y:S01]  /*5790*/  FADD.FTZ R8, R10, R3 ;  /* 0x000000030a087221 */ /* 0x000fe20000010000 */
[----:B-----5:R-:W-:Y:S01]  /*57a0*/  FADD.FTZ R6, R161, R6 ;  /* 0x00000006a1067221 */ /* 0x020fe20000010000 */
[----:B------:R-:W1:Y:S01]  /*57b0*/  MUFU.EX2 R10, R77 ;  /* 0x0000004d000a7308 */ /* 0x000e620000000800 */
[----:B------:R-:W-:Y:S01]  /*57c0*/  F2FP.BF16.F32.PACK_AB R161, R75, R161 ;  /* 0x000000a14ba1723e */ /* 0x000fe200000010ff */
[----:B------:R-:W-:Y:S01]  /*57d0*/  FADD.FTZ R3, R61, R8 ;  /* 0x000000083d037221 */ /* 0x000fe20000010000 */
[----:B------:R-:W-:-:S03]  /*57e0*/  FADD.FTZ R6, R75, R6 ;  /* 0x000000064b067221 */ /* 0x000fc60000010000 */
[----:B------:R-:W-:Y:S01]  /*57f0*/  FADD.FTZ R8, R12, R3 ;  /* 0x000000030c087221 */ /* 0x000fe20000010000 */
[----:B------:R-:W-:Y:S01]  /*5800*/  FADD.FTZ R6, R163, R6 ;  /* 0x00000006a3067221 */ /* 0x000fe20000010000 */
[----:B------:R-:W-:Y:S02]  /*5810*/  F2FP.BF16.F32.PACK_AB R163, R79, R163 ;  /* 0x000000a34fa3723e */ /* 0x000fe400000010ff */
        /* <DEDUP_REMOVED lines=8> */
[----:B--2---:R-:W-:Y:S01]  /*58a0*/  FADD.FTZ R3, R167, R6 ;  /* 0x00000006a7037221 */ /* 0x004fe20000010000 */
[C---:B-1----:R-:W-:Y:S02]  /*58b0*/  F2FP.BF16.F32.PACK_AB R167, R10.reuse, R167 ;  /* 0x000000a70aa7723e */ /* 0x042fe400000010ff */
[----:B------:R-:W-:Y:S01]  /*58c0*/  FADD.FTZ R6, R73, R8 ;  /* 0x0000000849067221 */ /* 0x000fe20000010000 */
[----:B------:R-:W-:Y:S01]  /*58d0*/  FADD.FTZ R3, R10, R3 ;  /* 0x000000030a037221 */ /* 0x000fe20000010000 */
[----:B------:R-:W-:Y:S01]  /*58e0*/  IMAD.MOV.U32 R8, RZ, RZ, R9 ;  /* 0x000000ffff087224 */ /* 0x000fe200078e0009 */
[----:B------:R-:W-:Y:S06]  /*58f0*/  @P2 BRA `(.L_x_24) ;  /* 0xffffffdc00c82947 */ /* 0x000fec000383ffff */
.L_x_15:
[----:B------:R-:W-:Y:S06]  /*5900*/  BAR.ARV 0x8, 0x120 ;  /* 0x0204800000007b1d */ /* 0x000fec0000002000 */
        /* <DEDUP_REMOVED lines=64> */
[----:B------:R-:W-:Y:S06]  /*5d10*/  @!P0 BRA `(.L_x_25) ;  /* 0x0000000000048947 */ /* 0x000fec0003800000 */
[----:B------:R-:W-:Y:S01]  /*5d20*/  BPT.TRAP 0x1 ;  /* 0x000000040000795c */ /* 0x000fe20000300000 */
.L_x_25:
[----:B------:R-:W-:Y:S01]  /*5d30*/  ULEA UR7, UR38, UR60, 0x3 ;  /* 0x0000003c26077291 */ /* 0x000fe2000f8e183f */
[----:B------:R-:W-:-:S05]  /*5d40*/  IMAD.U32 R4, RZ, RZ, UR39 ;  /* 0x00000027ff047e24 */ /* 0x000fca000f8e00ff */
[----:B------:R-:W-:-:S04]  /*5d50*/  SHF.L.U32 R4, R4, 0x1f, RZ ;  /* 0x0000001f04047819 */ /* 0x000fc800000006ff */
[----:B------:R1:W2:Y:S01]  /*5d60*/  SYNCS.PHASECHK.TRANS64.TRYWAIT P2, [UR7+0x34850], R4 ;  /* 0x03485004ff0075a7 */ /* 0x0002a20008040147 */
[----:B------:R-:W-:Y:S05]  /*5d70*/  @!P0 BRA `(.L_x_26) ;  /* 0x0000000000048947 */ /* 0x000fea0003800000 */
[----:B------:R-:W-:Y:S01]  /*5d80*/  BPT.TRAP 0x1 ;  /* 0x000000040000795c */ /* 0x000fe20000300000 */
.L_x_26:
[----:B--2---:R-:W-:Y:S05]  /*5d90*/  @P2 BRA `(.L_x_27) ;  /* 0x0000000000082947 */ /* 0x004fea0003800000 */
[----:B------:R-:W2:Y:S02]  /*5da0*/  SYNCS.PHASECHK.TRANS64.TRYWAIT P0, [UR7+0x34850], R4 ;  /* 0x03485004ff0075a7 */ /* 0x000ea40008000147 */
[----:B--2---:R-:W-:Y:S05]  /*5db0*/  @!P0 BRA `(.L_x_28) ;  /* 0x0000004400ac8947 */ /* 0x004fea0003800000 */
.L_x_27:
[----:B------:R-:W-:Y:S01]  /*5dc0*/  UIADD3 UR4, UR60, 0x400, URZ ;  /* 0x000004003c047890 */ /* 0x000fe2000fffe03f */
[----:B------:R-:W-:Y:S01]  /*5dd0*/  WARPGROUP.ARRIVE ;  /* 0x00000000000079c5 */ /* 0x000fe20000000000 */
[----:B------:R-:W-:Y:S01]  /*5de0*/  UMOV UR11, 0x40000040 ;  /* 0x40000040000b7882 */ /* 0x000fe20000000000 */
[----:B-12---:R-:W1:Y:S01]  /*5df0*/  SHFL.BFLY PT, R4, R3, 0x2, 0x1f ;  /* 0x0c401f0003047f89 */ /* 0x006e6200000e0000 */
[----:B------:R-:W-:Y:S01]  /*5e00*/  USHF.R.U32.HI UR4, URZ, 0x4, UR4 ;  /* 0x000000043f047899 */ /* 0x000fe20008011604 */
[C---:B------:R-:W-:Y:S01]  /*5e10*/  IADD3 R89, P4, R16.reuse, 0x20, RZ ;  /* 0x0000002010597810 */ /* 0x040fe20007f9e0ff */
[----:B------:R-:W-:Y:S01]  /*5e20*/  UIADD3 UR35, -UR36, URZ, URZ ;  /* 0x0000003f24237290 */ /* 0x000fe2000fffe13f */
[----:B------:R-:W2:Y:S01]  /*5e30*/  SHFL.BFLY PT, R5, R6, 0x2, 0x1f ;  /* 0x0c401f0006057f89 */ /* 0x000ea200000e0000 */
[----:B------:R-:W-:Y:S01]  /*5e40*/  ULOP3.LUT UR4, UR4, 0x3fff, URZ, 0xc0, !UPT ;  /* 0x00003fff04047892 */ /* 0x000fe2000f8ec03f */
[C---:B------:R-:W-:Y:S01]  /*5e50*/  IADD3 R7, P3, R16.reuse, 0x4040, RZ ;  /* 0x0000404010077810 */ /* 0x040fe20007f7e0ff */
[----:B------:R-:W-:Y:S01]  /*5e60*/  UIADD3 UR34, -UR61, URZ, URZ ;  /* 0x0000003f3d227290 */ /* 0x000fe2000fffe13f */
[C---:B------:R-:W-:Y:S01]  /*5e70*/  IADD3 R13, P0, R16.reuse, 0x4000, RZ ;  /* 0x00004000100d7810 */ /* 0x040fe20007f1e0ff */
[----:B------:R-:W-:Y:S01]  /*5e80*/  ULOP3.LUT UR4, UR4, 0x4000000, URZ, 0xfc, !UPT ;  /* 0x0400000004047892 */ /* 0x000fe2000f8efc3f */
[----:B------:R-:W-:Y:S01]  /*5e90*/  LOP3.LUT R88, R89, 0x380, RZ, 0xc0, !PT ;  /* 0x0000038059587812 */ /* 0x000fe200078ec0ff */
[----:B------:R-:W-:Y:S01]  /*5ea0*/  ULDC UR5, c[0x0][0xda8] ;  /* 0x00036a0000057ab9 */ /* 0x000fe20000000800 */
[----:B------:R-:W-:Y:S01]  /*5eb0*/  IADD3 R21, P5, R16, 0x40, RZ ;  /* 0x0000004010157810 */ /* 0x000fe20007fbe0ff */
[----:B------:R-:W-:Y:S01]  /*5ec0*/  ULEA UR4, UR38, UR4, 0xb ;  /* 0x0000000426047291 */ /* 0x000fe2000f8e583f */
[----:B------:R-:W-:Y:S01]  /*5ed0*/  LOP3.LUT R12, R13, 0x380, RZ, 0xc0, !PT ;  /* 0x000003800d0c7812 */ /* 0x000fe200078ec0ff */
[----:B------:R-:W-:Y:S01]  /*5ee0*/  ULDC.64 UR8, c[0x0][0xb70] ;  /* 0x0002dc0000087ab9 */ /* 0x000fe20000000a00 */
[----:B------:R-:W-:Y:S01]  /*5ef0*/  SHF.R.U64 R88, R88, 0x3, RZ ;  /* 0x0000000358587819 */ /* 0x000fe200000012ff */
[----:B------:R-:W-:Y:S01]  /*5f00*/  UIADD3 UR6, UR4, 0x80, URZ ;  /* 0x0000008004067890 */ /* 0x000fe2000fffe03f */
[----:B------:R-:W-:-:S02]  /*5f10*/  LOP3.LUT R20, R21, 0x380, RZ, 0xc0, !PT ;  /* 0x0000038015147812 */ /* 0x000fc400078ec0ff */
[----:B------:R-:W-:Y:S01]  /*5f20*/  UMOV UR10, UR4 ;  /* 0x00000004000a7c82 */ /* 0x000fe20008000000 */
[----:B------:R-:W-:Y:S01]  /*5f30*/  SHF.R.U64 R12, R12, 0x3, RZ ;  /* 0x000000030c0c7819 */ /* 0x000fe200000012ff */
[----:B------:R-:W-:Y:S01]  /*5f40*/  HGMMA.64x128x16.F32.BF16 R24, R180, gdesc[UR8].tnspB, R24, gsb0 ;  /* 0x41e00008b4187df0 */ /* 0x000fe20008001818 */
[----:B------:R-:W-:Y:S01]  /*5f50*/  UMOV UR11, 0x40000040 ;  /* 0x40000040000b7882 */ /* 0x000fe20000000000 */
[----:B------:R-:W-:Y:S01]  /*5f60*/  UMOV UR10, UR6 ;  /* 0x00000006000a7c82 */ /* 0x000fe20008000000 */
[----:B------:R-:W-:Y:S01]  /*5f70*/  UIADD3 UR6, UR4, 0x100, URZ ;  /* 0x0000010004067890 */ /* 0x000fe2000fffe03f */
[----:B-1----:R-:W-:Y:S01]  /*5f80*/  FADD.FTZ R3, R4, R3 ;  /* 0x0000000304037221 */ /* 0x002fe20000010000 */
[----:B------:R-:W-:Y:S01]  /*5f90*/  LOP3.LUT R88, R88, R89, RZ, 0x3c, !PT ;  /* 0x0000005958587212 */ /* 0x000fe200078e3cff */
[----:B--2---:R-:W-:Y:S01]  /*5fa0*/  FADD.FTZ R5, R5, R6 ;  /* 0x0000000605057221 */ /* 0x004fe20000010000 */
[----:B------:R-:W-:Y:S01]  /*5fb0*/  LOP3.LUT R6, R7, 0x380, RZ, 0xc0, !PT ;  /* 0x0000038007067812 */ /* 0x000fe200078ec0ff */
[----:B------:R-:W-:Y:S01]  /*5fc0*/  IMAD.X R89, RZ, RZ, R17, P4 ;  /* 0x000000ffff597224 */ /* 0x000fe200020e0611 */
[----:B------:R-:W1:Y:S01]  /*5fd0*/  SHFL.BFLY PT, R92, R3, 0x1, 0x1f ;  /* 0x0c201f00035c7f89 */ /* 0x000e6200000e0000 */
[----:B------:R-:W-:-:S02]  /*5fe0*/  SHF.R.U64 R20, R20, 0x3, RZ ;  /* 0x0000000314147819 */ /* 0x000fc400000012ff */
[----:B------:R-:W-:Y:S01]  /*5ff0*/  SHF.R.U64 R6, R6, 0x3, RZ ;  /* 0x0000000306067819 */ /* 0x000fe200000012ff */
[----:B------:R-:W2:Y:S01]  /*6000*/  SHFL.BFLY PT, R8, R5, 0x1, 0x1f ;  /* 0x0c201f0005087f89 */ /* 0x000ea200000e0000 */
[----:B------:R-:W-:Y:S02]  /*6010*/  LOP3.LUT R12, R12, R13, RZ, 0x3c, !PT ;  /* 0x0000000d0c0c7212 */ /* 0x000fe400078e3cff */
[----:B------:R-:W-:Y:S01]  /*6020*/  LOP3.LUT R6, R6, R7, RZ, 0x3c, !PT ;  /* 0x0000000706067212 */ /* 0x000fe200078e3cff */
[--C-:B------:R-:W-:Y:S01]  /*6030*/  IMAD.X R7, RZ, RZ, R17.reuse, P3 ;  /* 0x000000ffff077224 */ /* 0x100fe200018e0611 */
[C---:B------:R-:W-:Y:S02]  /*6040*/  IADD3 R13, P4, R16.reuse, 0x4060, RZ ;  /* 0x00004060100d7810 */ /* 0x040fe40007f9e0ff */
[----:B------:R-:W-:Y:S02]  /*6050*/  LOP3.LUT R91, R16, 0x380, RZ, 0xc0, !PT ;  /* 0x00000380105b7812 */ /* 0x000fe400078ec0ff */
[----:B------:R-:W-:Y:S01]  /*6060*/  LOP3.LUT R20, R20, R21, RZ, 0x3c, !PT ;  /* 0x0000001514147212 */ /* 0x000fe200078e3cff */
[----:B------:R-:W-:Y:S01]  /*6070*/  IMAD.X R21, RZ, RZ, R17, P5 ;  /* 0x000000ffff157224 */ /* 0x000fe200028e0611 */
[----:B------:R-:W-:-:S02]  /*6080*/  LOP3.LUT R4, R13, 0x380, RZ, 0xc0, !PT ;  /* 0x000003800d047812 */ /* 0x000fc400078ec0ff */
[----:B------:R-:W-:Y:S02]  /*6090*/  SHF.R.U64 R91, R91, 0x3, RZ ;  /* 0x000000035b5b7819 */ /* 0x000fe400000012ff */
[----:B------:R-:W-:Y:S02]  /*60a0*/  SHF.R.U64 R4, R4, 0x3, RZ ;  /* 0x0000000304047819 */ /* 0x000fe400000012ff */
[----:B------:R-:W-:Y:S01]  /*60b0*/  LOP3.LUT R90, R91, R16, RZ, 0x3c, !PT ;  /* 0x000000105b5a7212 */ /* 0x000fe200078e3cff */
[--C-:B------:R-:W-:Y:S01]  /*60c0*/  IMAD.MOV.U32 R91, RZ, RZ, R17.reuse ;  /* 0x000000ffff5b7224 */ /* 0x100fe200078e0011 */
[----:B------:R-:W-:Y:S01]  /*60d0*/  IADD3 R11, P2, R16, 0x4020, RZ ;  /* 0x00004020100b7810 */ /* 0x000fe20007f5e0ff */
[----:B-1----:R-:W-:Y:S01]  /*60e0*/  FADD.FTZ R92, R3, R92 ;  /* 0x0000005c035c7221 */ /* 0x002fe20000010000 */
[----:B------:R-:W-:Y:S02]  /*60f0*/  MOV R94, R88 ;  /* 0x00000058005e7202 */ /* 0x000fe40000000f00 */
[----:B------:R-:W-:Y:S01]  /*6100*/  LOP3.LUT R4, R4, R13, RZ, 0x3c, !PT ;  /* 0x0000000d04047212 */ /* 0x000fe200078e3cff */
[----:B--2---:R-:W-:Y:S01]  /*6110*/  FADD.FTZ R96, R5, R8 ;  /* 0x0000000805607221 */ /* 0x004fe20000010000 */
[----:B------:R-:W-:Y:S01]  /*6120*/  FSETP.NE.FTZ.AND P3, PT, R92, RZ, PT ;  /* 0x000000ff5c00720b */ /* 0x000fe20003f75000 */
[----:B------:R-:W-:Y:S01]  /*6130*/  IMAD.MOV.U32 R8, RZ, RZ, RZ ;  /* 0x000000ffff087224 */ /* 0x000fe200078e00ff */
[----:B------:R-:W-:Y:S01]  /*6140*/  MOV R88, R6 ;  /* 0x0000000600587202 */ /* 0x000fe20000000f00 */
[----:B------:R-:W-:Y:S01]  /*6150*/  IMAD.U32 R7, RZ, RZ, UR7 ;  /* 0x00000007ff077e24 */ /* 0x000fe2000f8e00ff */
[----:B------:R-:W-:Y:S01]  /*6160*/  FSETP.NE.FTZ.AND P5, PT, R96, RZ, PT ;  /* 0x000000ff6000720b */ /* 0x000fe20003fb5000 */
[----:B------:R-:W-:Y:S01]  /*6170*/  IMAD.X R5, RZ, RZ, R17, P4 ;  /* 0x000000ffff057224 */ /* 0x000fe200020e0611 */
[----:B------:R-:W-:Y:S01]  /*6180*/  IADD3.X R13, RZ, R17, RZ, P0, !PT ;  /* 0x00000011ff0d7210 */ /* 0x000fe200007fe4ff */
[----:B------:R-:W-:Y:S01]  /*6190*/  @!P1 VIADD R7, R7, 0x34860 ;  /* 0x0003486007079836 */ /* 0x000fe20000000000 */
[----:B------:R-:W-:Y:S01]  /*61a0*/  LOP3.LUT R10, R11, 0x380, RZ, 0xc0, !PT ;  /* 0x000003800b0a7812 */ /* 0x000fe200078ec0ff */
[----:B------:R-:W-:Y:S01]  /*61b0*/  ULDC UR7, c[0x0][0xa88] ;  /* 0x0002a20000077ab9 */ /* 0x000fe20000000800 */
[----:B------:R-:W-:-:S02]  /*61c0*/  MOV R95, R90 ;  /* 0x0000005a005f7202 */ /* 0x000fc40000000f00 */
[----:B------:R-:W-:Y:S01]  /*61d0*/  MOV R90, R12 ;  /* 0x0000000c005a7202 */ /* 0x000fe20000000f00 */
[----:B------:R-:W1:Y:S01]  /*61e0*/  @P3 MUFU.LG2 R6, R92 ;  /* 0x0000005c00063308 */ /* 0x000e620000000c00 */
[----:B------:R-:W-:Y:S01]  /*61f0*/  IMAD.MOV.U32 R12, RZ, RZ, RZ ;  /* 0x000000ffff0c7224 */ /* 0x000fe200078e00ff */
[----:B------:R-:W-:Y:S02]  /*6200*/  SHF.R.U64 R10, R10, 0x3, RZ ;  /* 0x000000030a0a7819 */ /* 0x000fe400000012ff */
[----:B------:R-:W-:Y:S02]  /*6210*/  @!P1 PRMT R7, RZ, 0x654, R7 ;  /* 0x00000654ff079816 */ /* 0x000fe40000000007 */
[----:B------:R-:W-:Y:S01]  /*6220*/  LOP3.LUT R10, R10, R11, RZ, 0x3c, !PT ;  /* 0x0000000b0a0a7212 */ /* 0x000fe200078e3cff */
[----:B------:R-:W-:Y:S01]  /*6230*/  IMAD.X R11, RZ, RZ, R17, P2 ;  /* 0x000000ffff0b7224 */ /* 0x000fe200010e0611 */
[----:B------:R-:W-:Y:S01]  /*6240*/  @P5 MUFU.RCP R8, R96 ;  /* 0x0000006000085308 */ /* 0x000fe20000001000 */
[----:B------:R-:W-:Y:S01]  /*6250*/  MOV R93, R20 ;  /* 0x00000014005d7202 */ /* 0x000fe20000000f00 */
[----:B------:R-:W-:Y:S01]  /*6260*/  IMAD.MOV.U32 R21, RZ, RZ, -0x800000 ;  /* 0xff800000ff157424 */ /* 0x000fe200078e00ff */
[----:B------:R-:W-:-:S02]  /*6270*/  R2UR UR12, R184 ;  /* 0x00000000b80c72ca */ /* 0x000fc400000e0000 */
[----:B------:R-:W-:Y:S01]  /*6280*/  MOV R89, R10 ;  /* 0x0000000a00597202 */ /* 0x000fe20000000f00 */
[----:B------:R-:W-:Y:S01]  /*6290*/  @P3 FMUL.FTZ R11, R2, 0.69314718246459960938 ;  /* 0x3f317218020b3820 */ /* 0x000fe20000410000 */
[----:B------:R-:W-:Y:S01]  /*62a0*/  IADD3 R15, P6, R16, 0x60, RZ ;  /* 0x00000060100f7810 */ /* 0x000fe20007fde0ff */
[----:B------:R-:W-:Y:S01]  /*62b0*/  @P3 MUFU.RCP R12, R92 ;  /* 0x0000005c000c3308 */ /* 0x000fe20000001000 */
[----:B-1----:R-:W-:Y:S01]  /*62c0*/  @P3 FMUL.FTZ R6, R6, 0.69314718246459960938 ;  /* 0x3f31721806063820 */ /* 0x002fe20000410000 */
[----:B------:R-:W-:Y:S02]  /*62d0*/  MOV R20, R4 ;  /* 0x0000000400147202 */ /* 0x000fe40000000f00 */
[----:B------:R-:W-:Y:S01]  /*62e0*/  LOP3.LUT R14, R15, 0x380, RZ, 0xc0, !PT ;  /* 0x000003800f0e7812 */ /* 0x000fe200078ec0ff */
[----:B------:R-:W-:Y:S01]  /*62f0*/  @P3 FFMA.FTZ R21, R11, R9, R6 ;  /* 0x000000090b153223 */ /* 0x000fe20000010006 */
[----:B------:R-:W-:Y:S02]  /*6300*/  LOP3.LUT P0, RZ, R23, 0x3, RZ, 0xc0, !PT ;  /* 0x0000000317ff7812 */ /* 0x000fe4000780c0ff */
[----:B------:R-:W1:Y:S01]  /*6310*/  @P5 MUFU.LG2 R3, R96 ;  /* 0x0000006000035308 */ /* 0x000e620000000c00 */
[----:B------:R-:W-:Y:S01]  /*6320*/  UIMAD UR34, UR5, UR34, UR12 ;  /* 0x00000022052272a4 */ /* 0x000fe2000f8e020c */
[----:B------:R-:W-:-:S02]  /*6330*/  SHF.R.U64 R14, R14, 0x3, RZ ;  /* 0x000000030e0e7819 */ /* 0x000fc400000012ff */
[----:B------:R-:W-:Y:S01]  /*6340*/  ULDC.64 UR12, c[0x0][0x208] ;  /* 0x00008200000c7ab9 */ /* 0x000fe20000000a00 */
[----:B------:R-:W-:Y:S01]  /*6350*/  USHF.L.U32 UR34, UR34, 0x7, URZ ;  /* 0x0000000722227899 */ /* 0x000fe2000800063f */
[----:B------:R-:W-:Y:S01]  /*6360*/  LOP3.LUT R14, R14, R15, RZ, 0x3c, !PT ;  /* 0x0000000f0e0e7212 */ /* 0x000fe200078e3cff */
[----:B------:R-:W-:-:S04]  /*6370*/  IMAD.X R15, RZ, RZ, R17, P6 ;  /* 0x000000ffff0f7224 */ /* 0x000fc800030e0611 */
[----:B------:R-:W-:Y:S01]  /*6380*/  VIADD R97, R187, UR34 ;  /* 0x00000022bb617c36 */ /* 0x000fe20008000000 */
[----:B------:R-:W-:-:S03]  /*6390*/  MOV R91, R14 ;  /* 0x0000000e005b7202 */ /* 0x000fc60000000f00 */
[----:B------:R-:W-:-:S05]  /*63a0*/  VIADD R10, R97, 0x8 ;  /* 0x00000008610a7836 */ /* 0x000fca0000000000 */
[----:B------:R-:W-:Y:S02]  /*63b0*/  ISETP.GE.OR P2, PT, R10, UR7, P0 ;  /* 0x000000070a007c0c */ /* 0x000fe40008746670 */
[----:B------:R-:W-:Y:S01]  /*63c0*/  ISETP.GE.OR P0, PT, R97, UR7, P0 ;  /* 0x0000000761007c0c */ /* 0x000fe20008706670 */
[----:B------:R-:W-:Y:S02]  /*63d0*/  WARPGROUP.DEPBAR.LE gsb0, 0x0 ;  /* 0x00008000000079c5 */ /* 0x000fe40000010000 */
[----:B------:R-:W-:-:S06]  /*63e0*/  WARPGROUP.ARRIVE ;  /* 0x00000000000079c5 */ /* 0x000fcc0000000000 */
[----:B------:R-:W-:Y:S01]  /*63f0*/  HGMMA.64x128x16.F32.BF16 R24, R176, gdesc[UR8].tnspB, R24, gsb0 ;  /* 0x41e00008b0187df0 */ /* 0x000fe20008001818 */
[----:B------:R-:W-:Y:S01]  /*6400*/  UMOV UR10, UR6 ;  /* 0x00000006000a7c82 */ /* 0x000fe20008000000 */
[----:B------:R-:W-:Y:S01]  /*6410*/  UMOV UR11, 0x40000040 ;  /* 0x40000040000b7882 */ /* 0x000fe20000000000 */
[----:B------:R-:W-:Y:S01]  /*6420*/  UIADD3 UR6, UR4, 0x180, URZ ;  /* 0x0000018004067890 */ /* 0x000fe2000fffe03f */
        /* <DEDUP_REMOVED lines=17> */
[----:B------:R-:W-:Y:S02]  /*6540*/  UIADD3 UR6, UR4, 0x300, URZ ;  /* 0x0000030004067890 */ /* 0x000fe4000fffe03f */
[----:B------:R-:W-:Y:S01]  /*6550*/  UIADD3 UR4, UR4, 0x380, URZ ;  /* 0x0000038004047890 */ /* 0x000fe2000fffe03f */
[----:B------:R-:W-:Y:S02]  /*6560*/  WARPGROUP.DEPBAR.LE gsb0, 0x0 ;  /* 0x00008000000079c5 */ /* 0x000fe40000010000 */
[----:B------:R-:W-:-:S06]  /*6570*/  WARPGROUP.ARRIVE ;  /* 0x00000000000079c5 */ /* 0x000fcc0000000000 */
[----:B------:R-:W-:Y:S01]  /*6580*/  HGMMA.64x128x16.F32.BF16 R24, R156, gdesc[UR8].tnspB, R24, gsb0 ;  /* 0x41e000089c187df0 */ /* 0x000fe20008001818 */
[----:B------:R-:W-:Y:S01]  /*6590*/  UMOV UR10, UR6 ;  /* 0x00000006000a7c82 */ /* 0x000fe20008000000 */
[----:B------:R-:W-:Y:S01]  /*65a0*/  UMOV UR11, 0x40000040 ;  /* 0x40000040000b7882 */ /* 0x000fe20000000000 */
[----:B------:R-:W-:Y:S02]  /*65b0*/  WARPGROUP.DEPBAR.LE gsb0, 0x0 ;  /* 0x00008000000079c5 */ /* 0x000fe40000010000 */
[----:B------:R-:W-:-:S07]  /*65c0*/  WARPGROUP.ARRIVE ;  /* 0x00000000000079c5 */ /* 0x000fce0000000000 */
[----:B------:R-:W-:Y:S01]  /*65d0*/  HGMMA.64x128x16.F32.BF16 R24, R160, gdesc[UR8].tnspB, R24, gsb0 ;  /* 0x41e00008a0187df0 */ /* 0x000fe20008001818 */
[----:B------:R-:W-:Y:S01]  /*65e0*/  UMOV UR10, UR4 ;  /* 0x00000004000a7c82 */ /* 0x000fe20008000000 */
[----:B------:R-:W-:Y:S01]  /*65f0*/  UMOV UR11, 0x40000040 ;  /* 0x40000040000b7882 */ /* 0x000fe20000000000 */
[----:B------:R-:W-:Y:S02]  /*6600*/  ULDC UR4, c[0x0][0xdb4] ;  /* 0x00036d0000047ab9 */ /* 0x000fe40000000800 */
[----:B------:R-:W-:-:S04]  /*6610*/  UIMAD UR35, UR4, UR35, UR61 ;  /* 0x00000023042372a4 */ /* 0x000fc8000f8e023d */
[----:B------:R-:W-:-:S04]  /*6620*/  USHF.R.S32.HI UR4, URZ, 0x1f, UR35 ;  /* 0x0000001f3f047899 */ /* 0x000fc80008011423 */
[----:B------:R-:W-:Y:S02]  /*6630*/  UIMAD UR6, UR4, UR8, URZ ;  /* 0x00000008040672a4 */ /* 0x000fe4000f8e023f */
[----:B------:R-:W-:Y:S02]  /*6640*/  UIMAD.WIDE.U32 UR4, UR35, UR8, URZ ;  /* 0x00000008230472a5 */ /* 0x000fe4000f8e003f */
[----:B------:R-:W-:-:S04]  /*6650*/  UIMAD UR6, UR35, UR9, UR6 ;  /* 0x00000009230672a4 */ /* 0x000fc8000f8e0206 */
[----:B------:R-:W-:Y:S02]  /*6660*/  IMAD.U32 R5, RZ, RZ, UR5 ;  /* 0x00000005ff057e24 */ /* 0x000fe4000f8e00ff */
[----:B------:R-:W-:Y:S01]  /*6670*/  @P5 FMUL.FTZ R5, R2, 0.69314718246459960938 ;  /* 0x3f31721802055820 */ /* 0x000fe20000410000 */
[----:B------:R-:W-:Y:S01]  /*6680*/  MOV R4, UR4 ;  /* 0x0000000400047c02 */ /* 0x000fe20008000f00 */
[----:B-1----:R-:W-:Y:S01]  /*6690*/  @P5 FMUL.FTZ R2, R3, 0.69314718246459960938 ;  /* 0x3f31721803025820 */ /* 0x002fe20000410000 */
[----:B------:R-:W-:-:S06]  /*66a0*/  UIADD3 UR4, UR5, UR6, URZ ;  /* 0x0000000605047290 */ /* 0x000fcc000fffe03f */
[----:B------:R-:W-:Y:S01]  /*66b0*/  IMAD.U32 R3, RZ, RZ, UR4 ;  /* 0x00000004ff037e24 */ /* 0x000fe2000f8e00ff */
[----:B------:R-:W-:Y:S01]  /*66c0*/  USHF.R.S32.HI UR4, URZ, 0x1f, UR36 ;  /* 0x0000001f3f047899 */ /* 0x000fe20008011424 */
[----:B------:R-:W-:Y:S02]  /*66d0*/  WARPGROUP.DEPBAR.LE gsb0, 0x0 ;  /* 0x00008000000079c5 */ /* 0x000fe40000010000 */
[----:B------:R-:W-:-:S06]  /*66e0*/  WARPGROUP.ARRIVE ;  /* 0x00000000000079c5 */ /* 0x000fcc0000000000 */
[----:B------:R-:W-:Y:S01]  /*66f0*/  HGMMA.64x128x16.F32.BF16 R24, R164, gdesc[UR8].tnspB, R24, gsb0 ;  /* 0x41e00008a4187df0 */ /* 0x000fe20008001818 */
[----:B------:R-:W-:Y:S01]  /*6700*/  R2UR UR10, R19 ;  /* 0x00000000130a72ca */ /* 0x000fe200000e0000 */
[----:B------:R-:W-:Y:S02]  /*6710*/  IMAD.MOV.U32 R19, RZ, RZ, -0x800000 ;  /* 0xff800000ff137424 */ /* 0x000fe400078e00ff */
[----:B------:R-:W-:Y:S01]  /*6720*/  @P5 FFMA.FTZ R19, R5, R0, R2 ;  /* 0x0000000005135223 */ /* 0x000fe20000010002 */
[----:B------:R-:W-:Y:S01]  /*6730*/  IMAD.MOV.U32 R2, RZ, RZ, R4 ;  /* 0x000000ffff027224 */ /* 0x000fe200078e0004 */
[----:B------:R-:W-:Y:S02]  /*6740*/  WARPGROUP.DEPBAR.LE gsb0, 0x0 ;  /* 0x00008000000079c5 */ /* 0x000fe40000010000 */
[----:B------:R1:W-:Y:S01]  /*6750*/  @!P1 SYNCS.ARRIVE.TRANS64.RED.A1T0 RZ, [R7+URZ], RZ ;  /* 0x000000ff07ff99a7 */ /* 0x0003e2000810043f */
[----:B------:R-:W-:Y:S01]  /*6760*/  FMUL.FTZ R6, R29, R8 ;  /* 0x000000081d067220 */ /* 0x000fe20000410000 */
[----:B------:R-:W-:Y:S01]  /*6770*/  FMUL.FTZ R30, R30, R12 ;  /* 0x0000000c1e1e7220 */ /* 0x000fe20000410000 */
[-C--:B------:R-:W-:Y:S01]  /*6780*/  FMUL.FTZ R4, R25, R8.reuse ;  /* 0x0000000819047220 */ /* 0x080fe20000410000 */
[----:B------:R-:W-:Y:S01]  /*6790*/  FMUL.FTZ R5, R24, R8 ;  /* 0x0000000818057220 */ /* 0x000fe20000410000 */
[-C--:B------:R-:W-:Y:S01]  /*67a0*/  FMUL.FTZ R27, R27, R12.reuse ;  /* 0x0000000c1b1b7220 */ /* 0x080fe20000410000 */
[----:B------:R-:W-:Y:S01]  /*67b0*/  FMUL.FTZ R26, R26, R12 ;  /* 0x0000000c1a1a7220 */ /* 0x000fe20000410000 */
[-C--:B------:R-:W-:Y:S01]  /*67c0*/  FMUL.FTZ R10, R37, R8.reuse ;  /* 0x00000008250a7220 */ /* 0x080fe20000410000 */
[-C--:B-1----:R-:W-:Y:S01]  /*67d0*/  FMUL.FTZ R7, R28, R8.reuse ;  /* 0x000000081c077220 */ /* 0x082fe20000410000 */
[-C--:B------:R-:W-:Y:S01]  /*67e0*/  FMUL.FTZ R11, R36, R8.reuse ;  /* 0x00000008240b7220 */ /* 0x080fe20000410000 */
[-C--:B------:R-:W-:Y:S01]  /*67f0*/  FMUL.FTZ R33, R33, R8.reuse ;  /* 0x0000000821217220 */ /* 0x080fe20000410000 */
[-C--:B------:R-:W-:Y:S01]  /*6800*/  FMUL.FTZ R32, R32, R8.reuse ;  /* 0x0000000820207220 */ /* 0x080fe20000410000 */
[----:B------:R-:W-:Y:S01]  /*6810*/  FMUL.FTZ R14, R45, R8 ;  /* 0x000000082d0e7220 */ /* 0x000fe20000410000 */
[----:B------:R-:W-:Y:S01]  /*6820*/  F2FP.BF16.F32.PACK_AB R6, R6, R7 ;  /* 0x000000070606723e */ /* 0x000fe200000010ff */
[----:B------:R-:W-:Y:S01]  /*6830*/  FMUL.FTZ R7, R31, R12 ;  /* 0x0000000c1f077220 */ /* 0x000fe20000410000 */
[----:B------:R-:W-:Y:S01]  /*6840*/  FMUL.FTZ R15, R44, R8 ;  /* 0x000000082c0f7220 */ /* 0x000fe20000410000 */
[----:B------:R-:W-:Y:S01]  /*6850*/  F2FP.BF16.F32.PACK_AB R4, R4, R5 ;  /* 0x000000050404723e */ /* 0x000fe200000010ff */
[-C--:B------:R-:W-:Y:S01]  /*6860*/  FMUL.FTZ R9, R35, R12.reuse ;  /* 0x0000000c23097220 */ /* 0x080fe20000410000 */
[----:B------:R-:W-:Y:S01]  /*6870*/  FMUL.FTZ R34, R34, R12 ;  /* 0x0000000c22227220 */ /* 0x000fe20000410000 */
[----:B------:R-:W-:Y:S01]  /*6880*/  F2FP.BF16.F32.PACK_AB R7, R7, R30 ;  /* 0x0000001e0707723e */ /* 0x000fe200000010ff */
[-C--:B------:R-:W-:Y:S01]  /*6890*/  FMUL.FTZ R39, R39, R12.reuse ;  /* 0x0000000c27277220 */ /* 0x080fe20000410000 */
[----:B------:R-:W1:Y:S01]  /*68a0*/  LDC.64 R30, c[0x0][0xb78] ;  /* 0x0002de00ff1e7b82 */ /* 0x000e620000000a00 */
[----:B------:R-:W-:Y:S01]  /*68b0*/  FMUL.FTZ R38, R38, R12 ;  /* 0x0000000c26267220 */ /* 0x000fe20000410000 */
[-C--:B------:R-:W-:Y:S01]  /*68c0*/  FMUL.FTZ R41, R41, R8.reuse ;  /* 0x0000000829297220 */ /* 0x080fe20000410000 */
[-C--:B------:R-:W-:Y:S01]  /*68d0*/  FMUL.FTZ R40, R40, R8.reuse ;  /* 0x0000000828287220 */ /* 0x080fe20000410000 */
[-C--:B------:R-:W-:Y:S01]  /*68e0*/  FMUL.FTZ R24, R49, R8.reuse ;  /* 0x0000000831187220 */ /* 0x080fe20000410000 */
[-C--:B------:R-:W-:Y:S01]  /*68f0*/  FMUL.FTZ R25, R48, R8.reuse ;  /* 0x0000000830197220 */ /* 0x080fe20000410000 */
[-C--:B------:R-:W-:Y:S01]  /*6900*/  FMUL.FTZ R57, R57, R8.reuse ;  /* 0x0000000839397220 */ /* 0x080fe20000410000 */
[----:B------:R-:W-:Y:S01]  /*6910*/  FMUL.FTZ R56, R56, R8 ;  /* 0x0000000838387220 */ /* 0x000fe20000410000 */
[----:B------:R-:W-:Y:S01]  /*6920*/  F2FP.BF16.F32.PACK_AB R5, R27, R26 ;  /* 0x0000001a1b05723e */ /* 0x000fe200000010ff */
[----:B------:R-:W-:Y:S01]  /*6930*/  BAR.SYNC.DEFER_BLOCKING 0x1, 0x100 ;  /* 0x0044000000007b1d */ /* 0x000fe20000010000 */
[-C--:B------:R-:W-:Y:S01]  /*6940*/  FMUL.FTZ R13, R43, R12.reuse ;  /* 0x0000000c2b0d7220 */ /* 0x080fe20000410000 */
[-C--:B------:R-:W-:Y:S01]  /*6950*/  FMUL.FTZ R42, R42, R12.reuse ;  /* 0x0000000c2a2a7220 */ /* 0x080fe20000410000 */
[-C--:B------:R-:W-:Y:S01]  /*6960*/  FMUL.FTZ R47, R47, R12.reuse ;  /* 0x0000000c2f2f7220 */ /* 0x080fe20000410000 */
[----:B------:R-:W-:Y:S01]  /*6970*/  FMUL.FTZ R46, R46, R12 ;  /* 0x0000000c2e2e7220 */ /* 0x000fe20000410000 */
        /* <DEDUP_REMOVED lines=26> */
[----:B------:R-:W-:Y:S01]  /*6b20*/  F2FP.BF16.F32.PACK_AB R10, R10, R11 ;  /* 0x0000000b0a0a723e */ /* 0x000fe200000010ff */
[-C--:B------:R-:W-:Y:S01]  /*6b30*/  FMUL.FTZ R71, R71, R12.reuse ;  /* 0x0000000c47477220 */ /* 0x080fe20000410000 */
[-C--:B------:R-:W-:Y:S01]  /*6b40*/  FMUL.FTZ R70, R70, R12.reuse ;  /* 0x0000000c46467220 */ /* 0x080fe20000410000 */
[-C--:B------:R-:W-:Y:S01]  /*6b50*/  FMUL.FTZ R75, R75, R12.reuse ;  /* 0x0000000c4b4b7220 */ /* 0x080fe20000410000 */
[----:B------:R-:W-:Y:S01]  /*6b60*/  FMUL.FTZ R74, R74, R12 ;  /* 0x0000000c4a4a7220 */ /* 0x000fe20000410000 */
[C---:B-1----:R-:W-:Y:S01]  /*6b70*/  IMAD R0, R30.reuse, UR4, RZ ;  /* 0x000000041e007c24 */ /* 0x042fe2000f8e02ff */
[----:B------:R-:W-:Y:S01]  /*6b80*/  F2FP.BF16.F32.PACK_AB R8, R33, R32 ;  /* 0x000000202108723e */ /* 0x000fe200000010ff */
[----:B------:R-:W-:Y:S01]  /*6b90*/  IMAD.WIDE.U32 R2, R30, UR36, R2 ;  /* 0x000000241e027c25 */ /* 0x000fe2000f8e0002 */
[----:B------:R-:W-:-:S03]  /*6ba0*/  F2FP.BF16.F32.PACK_AB R9, R9, R34 ;  /* 0x000000220909723e */ /* 0x000fc600000010ff */
[----:B------:R-:W-:Y:S01]  /*6bb0*/  FMUL.FTZ R79, R79, R12 ;  /* 0x0000000c4f4f7220 */ /* 0x000fe20000410000 */
[----:B------:R-:W-:Y:S01]  /*6bc0*/  F2FP.BF16.F32.PACK_AB R11, R39, R38 ;  /* 0x00000026270b723e */ /* 0x000fe200000010ff */
[-C--:B------:R-:W-:Y:S01]  /*6bd0*/  FMUL.FTZ R78, R78, R12.reuse ;  /* 0x0000000c4e4e7220 */ /* 0x080fe20000410000 */
[-C--:B------:R-:W-:Y:S01]  /*6be0*/  FMUL.FTZ R83, R83, R12.reuse ;  /* 0x0000000c53537220 */ /* 0x080fe20000410000 */
[-C--:B------:R-:W-:Y:S01]  /*6bf0*/  FMUL.FTZ R82, R82, R12.reuse ;  /* 0x0000000c52527220 */ /* 0x080fe20000410000 */
[-C--:B------:R-:W-:Y:S01]  /*6c00*/  FMUL.FTZ R87, R87, R12.reuse ;  /* 0x0000000c57577220 */ /* 0x080fe20000410000 */
[----:B------:R-:W-:Y:S01]  /*6c10*/  FMUL.FTZ R86, R86, R12 ;  /* 0x0000000c56567220 */ /* 0x000fe20000410000 */
[----:B------:R-:W-:Y:S01]  /*6c20*/  F2FP.BF16.F32.PACK_AB R14, R14, R15 ;  /* 0x0000000f0e0e723e */ /* 0x000fe200000010ff */
[----:B------:R1:W-:Y:S01]  /*6c30*/  STSM.16.M88.4 [R95], R4 ;  /* 0x000000045f007844 */ /* 0x0003e20000000200 */
[----:B------:R-:W-:Y:S01]  /*6c40*/  F2FP.BF16.F32.PACK_AB R12, R41, R40 ;  /* 0x00000028290c723e */ /* 0x000fe200000010ff */
[----:B------:R-:W-:Y:S01]  /*6c50*/  IMAD R28, R31, UR36, R0 ;  /* 0x000000241f1c7c24 */ /* 0x000fe2000f8e0200 */
[----:B------:R-:W-:Y:S01]  /*6c60*/  F2FP.BF16.F32.PACK_AB R13, R13, R42 ;  /* 0x0000002a0d0d723e */ /* 0x000fe200000010ff */
[----:B------:R-:W-:Y:S01]  /*6c70*/  STSM.16.M88.4 [R94], R8 ;  /* 0x000000085e007844 */ /* 0x000fe20000000200 */
[----:B------:R-:W-:Y:S01]  /*6c80*/  F2FP.BF16.F32.PACK_AB R15, R47, R46 ;  /* 0x0000002e2f0f723e */ /* 0x000fe200000010ff */
[----:B------:R-:W-:Y:S01]  /*6c90*/  ULDC.64 UR4, c[0x0][0xb40] ;  /* 0x0002d00000047ab9 */ /* 0x000fe20000000a00 */
[----:B------:R-:W-:-:S02]  /*6ca0*/  F2FP.BF16.F32.PACK_AB R24, R24, R25 ;  /* 0x000000191818723e */ /* 0x000fc400000010ff */
[----:B------:R-:W-:Y:S01]  /*6cb0*/  F2FP.BF16.F32.PACK_AB R56, R57, R56 ;  /* 0x000000383938723e */ /* 0x000fe200000010ff */
[----:B------:R-:W-:Y:S01]  /*6cc0*/  STSM.16.M88.4 [R93], R12 ;  /* 0x0000000c5d007844 */ /* 0x000fe20000000200 */
[----:B------:R-:W-:Y:S02]  /*6cd0*/  F2FP.BF16.F32.PACK_AB R25, R51, R50 ;  /* 0x000000323319723e */ /* 0x000fe400000010ff */
[----:B------:R-:W-:Y:S02]  /*6ce0*/  F2FP.BF16.F32.PACK_AB R26, R53, R52 ;  /* 0x00000034351a723e */ /* 0x000fe400000010ff */
[----:B------:R-:W-:Y:S02]  /*6cf0*/  F2FP.BF16.F32.PACK_AB R27, R27, R54 ;  /* 0x000000361b1b723e */ /* 0x000fe400000010ff */
[----:B------:R-:W-:Y:S02]  /*6d00*/  F2FP.BF16.F32.PACK_AB R57, R59, R58 ;  /* 0x0000003a3b39723e */ /* 0x000fe400000010ff */
[----:B------:R-:W-:Y:S01]  /*6d10*/  F2FP.BF16.F32.PACK_AB R64, R65, R64 ;  /* 0x000000404140723e */ /* 0x000fe200000010ff */
[----:B------:R-:W-:Y:S01]  /*6d20*/  STSM.16.M88.4 [R91], R24 ;  /* 0x000000185b007844 */ /* 0x000fe20000000200 */
[----:B------:R-:W-:-:S02]  /*6d30*/  F2FP.BF16.F32.PACK_AB R58, R61, R60 ;  /* 0x0000003c3d3a723e */ /* 0x000fc400000010ff */
[----:B------:R-:W-:Y:S02]  /*6d40*/  F2FP.BF16.F32.PACK_AB R59, R63, R62 ;  /* 0x0000003e3f3b723e */ /* 0x000fe400000010ff */
[----:B------:R-:W-:Y:S02]  /*6d50*/  F2FP.BF16.F32.PACK_AB R65, R67, R66 ;  /* 0x000000424341723e */ /* 0x000fe400000010ff */
[----:B------:R-:W-:Y:S01]  /*6d60*/  F2FP.BF16.F32.PACK_AB R72, R73, R72 ;  /* 0x000000484948723e */ /* 0x000fe200000010ff */
[----:B------:R-:W-:Y:S01]  /*6d70*/  STSM.16.M88.4 [R90], R56 ;  /* 0x000000385a007844 */ /* 0x000fe20000000200 */
[----:B-1----:R-:W-:Y:S02]  /*6d80*/  SHF.R.S32.HI R5, RZ, 0x1f, R97 ;  /* 0x0000001fff057819 */ /* 0x002fe40000011461 */
[----:B------:R-:W-:Y:S02]  /*6d90*/  IADD3 R0, P1, R97, R2, RZ ;  /* 0x0000000261007210 */ /* 0x000fe40007f3e0ff */
[----:B------:R-:W-:-:S02]  /*6da0*/  F2FP.BF16.F32.PACK_AB R66, R69, R68 ;  /* 0x000000444542723e */ /* 0x000fc400000010ff */
[----:B------:R-:W-:Y:S02]  /*6db0*/  F2FP.BF16.F32.PACK_AB R67, R71, R70 ;  /* 0x000000464743723e */ /* 0x000fe400000010ff */
[----:B------:R-:W-:Y:S02]  /*6dc0*/  F2FP.BF16.F32.PACK_AB R73, R75, R74 ;  /* 0x0000004a4b49723e */ /* 0x000fe400000010ff */
[----:B------:R-:W-:Y:S01]  /*6dd0*/  F2FP.BF16.F32.PACK_AB R80, R81, R80 ;  /* 0x000000505150723e */ /* 0x000fe200000010ff */
[----:B------:R-:W-:Y:S01]  /*6de0*/  STSM.16.M88.4 [R89], R64 ;  /* 0x0000004059007844 */ /* 0x000fe20000000200 */
[----:B------:R-:W-:Y:S02]  /*6df0*/  F2FP.BF16.F32.PACK_AB R74, R77, R76 ;  /* 0x0000004c4d4a723e */ /* 0x000fe400000010ff */
[----:B------:R-:W-:Y:S02]  /*6e00*/  F2FP.BF16.F32.PACK_AB R75, R79, R78 ;  /* 0x0000004e4f4b723e */ /* 0x000fe400000010ff */
[----:B------:R-:W-:-:S02]  /*6e10*/  F2FP.BF16.F32.PACK_AB R81, R83, R82 ;  /* 0x000000525351723e */ /* 0x000fc400000010ff */
[----:B------:R-:W-:Y:S01]  /*6e20*/  F2FP.BF16.F32.PACK_AB R82, R85, R84 ;  /* 0x000000545552723e */ /* 0x000fe200000010ff */
[----:B------:R-:W-:Y:S01]  /*6e30*/  STSM.16.M88.4 [R88], R72 ;  /* 0x0000004858007844 */ /* 0x000fe20000000200 */
[----:B------:R-:W-:Y:S02]  /*6e40*/  F2FP.BF16.F32.PACK_AB R83, R87, R86 ;  /* 0x000000565753723e */ /* 0x000fe400000010ff */
[----:B------:R-:W-:Y:S02]  /*6e50*/  IADD3.X R5, R5, R3, R28, P1, !PT ;  /* 0x0000000305057210 */ /* 0x000fe40000ffe41c */
[C---:B------:R-:W-:Y:S01]  /*6e60*/  LEA R2, P1, R0.reuse, UR4, 0x2 ;  /* 0x0000000400027c11 */ /* 0x040fe2000f8210ff */
[----:B------:R-:W-:Y:S01]  /*6e70*/  STSM.16.M88.4 [R20], R80 ;  /* 0x0000005014007844 */ /* 0x000fe20000000200 */
[----:B------:R-:W-:Y:S02]  /*6e80*/  ULDC UR4, c[0x0][0xc] ;  /* 0x0000030000047ab9 */ /* 0x000fe40000000800 */
[----:B------:R-:W-:Y:S01]  /*6e90*/  LEA.HI.X R3, R0, UR5, R5, 0x2, P1 ;  /* 0x0000000500037c11 */ /* 0x000fe200088f1405 */
[----:B------:R-:W-:Y:S01]  /*6ea0*/  @!PT LDS RZ, [RZ] ;  /* 0x00000000fffff984 */ /* 0x000fe20000000800 */
[----:B------:R-:W-:Y:S01]  /*6eb0*/  @!PT LDS RZ, [RZ] ;  /* 0x00000000fffff984 */ /* 0x000fe20000000800 */
[----:B------:R-:W-:Y:S01]  /*6ec0*/  @!PT LDS RZ, [RZ] ;  /* 0x00000000fffff984 */ /* 0x000fe20000000800 */
[----:B------:R-:W-:Y:S01]  /*6ed0*/  @!PT LDS RZ, [RZ] ;  /* 0x00000000fffff984 */ /* 0x000fe20000000800 */
[----:B------:R1:W-:Y:S06]  /*6ee0*/  MEMBAR.ALL.CTA ;  /* 0x0000000000007992 */ /* 0x0003ec0000008000 */
[----:B-1----:R-:W1:Y:S01]  /*6ef0*/  FENCE.VIEW.ASYNC.S ;  /* 0x00000000000073c6 */ /* 0x002e620000000000 */
[----:B------:R-:W-:-:S03]  /*6f00*/  UIADD3 UR10, UR4, UR10, URZ ;  /* 0x0000000a040a7290 */ /* 0x000fc6000fffe03f */
[----:B-1----:R-:W1:Y:S01]  /*6f10*/  SHFL.IDX PT, R0, R186, RZ, 0x1f ;  /* 0x00001fffba007589 */ /* 0x002e6200000e0000 */
[----:B------:R-:W-:Y:S06]  /*6f20*/  BAR.ARV 0x1, 0x120 ;  /* 0x0044800000007b1d */ /* 0x000fec0000002000 */
[----:B------:R2:W-:Y:S01]  /*6f30*/  @!P0 STG.E desc[UR12][R2.64], R19 ;  /* 0x0000001302008986 */ /* 0x0005e2000c10190c */
[----:B-1----:R-:W-:-:S03]  /*6f40*/  ISETP.NE.AND P0, PT, R0, 0x7, PT ;  /* 0x000000070000780c */ /* 0x002fc60003f05270 */
[----:B------:R1:W-:Y:S01]  /*6f50*/  @!P2 STG.E desc[UR12][R2.64+0x20], R21 ;  /* 0x000020150200a986 */ /* 0x0003e2000c10190c */
[----:B--2---:R-:W-:-:S09]  /*6f60*/  IMAD.U32 R19, RZ, RZ, UR10 ;  /* 0x0000000aff137e24 */ /* 0x004fd2000f8e00ff */
[----:B------:R-:W-:Y:S05]  /*6f70*/  @P0 BRA `(.L_x_29) ;  /* 0x0000000000580947 */ /* 0x000fea0003800000 */
[----:B------:R-:W-:Y:S01]  /*6f80*/  BAR.SYNC.DEFER_BLOCKING 0x1, 0x120 ;  /* 0x0044800000007b1d */ /* 0x000fe20000010000 */
[----:B------:R-:W-:-:S05]  /*6f90*/  ELECT P0, URZ, PT ;  /* 0x00000000003f782f */ /* 0x000fca0003800000 */
[----:B------:R-:W-:Y:S08]  /*6fa0*/  BSSY B0, `(.L_x_29) ;  /* 0x0000013000007945 */ /* 0x000ff00003800000 */
[----:B------:R-:W-:Y:S05]  /*6fb0*/  @!P0 BRA `(.L_x_30) ;  /* 0x0000000000448947 */ /* 0x000fea0003800000 */
[----:B------:R-:W-:Y:S01]  /*6fc0*/  ULDC.64 UR6, c[0x0][0x198] ;  /* 0x0000660000067ab9 */ /* 0x000fe20000000a00 */
[----:B------:R-:W-:Y:S01]  /*6fd0*/  UMOV UR33, URZ ;  /* 0x0000003f00217c82 */ /* 0x000fe20008000000 */
[----:B------:R-:W-:Y:S02]  /*6fe0*/  UIADD3 UR4, UP0, UR6, 0x9f0, URZ ;  /* 0x000009f006047890 */ /* 0x000fe4000ff1e03f */
[----:B------:R-:W-:Y:S02]  /*6ff0*/  UIADD3 UR6, UR60, 0x4000, URZ ;  /* 0x000040003c067890 */ /* 0x000fe4000fffe03f */
[----:B------:R-:W-:Y:S01]  /*7000*/  UIADD3.X UR5, URZ, UR7, URZ, UP0, !UPT ;  /* 0x000000073f057290 */ /* 0x000fe200087fe43f */
[----:B------:R-:W-:Y:S01]  /*7010*/  UMOV UR37, URZ ;  /* 0x0000003f00257c82 */ /* 0x000fe20008000000 */
[----:B------:R-:W-:Y:S01]  /*7020*/  UMOV UR32, UR60 ;  /* 0x0000003c00207c82 */ /* 0x000fe20008000000 */
[----:B------:R-:W-:-:S06]  /*7030*/  UMOV UR7, 0x40 ;  /* 0x0000004000077882 */ /* 0x000fcc0000000000 */
[----:B------:R2:W-:Y:S02]  /*7040*/  UTMASTG.5D [UR32], [UR4] ;  /* 0x00000020040073b5 */ /* 0x0005e40008020000 */
[----:B--2---:R-:W-:Y:S01]  /*7050*/  UMOV UR32, UR6 ;  /* 0x0000000600207c82 */ /* 0x004fe20008000000 */
[----:B------:R-:W-:Y:S01]  /*7060*/  UMOV UR33, UR7 ;  /* 0x0000000700217c82 */ /* 0x000fe20008000000 */
[----:B------:R-:W-:Y:S01]  /*7070*/  UIADD3 UR6, UR60, 0x34820, URZ ;  /* 0x000348203c067890 */ /* 0x000fe2000fffe03f */
[----:B------:R2:W-:Y:S03]  /*7080*/  UTMASTG.5D [UR32], [UR4] ;  /* 0x00000020040073b5 */ /* 0x0005e60008020000 */
[----:B------:R-:W-:Y:S01]  /*7090*/  UPRMT UR6, URZ, 0x654, UR6 ;  /* 0x000006543f067896 */ /* 0x000fe20008000006 */
[----:B------:R0:W-:Y:S01]  /*70a0*/  UTMACMDFLUSH ;  /* 0x00000000000079b7 */ /* 0x0001e20000000000 */
[----:B------:R-:W-:-:S07]  /*70b0*/  DEPBAR.LE SB0, 0x0 ;  /* 0x000080000000791a */ /* 0x000fce0000000000 */
[----:B--2---:R-:W-:Y:S03]  /*70c0*/  SYNCS.ARRIVE.TRANS64.RED.A1T0 RZ, [UR6], RZ ;  /* 0x000000ffffff79a7 */ /* 0x004fe60008100406 */
.L_x_30:
[----:B------:R-:W-:Y:S05]  /*70d0*/  BSYNC B0 ;  /* 0x0000000000007941 */ /* 0x000fea0003800000 */
.L_x_29:
[----:B------:R-:W2:Y:S01]  /*70e0*/  LDC R0, c[0x0][0xda4] ;  /* 0x00036900ff007b82 */ /* 0x000ea20000000800 */
[----:B------:R-:W-:Y:S01]  /*70f0*/  R2UR UR5, R19 ;  /* 0x00000000130572ca */ /* 0x000fe200000e0000 */
[----:B------:R-:W-:Y:S01]  /*7100*/  UIADD3 UR38, UR38, 0x1, URZ ;  /* 0x0000000126267890 */ /* 0x000fe2000fffe03f */
[----:B------:R-:W-:-:S03]  /*7110*/  VIADD R22, R22, 0x1 ;  /* 0x0000000116167836 */ /* 0x000fc60000000000 */
[----:B------:R-:W-:-:S04]  /*7120*/  UISETP.NE.AND UP0, UPT, UR38, 0x2, UPT ;  /* 0x000000022600788c */ /* 0x000fc8000bf05270 */
[----:B------:R-:W-:Y:S02]  /*7130*/  USEL UR4, URZ, 0x1, UP0 ;  /* 0x000000013f047887 */ /* 0x000fe40008000000 */
[----:B------:R-:W-:Y:S02]  /*7140*/  USEL UR38, UR38, URZ, UP0 ;  /* 0x0000003f26267287 */ /* 0x000fe40008000000 */
[----:B------:R-:W-:Y:S01]  /*7150*/  ULOP3.LUT UR39, UR39, UR4, URZ, 0x3c, !UPT ;  /* 0x0000000427277292 */ /* 0x000fe2000f8e3c3f */
[----:B--2---:R-:W-:-:S13]  /*7160*/  ISETP.LE.AND P0, PT, R0, UR5, PT ;  /* 0x0000000500007c0c */ /* 0x004fda000bf03270 */
[----:B------:R-:W-:Y:S05]  /*7170*/  @!P0 BRA `(.L_x_31) ;  /* 0xffffff9800ec8947 */ /* 0x000fea000383ffff */
[----:B------:R-:W-:Y:S05]  /*7180*/  EXIT ;  /* 0x000000000000794d */ /* 0x000fea0003800000 */
.L_x_7:
[----:B------:R-:W-:-:S08]  /*7190*/  NOP ;  /* 0x0000000000007918 */ /* 0x000fd00000000000 */
[----:B-1----:R-:W1:-:S00]  /*71a0*/  USETMAXREG.DEALLOC.CTAPOOL 0x18 ;  /* 0x00000018000079c8 */ /* 0x002e4000080e0500 */
[----:B-1----:R-:W-:-:S06]  /*71b0*/  LOP3.LUT R0, R0, 0x3, RZ, 0xc0, !PT ;  /* 0x0000000300007812 */ /* 0x002fcc00078ec0ff */
[----:B------:R-:W1:Y:S02]  /*71c0*/  SHFL.IDX PT, R0, R0, RZ, 0x1f ;  /* 0x00001fff00007589 */ /* 0x000e6400000e0000 */
[----:B-1----:R-:W-:-:S13]  /*71d0*/  ISETP.NE.AND P0, PT, R0, RZ, PT ;  /* 0x000000ff0000720c */ /* 0x002fda0003f05270 */
[----:B--2---:R-:W-:Y:S05]  /*71e0*/  @P0 EXIT ;  /* 0x000000000000094d */ /* 0x004fea0003800000 */
[----:B------:R-:W1:Y:S01]  /*71f0*/  S2UR UR4, SR_CTAID.X ;  /* 0x00000000000479c3 */ /* 0x000e620000002500 */
[----:B------:R-:W-:Y:S02]  /*7200*/  IMAD.MOV.U32 R16, RZ, RZ, RZ ;  /* 0x000000ffff107224 */ /* 0x000fe400078e00ff */
[----:B------:R-:W-:Y:S02]  /*7210*/  IMAD.MOV.U32 R2, RZ, RZ, 0x1 ;  /* 0x00000001ff027424 */ /* 0x000fe400078e00ff */
[----:B------:R-:W-:-:S03]  /*7220*/  IMAD.MOV.U32 R17, RZ, RZ, 0x1 ;  /* 0x00000001ff117424 */ /* 0x000fc600078e00ff */
[----:B------:R-:W1:Y:S02]  /*7230*/  LDC R0, c[0x0][0xda4] ;  /* 0x00036900ff007b82 */ /* 0x000e640000000800 */
[----:B-1----:R-:W-:-:S13]  /*7240*/  ISETP.LE.AND P0, PT, R0, UR4, PT ;  /* 0x0000000400007c0c */ /* 0x002fda000bf03270 */
[----:B------:R-:W-:Y:S05]  /*7250*/  @P0 BRA `(.L_x_32) ;  /* 0x0000002c00540947 */ /* 0x000fea0003800000 */
[----:B------:R-:W-:Y:S01]  /*7260*/  IMAD.U32 R0, RZ, RZ, UR4 ;  /* 0x00000004ff007e24 */ /* 0x000fe2000f8e00ff */
[----:B------:R-:W-:Y:S01]  /*7270*/  MOV R16, RZ ;  /* 0x000000ff00107202 */ /* 0x000fe20000000f00 */
[----:B------:R-:W-:Y:S01]  /*7280*/  IMAD.MOV.U32 R17, RZ, RZ, 0x1 ;  /* 0x00000001ff117424 */ /* 0x000fe200078e00ff */
[----:B------:R-:W-:Y:S01]  /*7290*/  ULDC.64 UR36, c[0x0][0x198] ;  /* 0x0000660000247ab9 */ /* 0x000fe20000000a00 */
[----:B------:R-:W-:Y:S01]  /*72a0*/  ULDC UR38, c[0x0][0xc] ;  /* 0x0000030000267ab9 */ /* 0x000fe20000000800 */
[----:B------:R1:W-:Y:S04]  /*72b0*/  STL [R1+0x10], R0 ;  /* 0x0000100001007387 */ /* 0x0003e80000100800 */
[----:B------:R1:W-:Y:S02]  /*72c0*/  STL [R1+0x18], RZ ;  /* 0x000018ff01007387 */ /* 0x0003e40000100800 */
.L_x_76:
[----:B-1----:R-:W2:Y:S01]  /*72d0*/  LDL R6, [R1+0x10] ;  /* 0x0000100001067983 */ /* 0x002ea20000100800 */
[----:B------:R-:W3:Y:S01]  /*72e0*/  LDC R2, c[0x0][0xda8] ;  /* 0x00036a00ff027b82 */ /* 0x000ee20000000800 */
[----:B------:R-:W-:Y:S05]  /*72f0*/  YIELD ;  /* 0x0000000000007946 */ /* 0x000fea0003800000 */
[----:B------:R-:W-:Y:S02]  /*7300*/  ULDC.64 UR4, c[0x0][0x3f8] ;  /* 0x0000fe0000047ab9 */ /* 0x000fe40000000a00 */
[----:B-1----:R-:W1:Y:S01]  /*7310*/  LDC R0, c[0x0][0xdb4] ;  /* 0x00036d00ff007b82 */ /* 0x002e620000000800 */
[----:B------:R-:W-:-:S03]  /*7320*/  UISETP.NE.U32.AND UP0, UPT, UR4, URZ, UPT ;  /* 0x0000003f0400728c */ /* 0x000fc6000bf05070 */
[----:B------:R-:W-:Y:S01]  /*7330*/  ULDC UR4, c[0x0][0x404] ;  /* 0x0001010000047ab9 */ /* 0x000fe20000000800 */
[----:B------:R-:W-:-:S04]  /*7340*/  UISETP.NE.AND.EX UP0, UPT, UR5, URZ, UPT, UP0 ;  /* 0x0000003f0500728c */ /* 0x000fc8000bf05300 */
[----:B------:R-:W-:Y:S01]  /*7350*/  USEL UR4, UR4, 0x1, UP0 ;  /* 0x0000000104047887 */ /* 0x000fe20008000000 */
[----:B---3--:R-:W-:Y:S02]  /*7360*/  ISETP.NE.AND P0, PT, R2, 0x1, PT ;  /* 0x000000010200780c */ /* 0x008fe40003f05270 */
[----:B-1----:R-:W-:-:S11]  /*7370*/  ISETP.NE.AND P1, PT, R0, 0x1, PT ;  /* 0x000000010000780c */ /* 0x002fd60003f25270 */
[----:B------:R-:W2:Y:S08]  /*7380*/  @P0 LDC R4, c[0x0][0xdac] ;  /* 0x00036b00ff040b82 */ /* 0x000eb00000000800 */
[----:B------:R-:W1:Y:S08]  /*7390*/  @P0 LDC R5, c[0x0][0xdb0] ;  /* 0x00036c00ff050b82 */ /* 0x000e700000000800 */
[----:B------:R-:W3:Y:S01]  /*73a0*/  @P1 LDC.64 R2, c[0x0][0xdb8] ;  /* 0x00036e00ff021b82 */ /* 0x000ee20000000a00 */
[----:B--2---:R-:W-:-:S05]  /*73b0*/  @P0 IMAD.HI.U32 R4, R6, R4, RZ ;  /* 0x0000000406040227 */ /* 0x004fca00078e00ff */
[----:B-1----:R-:W-:Y:S02]  /*73c0*/  @P0 SHF.R.U32.HI R6, RZ, R5, R4 ;  /* 0x00000005ff060219 */ /* 0x002fe40000011604 */
[----:B------:R-:W1:Y:S03]  /*73d0*/  S2R R4, SR_CgaCtaId ;  /* 0x0000000000047919 */ /* 0x000e660000008800 */
[----:B---3--:R-:W-:Y:S01]  /*73e0*/  @P1 IMAD.HI.U32 R2, R6, R2, RZ ;  /* 0x0000000206021227 */ /* 0x008fe200078e00ff */
[----:B------:R2:W-:Y:S03]  /*73f0*/  STL [R1+0x8], R6 ;  /* 0x0000080601007387 */ /* 0x0005e60000100800 */
[----:B------:R-:W-:Y:S01]  /*7400*/  IMAD.MOV.U32 R19, RZ, RZ, R6 ;  /* 0x000000ffff137224 */ /* 0x000fe200078e0006 */
[----:B------:R-:W-:-:S02]  /*7410*/  @P1 SHF.R.U32.HI R19, RZ, R3, R2 ;  /* 0x00000003ff131219 */ /* 0x000fc40000011602 */
[----:B------:R-:W3:Y:S01]  /*7420*/  LDC R2, c[0x0][0x2e0] ;  /* 0x0000b800ff027b82 */ /* 0x000ee20000000800 */
[----:B------:R-:W-:-:S04]  /*7430*/  MOV R3, 0x400 ;  /* 0x0000040000037802 */ /* 0x000fc80000000f00 */
[----:B-1----:R-:W-:Y:S01]  /*7440*/  LEA R8, R4, R3, 0x18 ;  /* 0x0000000304087211 */ /* 0x002fe200078ec0ff */
[----:B---3--:R-:W-:-:S04]  /*7450*/  IMAD R7, R2, UR4, RZ ;  /* 0x0000000402077c24 */ /* 0x008fc8000f8e02ff */
[----:B------:R-:W-:Y:S01]  /*7460*/  VIADD R2, R8, 0x1c400 ;  /* 0x0001c40008027836 */ /* 0x000fe20000000000 */
[----:B------:R2:W-:Y:S04]  /*7470*/  STL [R1+0x4], R8 ;  /* 0x0000040801007387 */ /* 0x0005e80000100800 */
[----:B------:R-:W-:Y:S01]  /*7480*/  LOP3.LUT P0, RZ, R2, 0x3ff, RZ, 0xc0, !PT ;  /* 0x000003ff02ff7812 */ /* 0x000fe2000780c0ff */
[----:B------:R-:W-:Y:S01]  /*7490*/  VIADD R2, R7, 0x7f ;  /* 0x0000007f07027836 */ /* 0x000fe20000000000 */
[----:B------:R2:W-:Y:S04]  /*74a0*/  STL [R1+0x14], R7 ;  /* 0x0000140701007387 */ /* 0x0005e80000100800 */
[----:B------:R-:W-:-:S04]  /*74b0*/  SHF.R.S32.HI R3, RZ, 0x1f, R2 ;  /* 0x0000001fff037819 */ /* 0x000fc80000011402 */
[----:B------:R-:W-:Y:S01]  /*74c0*/  LEA.HI R2, R3, R2, RZ, 0x7 ;  /* 0x0000000203027211 */ /* 0x000fe200078f38ff */
[----:B------:R-:W-:-:S04]  /*74d0*/  IMAD.MOV R3, RZ, RZ, -R19 ;  /* 0x000000ffff037224 */ /* 0x000fc800078e0a13 */
[----:B------:R-:W-:Y:S01]  /*74e0*/  IMAD R3, R0, R3, R6 ;  /* 0x0000000300037224 */ /* 0x000fe200078e0206 */
[----:B------:R-:W-:-:S05]  /*74f0*/  SHF.R.S32.HI R0, RZ, 0x7, R2 ;  /* 0x00000007ff007819 */ /* 0x000fca0000011402 */
[----:B------:R2:W-:Y:S04]  /*7500*/  STL [R1+0xc], R0 ;  /* 0x00000c0001007387 */ /* 0x0005e80000100800 */
[----:B------:R2:W-:Y:S01]  /*7510*/  STL [R1], R3 ;  /* 0x0000000301007387 */ /* 0x0005e20000100800 */
[----:B------:R-:W-:Y:S05]  /*7520*/  @!P0 BRA `(.L_x_33) ;  /* 0x0000000000408947 */ /* 0x000fea0003800000 */
[----:B------:R-:W-:Y:S01]  /*7530*/  MOV R2, 0x0 ;  /* 0x0000000000027802 */ /* 0x000fe20000000f00 */
[----:B------:R-:W-:Y:S01]  /*7540*/  ULDC.64 UR6, c[0x4][0xb8] ;  /* 0x01002e0000067ab9 */ /* 0x000fe20000000a00 */
[----:B------:R-:W-:Y:S01]  /*7550*/  ULDC.64 UR8, c[0x4][0xc0] ;  /* 0x0100300000087ab9 */ /* 0x000fe20000000a00 */
[----:B------:R-:W-:Y:S01]  /*7560*/  ULDC.64 UR4, c[0x4][0x8] ;  /* 0x0100020000047ab9 */ /* 0x000fe20000000a00 */
[----:B------:R-:W-:Y:S01]  /*7570*/  IMAD.U32 R4, RZ, RZ, UR6 ;  /* 0x00000006ff047e24 */ /* 0x000fe2000f8e00ff */
[----:B------:R-:W-:Y:S01]  /*7580*/  MOV R11, UR5 ;  /* 0x00000005000b7c02 */ /* 0x000fe20008000f00 */
[----:B--2---:R-:W1:Y:S01]  /*7590*/  LDC.64 R2, c[0x4][R2] ;  /* 0x0100000002027b82 */ /* 0x004e620000000a00 */
[----:B------:R-:W-:Y:S02]  /*75a0*/  IMAD.U32 R5, RZ, RZ, UR7 ;  /* 0x00000007ff057e24 */ /* 0x000fe4000f8e00ff */
[----:B------:R-:W-:Y:S02]  /*75b0*/  IMAD.U32 R6, RZ, RZ, UR8 ;  /* 0x00000008ff067e24 */ /* 0x000fe4000f8e00ff */
[----:B------:R-:W-:-:S02]  /*75c0*/  IMAD.U32 R7, RZ, RZ, UR9 ;  /* 0x00000009ff077e24 */ /* 0x000fc4000f8e00ff */
[----:B------:R-:W-:Y:S02]  /*75d0*/  IMAD.U32 R10, RZ, RZ, UR4 ;  /* 0x00000004ff0a7e24 */ /* 0x000fe4000f8e00ff */
[----:B------:R-:W-:Y:S02]  /*75e0*/  IMAD.MOV.U32 R8, RZ, RZ, 0x70 ;  /* 0x00000070ff087424 */ /* 0x000fe400078e00ff */
[----:B------:R-:W-:Y:S02]  /*75f0*/  IMAD.MOV.U32 R12, RZ, RZ, 0x1 ;  /* 0x00000001ff0c7424 */ /* 0x000fe400078e00ff */
[----:B------:R-:W-:-:S07]  /*7600*/  IMAD.MOV.U32 R13, RZ, RZ, RZ ;  /* 0x000000ffff0d7224 */ /* 0x000fce00078e00ff */
[----:B------:R-:W-:-:S07]  /*7610*/  LEPC R20, `(.L_x_33) ;  /* 0x000000001014794e */ /* 0x000fce0000000000 */
[----:B-1----:R-:W-:Y:S05]  /*7620*/  CALL.ABS.NOINC R2 ;  /* 0x0000000002007343 */ /* 0x002fea0003c00000 */
.L_x_33:
[----:B------:R-:W2:Y:S02]  /*7630*/  LDL R2, [R1+0x4] ;  /* 0x0000040001027983 */ /* 0x000ea40000100800 */
[----:B--2---:R-:W-:-:S05]  /*7640*/  VIADD R0, R2, 0x400 ;  /* 0x0000040002007836 */ /* 0x004fca0000000000 */
[----:B------:R-:W-:-:S13]  /*7650*/  LOP3.LUT P0, RZ, R0, 0x3ff, RZ, 0xc0, !PT ;  /* 0x000003ff00ff7812 */ /* 0x000fda000780c0ff */
[----:B------:R-:W-:Y:S05]  /*7660*/  @!P0 BRA `(.L_x_34) ;  /* 0x0000000000808947 */ /* 0x000fea0003800000 */
[----:B------:R-:W-:Y:S01]  /*7670*/  MOV R0, 0x0 ;  /* 0x0000000000007802 */ /* 0x000fe20000000f00 */
[----:B------:R-:W-:Y:S01]  /*7680*/  ULDC.64 UR6, c[0x4][0xb8] ;  /* 0x01002e0000067ab9 */ /* 0x000fe20000000a00 */
[----:B------:R-:W-:Y:S01]  /*7690*/  ULDC.64 UR8, c[0x4][0xc0] ;  /* 0x0100300000087ab9 */ /* 0x000fe20000000a00 */
[----:B------:R-:W-:Y:S01]  /*76a0*/  ULDC.64 UR4, c[0x4][0x10] ;  /* 0x0100040000047ab9 */ /* 0x000fe20000000a00 */
[----:B------:R1:W2:Y:S01]  /*76b0*/  LDC.64 R2, c[0x4][R0] ;  /* 0x0100000000027b82 */ /* 0x0002a20000000a00 */
[----:B------:R-:W-:Y:S01]  /*76c0*/  IMAD.U32 R4, RZ, RZ, UR6 ;  /* 0x00000006ff047e24 */ /* 0x000fe2000f8e00ff */
[----:B------:R-:W-:Y:S01]  /*76d0*/  MOV R8, 0x70 ;  /* 0x0000007000087802 */ /* 0x000fe20000000f00 */
[----:B------:R-:W-:Y:S02]  /*76e0*/  IMAD.U32 R5, RZ, RZ, UR7 ;  /* 0x00000007ff057e24 */ /* 0x000fe4000f8e00ff */
[----:B------:R-:W-:Y:S02]  /*76f0*/  IMAD.U32 R6, RZ, RZ, UR8 ;  /* 0x00000008ff067e24 */ /* 0x000fe4000f8e00ff */
[----:B------:R-:W-:-:S02]  /*7700*/  IMAD.U32 R7, RZ, RZ, UR9 ;  /* 0x00000009ff077e24 */ /* 0x000fc4000f8e00ff */
[----:B------:R-:W-:Y:S02]  /*7710*/  IMAD.U32 R10, RZ, RZ, UR4 ;  /* 0x00000004ff0a7e24 */ /* 0x000fe4000f8e00ff */
[----:B------:R-:W-:Y:S02]  /*7720*/  IMAD.U32 R11, RZ, RZ, UR5 ;  /* 0x00000005ff0b7e24 */ /* 0x000fe4000f8e00ff */
[----:B------:R-:W-:Y:S02]  /*7730*/  IMAD.MOV.U32 R12, RZ, RZ, 0x1 ;  /* 0x00000001ff0c7424 */ /* 0x000fe400078e00ff */
[----:B-1----:R-:W-:-:S07]  /*7740*/  IMAD.MOV.U32 R13, RZ, RZ, RZ ;  /* 0x000000ffff0d7224 */ /* 0x002fce00078e00ff */
[----:B------:R-:W-:-:S07]  /*7750*/  LEPC R20, `(.L_x_35) ;  /* 0x000000001014794e */ /* 0x000fce0000000000 */
[----:B--2---:R-:W-:Y:S05]  /*7760*/  CALL.ABS.NOINC R2 ;  /* 0x0000000002007343 */ /* 0x004fea0003c00000 */
.L_x_35:
[----:B------:R-:W-:Y:S01]  /*7770*/  MOV R2, 0x0 ;  /* 0x0000000000027802 */ /* 0x000fe20000000f00 */
[----:B------:R-:W-:Y:S01]  /*7780*/  ULDC.64 UR6, c[0x4][0xb8] ;  /* 0x01002e0000067ab9 */ /* 0x000fe20000000a00 */
[----:B------:R-:W-:Y:S01]  /*7790*/  ULDC.64 UR8, c[0x4][0xc0] ;  /* 0x0100300000087ab9 */ /* 0x000fe20000000a00 */
[----:B------:R-:W-:Y:S01]  /*77a0*/  ULDC.64 UR4, c[0x4][0x18] ;  /* 0x0100060000047ab9 */ /* 0x000fe20000000a00 */
[----:B------:R-:W-:Y:S01]  /*77b0*/  IMAD.U32 R4, RZ, RZ, UR6 ;  /* 0x00000006ff047e24 */ /* 0x000fe2000f8e00ff */
[----:B------:R-:W-:Y:S01]  /*77c0*/  MOV R13, RZ ;  /* 0x000000ff000d7202 */ /* 0x000fe20000000f00 */
[----:B------:R-:W1:Y:S01]  /*77d0*/  LDC.64 R2, c[0x4][R2] ;  /* 0x0100000002027b82 */ /* 0x000e620000000a00 */
[----:B------:R-:W-:Y:S02]  /*77e0*/  IMAD.U32 R5, RZ, RZ, UR7 ;  /* 0x00000007ff057e24 */ /* 0x000fe4000f8e00ff */
[----:B------:R-:W-:Y:S02]  /*77f0*/  IMAD.U32 R6, RZ, RZ, UR8 ;  /* 0x00000008ff067e24 */ /* 0x000fe4000f8e00ff */
[----:B------:R-:W-:-:S02]  /*7800*/  IMAD.U32 R7, RZ, RZ, UR9 ;  /* 0x00000009ff077e24 */ /* 0x000fc4000f8e00ff */
[----:B------:R-:W-:Y:S02]  /*7810*/  IMAD.U32 R10, RZ, RZ, UR4 ;  /* 0x00000004ff0a7e24 */ /* 0x000fe4000f8e00ff */
[----:B------:R-:W-:Y:S02]  /*7820*/  IMAD.U32 R11, RZ, RZ, UR5 ;  /* 0x00000005ff0b7e24 */ /* 0x000fe4000f8e00ff */
[----:B------:R-:W-:Y:S02]  /*7830*/  IMAD.MOV.U32 R8, RZ, RZ, 0x70 ;  /* 0x00000070ff087424 */ /* 0x000fe400078e00ff */
[----:B------:R-:W-:-:S07]  /*7840*/  IMAD.MOV.U32 R12, RZ, RZ, 0x1 ;  /* 0x00000001ff0c7424 */ /* 0x000fce00078e00ff */
[----:B------:R-:W-:-:S07]  /*7850*/  LEPC R20, `(.L_x_34) ;  /* 0x000000001014794e */ /* 0x000fce0000000000 */
[----:B-1----:R-:W-:Y:S05]  /*7860*/  CALL.ABS.NOINC R2 ;  /* 0x0000000002007343 */ /* 0x002fea0003c00000 */
.L_x_34:
[----:B------:R-:W2:Y:S01]  /*7870*/  LDL R2, [R1] ;  /* 0x0000000001027983 */ /* 0x000ea20000100800 */
[----:B------:R-:W1:Y:S01]  /*7880*/  LDC R0, c[0x0][0x428] ;  /* 0x00010a00ff007b82 */ /* 0x000e620000000800 */
[----:B------:R-:W-:Y:S02]  /*7890*/  ULDC.64 UR4, c[0x0][0x9f8] ;  /* 0x00027e0000047ab9 */ /* 0x000fe40000000a00 */
[----:B------:R-:W3:Y:S01]  /*78a0*/  LDL.LU R6, [R1+0x8] ;  /* 0x0000080001067983 */ /* 0x000ee20000300800 */
[----:B-1----:R-:W-:-:S03]  /*78b0*/  ISETP.NE.AND P1, PT, R0, 0x1, PT ;  /* 0x000000010000780c */ /* 0x002fc60003f25270 */
[----:B------:R-:W4:Y:S01]  /*78c0*/  LDL R5, [R1+0x10] ;  /* 0x0000100001057983 */ /* 0x000f220000100800 */
[----:B------:R-:W-:Y:S01]  /*78d0*/  ISETP.NE.U32.AND P0, PT, RZ, UR4, PT ;  /* 0x00000004ff007c0c */ /* 0x000fe2000bf05070 */
[----:B------:R-:W-:Y:S01]  /*78e0*/  ULDC.64 UR6, c[0x0][0x208] ;  /* 0x0000820000067ab9 */ /* 0x000fe20000000a00 */
[----:B------:R-:W-:Y:S01]  /*78f0*/  ULDC UR4, c[0x0][0xda8] ;  /* 0x00036a0000047ab9 */ /* 0x000fe20000000800 */
[----:B------:R-:W1:Y:S01]  /*7900*/  S2R R7, SR_TID.X ;  /* 0x0000000000077919 */ /* 0x000e620000002100 */
[----:B------:R-:W-:-:S05]  /*7910*/  ISETP.NE.AND.EX P0, PT, RZ, UR5, PT, P0 ;  /* 0x00000005ff007c0c */ /* 0x000fca000bf05300 */
[----:B------:R-:W2:Y:S08]  /*7920*/  @P1 LDC R0, c[0x0][0x42c] ;  /* 0x00010b00ff001b82 */ /* 0x000eb00000000800 */
[----:B------:R-:W2:Y:S01]  /*7930*/  @P1 LDC R3, c[0x0][0x430] ;  /* 0x00010c00ff031b82 */ /* 0x000ea20000000800 */
[----:B-1----:R-:W-:Y:S01]  /*7940*/  LOP3.LUT R7, R7, 0x1f, RZ, 0xc0, !PT ;  /* 0x0000001f07077812 */ /* 0x002fe200078ec0ff */
[----:B--2---:R-:W-:-:S04]  /*7950*/  @P1 IMAD.HI.U32 R0, R2, R0, RZ ;  /* 0x0000000002001227 */ /* 0x004fc800078e00ff */
[----:B------:R-:W-:Y:S01]  /*7960*/  IMAD.MOV.U32 R4, RZ, RZ, R2 ;  /* 0x000000ffff047224 */ /* 0x000fe200078e0002 */
[----:B------:R-:W-:Y:S01]  /*7970*/  @P1 SHF.R.U32.HI R4, RZ, R3, R0 ;  /* 0x00000003ff041219 */ /* 0x000fe20000011600 */
[----:B------:R-:W-:Y:S01]  /*7980*/  IMAD.MOV.U32 R0, RZ, RZ, R19 ;  /* 0x000000ffff007224 */ /* 0x000fe200078e0013 */
[----:B------:R-:W1:Y:S02]  /*7990*/  @P0 LDC.64 R2, c[0x0][0x9f8] ;  /* 0x00027e00ff020b82 */ /* 0x000e640000000a00 */
[----:B-1----:R-:W-:-:S05]  /*79a0*/  @P0 IMAD.WIDE R2, R19, 0x4, R2 ;  /* 0x0000000413020825 */ /* 0x002fca00078e0202 */
[----:B------:R1:W5:Y:S01]  /*79b0*/  @P0 LDG.E R0, desc[UR6][R2.64] ;  /* 0x0000000602000981 */ /* 0x000362000c1e1900 */
[----:B------:R-:W-:Y:S01]  /*79c0*/  ISETP.NE.AND P1, PT, R7, RZ, PT ;  /* 0x000000ff0700720c */ /* 0x000fe20003f25270 */
[----:B---3--:R-:W-:-:S03]  /*79d0*/  IMAD.MOV R8, RZ, RZ, -R6 ;  /* 0x000000ffff087224 */ /* 0x008fc600078e0a06 */
[----:B------:R-:W-:Y:S01]  /*79e0*/  PLOP3.LUT P2, PT, P1, PT, PT, 0x8, 0x0 ;  /* 0x000000000000781c */ /* 0x000fe20000f4e170 */
[----:B----4-:R-:W-:-:S04]  /*79f0*/  IMAD R8, R8, UR4, R5 ;  /* 0x0000000408087c24 */ /* 0x010fc8000f8e0205 */
[----:B------:R-:W-:-:S04]  /*7a00*/  IMAD.SHL.U32 R8, R8, 0x80, RZ ;  /* 0x0000008008087824 */ /* 0x000fc800078e00ff */
[----:B------:R-:W-:-:S05]  /*7a10*/  VOTEU.ALL UP1, P1 ;  /* 0x00000000003f7886 */ /* 0x000fca0000820000 */
[----:B------:R-:W-:-:S04]  /*7a20*/  @!UP1 UIADD3 UR8, UP0, UR36, 0x270, URZ ;  /* 0x0000027024089890 */ /* 0x000fc8000ff1e03f */
[----:B------:R-:W-:-:S03]  /*7a30*/  @!UP1 UIADD3.X UR9, URZ, UR37, URZ, UP0, !UPT ;  /* 0x000000253f099290 */ /* 0x000fc600087fe43f */
[----:B-1----:R-:W-:-:S09]  /*7a40*/  VOTEU.ALL UP0, P1 ;  /* 0x00000000003f7886 */ /* 0x002fd20000800000 */
.L_x_36:
[----:B------:R-:W2:Y:S01]  /*7a50*/  LDL R2, [R1] ;  /* 0x0000000001027983 */ /* 0x000ea20000100800 */
[----:B------:R-:W-:Y:S02]  /*7a60*/  PLOP3.LUT P0, PT, P0, P2, PT, 0xa2, 0x0 ;  /* 0x000000000000781c */ /* 0x000fe40000705472 */
[----:B------:R-:W-:Y:S01]  /*7a70*/  @P2 R2UR P0, UR7, R19 ;  /* 0x00000000130722ca */ /* 0x000fe20000000000 */
[----:B------:R-:W-:-:S07]  /*7a80*/  UMOV UR4, URZ ;  /* 0x0000003f00047c82 */ /* 0x000fce0008000000 */
[----:B------:R-:W-:Y:S02]  /*7a90*/  PLOP3.LUT P0, PT, P0, P2, PT, 0xa2, 0x0 ;  /* 0x000000000000781c */ /* 0x000fe40000705472 */
[----:B--2---:R-:W-:-:S08]  /*7aa0*/  @P2 R2UR.OR P0, UR6, R2 ;  /* 0x00000000020622ca */ /* 0x004fd00000100000 */
[----:B------:R-:W-:Y:S02]  /*7ab0*/  PLOP3.LUT P0, PT, P0, P2, PT, 0xa2, 0x0 ;  /* 0x000000000000781c */ /* 0x000fe40000705472 */
[----:B------:R-:W-:-:S08]  /*7ac0*/  @P2 R2UR.OR P0, UR5, R8 ;  /* 0x00000000080522ca */ /* 0x000fd00000100000 */
[----:B------:R-:W-:-:S05]  /*7ad0*/  @P2 PLOP3.LUT P2, PT, P0, PT, PT, 0x80, 0x0 ;  /* 0x000000000000281c */ /* 0x000fca000074f070 */
[----:B------:R1:W-:Y:S08]  /*7ae0*/  @!UP0 UTMAPF.L2.4D [UR4], [UR8] ;  /* 0x00000004080085b8 */ /* 0x0003f00008018000 */
[----:B-1----:R-:W-:Y:S05]  /*7af0*/  @P2 BRA.U.ANY `(.L_x_36) ;  /* 0xfffffffd00d42947 */ /* 0x002fea000393ffff */
[----:B------:R-:W-:Y:S01]  /*7b00*/  PLOP3.LUT P2, PT, P1, PT, PT, 0x8, 0x0 ;  /* 0x000000000000781c */ /* 0x000fe20000f4e170 */
[----:B------:R-:W-:Y:S01]  /*7b10*/  VOTEU.ALL UP0, P1 ;  /* 0x00000000003f7886 */ /* 0x000fe20000800000 */
[----:B------:R-:W-:-:S11]  /*7b20*/  UMOV UR4, 0x40 ;  /* 0x0000004000047882 */ /* 0x000fd60000000000 */
.L_x_37:
[----:B------:R-:W2:Y:S01]  /*7b30*/  LDL R2, [R1] ;  /* 0x0000000001027983 */ /* 0x000ea20000100800 */
[----:B------:R-:W-:Y:S02]  /*7b40*/  PLOP3.LUT P0, PT, P0, P2, PT, 0xa2, 0x0 ;  /* 0x000000000000781c */ /* 0x000fe40000705472 */
[----:B------:R-:W-:-:S08]  /*7b50*/  @P2 R2UR P0, UR7, R19 ;  /* 0x00000000130722ca */ /* 0x000fd00000000000 */
        /* <DEDUP_REMOVED lines=10> */
.L_x_38:
        /* <DEDUP_REMOVED lines=10> */
[----:B------:R-:W1:Y:S01]  /*7ca0*/  LDC.64 R2, c[0x0][0x3f8] ;  /* 0x0000fe00ff027b82 */ /* 0x000e620000000a00 */
[----:B------:R-:W-:Y:S01]  /*7cb0*/  UMOV UR4, 0xffffffff ;  /* 0xffffffff00047882 */ /* 0x000fe20000000000 */
[----:B-1----:R-:W-:-:S04]  /*7cc0*/  ISETP.NE.U32.AND P0, PT, R2, RZ, PT ;  /* 0x000000ff0200720c */ /* 0x002fc80003f05070 */
[----:B------:R-:W-:-:S04]  /*7cd0*/  ISETP.NE.AND.EX P0, PT, R3, RZ, PT, P0 ;  /* 0x000000ff0300720c */ /* 0x000fc80003f05300 */
[----:B-----5:R-:W-:Y:S01]  /*7ce0*/  SEL R5, R0, RZ, !P0 ;  /* 0x000000ff00057207 */ /* 0x020fe20004000000 */
[----:B------:R-:W-:Y:S08]  /*7cf0*/  BRA.DIV UR4, `(.L_x_39) ;  /* 0x0000002604f47947 */ /* 0x000ff0000b800000 */
.L_x_92:
[----:B------:R-:W2:Y:S01]  /*7d00*/  LDL R6, [R1+0xc] ;  /* 0x00000c0001067983 */ /* 0x000ea20000100800 */
[----:B------:R-:W-:Y:S01]  /*7d10*/  UMOV UR4, 0xffffffff ;  /* 0xffffffff00047882 */ /* 0x000fe20000000000 */
[----:B------:R-:W-:Y:S01]  /*7d20*/  SHF.R.S32.HI R11, RZ, 0x1f, R0 ;  /* 0x0000001fff0b7819 */ /* 0x000fe20000011400 */
[----:B--2---:R-:W-:Y:S01]  /*7d30*/  VIADD R10, R6, 0xffffffff ;  /* 0xffffffff060a7836 */ /* 0x004fe20000000000 */
[----:B------:R-:W-:Y:S06]  /*7d40*/  BRA.DIV UR4, `(.L_x_40) ;  /* 0x0000002a04147947 */ /* 0x000fec000b800000 */
[----:B------:R-:W-:-:S13]  /*7d50*/  ELECT P6, URZ, PT ;  /* 0x00000000003f782f */ /* 0x000fda00038c0000 */
.L_x_95:
[----:B------:R-:W-:Y:S05]  /*7d60*/  @!P6 BRA `(.L_x_41) ;  /* 0x000000040018e947 */ /* 0x000fea0003800000 */
[----:B------:R-:W-:Y:S02]  /*7d70*/  IMAD.MOV.U32 R18, RZ, RZ, R10 ;  /* 0x000000ffff127224 */ /* 0x000fe400078e000a */
[----:B------:R-:W-:Y:S01]  /*7d80*/  IMAD.MOV.U32 R5, RZ, RZ, R0 ;  /* 0x000000ffff057224 */ /* 0x000fe200078e0000 */
[----:B------:R-:W-:Y:S06]  /*7d90*/  @!P0 BRA `(.L_x_42) ;  /* 0x00000000004c8947 */ /* 0x000fec0003800000 */
[----:B------:R-:W1:Y:S01]  /*7da0*/  LDC R9, c[0x0][0x41c] ;  /* 0x00010700ff097b82 */ /* 0x000e620000000800 */
[----:B------:R-:W-:Y:S01]  /*7db0*/  IMAD.MOV.U32 R5, RZ, RZ, R10 ;  /* 0x000000ffff057224 */ /* 0x000fe200078e000a */
[----:B------:R-:W-:Y:S01]  /*7dc0*/  ULDC.64 UR4, c[0x0][0x408] ;  /* 0x0001020000047ab9 */ /* 0x000fe20000000a00 */
[----:B------:R-:W-:Y:S01]  /*7dd0*/  ULDC.64 UR6, c[0x0][0x208] ;  /* 0x0000820000067ab9 */ /* 0x000fe20000000a00 */
[----:B-1----:R-:W-:-:S13]  /*7de0*/  ISETP.NE.AND P1, PT, R9, 0x1, PT ;  /* 0x000000010900780c */ /* 0x002fda0003f25270 */
[----:B------:R-:W1:Y:S02]  /*7df0*/  @P1 LDC.64 R6, c[0x0][0x420] ;  /* 0x00010800ff061b82 */ /* 0x000e640000000a00 */
[----:B-1----:R-:W-:-:S05]  /*7e00*/  @P1 IMAD.HI.U32 R6, R10, R6, RZ ;  /* 0x000000060a061227 */ /* 0x002fca00078e00ff */
[----:B------:R-:W-:Y:S01]  /*7e10*/  @P1 SHF.R.U32.HI R5, RZ, R7, R6 ;  /* 0x00000007ff051219 */ /* 0x000fe20000011606 */
[----:B------:R-:W-:-:S03]  /*7e20*/  IMAD R6, R11, UR4, RZ ;  /* 0x000000040b067c24 */ /* 0x000fc6000f8e02ff */
[--C-:B------:R-:W-:Y:S01]  /*7e30*/  SHF.R.S32.HI R7, RZ, 0x1f, R5.reuse ;  /* 0x0000001fff077819 */ /* 0x100fe20000011405 */
[----:B------:R-:W-:-:S04]  /*7e40*/  IMAD.MOV R18, RZ, RZ, -R5 ;  /* 0x000000ffff127224 */ /* 0x000fc800078e0a05 */
[----:B------:R-:W-:Y:S02]  /*7e50*/  IMAD R18, R9, R18, R10 ;  /* 0x0000001209127224 */ /* 0x000fe400078e020a */
[----:B------:R-:W-:Y:S02]  /*7e60*/  IMAD R9, R0, UR5, R6 ;  /* 0x0000000500097c24 */ /* 0x000fe4000f8e0206 */
[----:B------:R-:W-:-:S04]  /*7e70*/  IMAD.MOV.U32 R6, RZ, RZ, R5 ;  /* 0x000000ffff067224 */ /* 0x000fc800078e0005 */
[----:B------:R-:W-:-:S05]  /*7e80*/  IMAD.WIDE.U32 R6, R0, UR4, R6 ;  /* 0x0000000400067c25 */ /* 0x000fca000f8e0006 */
[----:B------:R-:W-:Y:S02]  /*7e90*/  IADD3 R5, R7, R9, RZ ;  /* 0x0000000907057210 */ /* 0x000fe40007ffe0ff */
[----:B------:R-:W-:-:S04]  /*7ea0*/  LEA R12, P1, R6, R2, 0x2 ;  /* 0x00000002060c7211 */ /* 0x000fc800078210ff */
[----:B------:R-:W-:-:S05]  /*7eb0*/  LEA.HI.X R13, R6, R3, R5, 0x2, P1 ;  /* 0x00000003060d7211 */ /* 0x000fca00008f1405 */
[----:B------:R1:W5:Y:S04]  /*7ec0*/  LDG.E R5, desc[UR6][R12.64] ;  /* 0x000000060c057981 */ /* 0x000368000c1e1900 */
.L_x_42:
[----:B------:R-:W2:Y:S01]  /*7ed0*/  S2R R7, SR_CgaCtaId ;  /* 0x0000000000077919 */ /* 0x000ea20000008800 */
[----:B------:R-:W-:-:S04]  /*7ee0*/  MOV R6, 0x400 ;  /* 0x0000040000067802 */ /* 0x000fc80000000f00 */
[----:B--2---:R-:W-:Y:S02]  /*7ef0*/  LEA R6, R7, R6, 0x18 ;  /* 0x0000000607067211 */ /* 0x004fe400078ec0ff */
[----:B------:R-:W-:-:S03]  /*7f00*/  SHF.L.U32 R7, R17, 0x1f, RZ ;  /* 0x0000001f11077819 */ /* 0x000fc600000006ff */
[----:B------:R-:W-:-:S04]  /*7f10*/  IMAD R6, R16, 0x8, R6 ;  /* 0x0000000810067824 */ /* 0x000fc800078e0206 */
[----:B------:R-:W2:Y:S02]  /*7f20*/  SYNCS.PHASECHK.TRANS64.TRYWAIT P1, [R6+URZ+0x34840], R7 ;  /* 0x03484007060075a7 */ /* 0x000ea4000802017f */
[----:B--2---:R-:W-:Y:S05]  /*7f30*/  @!P1 BRA `(.L_x_43) ;  /* 0x0000002400b89947 */ /* 0x004fea0003800000 */
.L_x_96:
[----:B------:R-:W3:Y:S02]  /*7f40*/  S2R R9, SR_TID.X ;  /* 0x0000000000097919 */ /* 0x000ee40000002100 */
[----:B---3--:R-:W-:-:S04]  /*7f50*/  LOP3.LUT R9, R9, 0x7f, RZ, 0xc0, !PT ;  /* 0x0000007f09097812 */ /* 0x008fc800078ec0ff */
[----:B------:R-:W-:-:S13]  /*7f60*/  ISETP.NE.AND P1, PT, R9, RZ, PT ;  /* 0x000000ff0900720c */ /* 0x000fda0003f25270 */
[----:B------:R-:W-:Y:S05]  /*7f70*/  @P1 BRA `(.L_x_44) ;  /* 0x00000000001c1947 */ /* 0x000fea0003800000 */
[----:B------:R-:W3:Y:S01]  /*7f80*/  S2R R9, SR_TID.X ;  /* 0x0000000000097919 */ /* 0x000ee20000002100 */
[----:B--2---:R-:W-:-:S04]  /*7f90*/  IMAD.MOV.U32 R7, RZ, RZ, 0xc000 ;  /* 0x0000c000ff077424 */ /* 0x004fc800078e00ff */
[----:B------:R4:W-:Y:S01]  /*7fa0*/  SYNCS.ARRIVE.TRANS64 RZ, [R6+URZ+0x34830], R7 ;  /* 0x0348300706ff79a7 */ /* 0x0009e2000800003f */
[----:B---3--:R-:W-:-:S04]  /*7fb0*/  LOP3.LUT R9, R9, 0x1f, RZ, 0xc0, !PT ;  /* 0x0000001f09097812 */ /* 0x008fc800078ec0ff */
[----:B------:R-:W-:-:S13]  /*7fc0*/  ISETP.NE.AND P1, PT, R9, RZ, PT ;  /* 0x000000ff0900720c */ /* 0x000fda0003f25270 */
[----:B----4-:R-:W-:Y:S05]  /*7fd0*/  @!P1 BRA `(.L_x_44) ;  /* 0x0000000000049947 */ /* 0x010fea0003800000 */
[----:B------:R-:W-:Y:S01]  /*7fe0*/  BPT.TRAP 0x1 ;  /* 0x000000040000795c */ /* 0x000fe20000300000 */
.L_x_44:
[----:B------:R-:W3:Y:S01]  /*7ff0*/  S2R R9, SR_CgaCtaId ;  /* 0x0000000000097919 */ /* 0x000ee20000008800 */
[----:B--2---:R-:W-:Y:S01]  /*8000*/  MOV R7, 0x400 ;  /* 0x0000040000077802 */ /* 0x004fe20000000f00 */
[----:B------:R-:W-:Y:S01]  /*8010*/  UIADD3 UR4, UP0, UR36, 0x370, URZ ;  /* 0x0000037024047890 */ /* 0x000fe2000ff1e03f */
[----:B------:R-:W-:Y:S01]  /*8020*/  R2UR UR9, R6 ;  /* 0x00000000060972ca */ /* 0x000fe200000e0000 */
[----:B------:R-:W-:Y:S01]  /*8030*/  UMOV UR10, URZ ;  /* 0x0000003f000a7c82 */ /* 0x000fe20008000000 */
[----:B------:R-:W-:Y:S01]  /*8040*/  R2UR UR11, R18 ;  /* 0x00000000120b72ca */ /* 0x000fe200000e0000 */
[----:B------:R-:W-:Y:S01]  /*8050*/  UIADD3.X UR5, URZ, UR37, URZ, UP0, !UPT ;  /* 0x000000253f057290 */ /* 0x000fe200087fe43f */
[----:B------:R-:W-:Y:S01]  /*8060*/  R2UR UR12, R4 ;  /* 0x00000000040c72ca */ /* 0x000fe200000e0000 */
[----:B------:R-:W-:Y:S01]  /*8070*/  UMOV UR6, 0x0 ;  /* 0x0000000000067882 */ /* 0x000fe20000000000 */
[----:B-----5:R-:W-:Y:S01]  /*8080*/  R2UR UR13, R5 ;  /* 0x00000000050d72ca */ /* 0x020fe200000e0000 */
[----:B------:R-:W-:Y:S01]  /*8090*/  UMOV UR7, 0x14f00000 ;  /* 0x14f0000000077882 */ /* 0x000fe20000000000 */
[----:B------:R-:W-:-:S05]  /*80a0*/  UMOV UR16, 0x40 ;  /* 0x0000004000107882 */ /* 0x000fca0000000000 */
[----:B------:R-:W-:Y:S02]  /*80b0*/  UIADD3 UR9, UR9, 0x34830, URZ ;  /* 0x0003483009097890 */ /* 0x000fe4000fffe03f */
[----:B------:R-:W-:Y:S01]  /*80c0*/  USHF.L.U32 UR11, UR11, 0x7, URZ ;  /* 0x000000070b0b7899 */ /* 0x000fe2000800063f */
[----:B---3--:R-:W-:-:S05]  /*80d0*/  LEA R7, R9, R7, 0x18 ;  /* 0x0000000709077211 */ /* 0x008fca00078ec0ff */
[----:B------:R-:W-:-:S05]  /*80e0*/  IMAD R6, R16, 0xc000, R7 ;  /* 0x0000c00010067824 */ /* 0x000fca00078e0207 */
[----:B------:R-:W-:-:S13]  /*80f0*/  R2UR UR8, R6 ;  /* 0x00000000060872ca */ /* 0x000fda00000e0000 */
[----:B------:R-:W-:Y:S02]  /*8100*/  UIADD3 UR14, UR8, 0x1c400, URZ ;  /* 0x0001c400080e7890 */ /* 0x000fe4000fffe03f */
[----:B------:R-:W-:Y:S02]  /*8110*/  UIADD3 UR15, UR8, 0x20400, URZ ;  /* 0x00020400080f7890 */ /* 0x000fe4000fffe03f */
[----:B------:R-:W-:-:S03]  /*8120*/  UIADD3 UR17, UR8, 0x24400, URZ ;  /* 0x0002440008117890 */ /* 0x000fc6000fffe03f */
[----:B------:R-:W-:Y:S01]  /*8130*/  UMOV UR8, UR14 ;  /* 0x0000000e00087c82 */ /* 0x000fe20008000000 */
[----:B------:R-:W-:Y:S01]  /*8140*/  UMOV UR14, 0x80 ;  /* 0x00000080000e7882 */ /* 0x000fe20000000000 */
[----:B------:R2:W-:Y:S02]  /*8150*/  UTMALDG.4D [UR8], [UR4], desc[UR6] ;  /* 0x00000608040075b4 */ /* 0x0005e40008019000 */
[----:B--2---:R-:W-:Y:S01]  /*8160*/  UMOV UR8, UR15 ;  /* 0x0000000f00087c82 */ /* 0x004fe20008000000 */
[----:B------:R-:W-:Y:S02]  /*8170*/  UMOV UR10, UR16 ;  /* 0x00000010000a7c82 */ /* 0x000fe40008000000 */
[----:B------:R2:W-:Y:S02]  /*8180*/  UTMALDG.4D [UR8], [UR4], desc[UR6] ;  /* 0x00000608040075b4 */ /* 0x0005e40008019000 */
[----:B--2---:R-:W-:Y:S01]  /*8190*/  UMOV UR8, UR17 ;  /* 0x0000001100087c82 */ /* 0x004fe20008000000 */
[----:B------:R-:W-:-:S02]  /*81a0*/  UMOV UR10, UR14 ;  /* 0x0000000e000a7c82 */ /* 0x000fc40008000000 */
[----:B------:R2:W-:Y:S02]  /*81b0*/  UTMALDG.4D [UR8], [UR4], desc[UR6] ;  /* 0x00000608040075b4 */ /* 0x0005e40008019000 */
[----:B--2---:R-:W-:Y:S01]  /*81c0*/  NOP ;  /* 0x0000000000007918 */ /* 0x004fe20000000000 */
.L_x_41:
[----:B------:R-:W2:Y:S04]  /*81d0*/  LDL.LU R14, [R1] ;  /* 0x00000000010e7983 */ /* 0x000ea80000300800 */
[----:B-1----:R-:W3:Y:S01]  /*81e0*/  LDL R13, [R1+0x18] ;  /* 0x00001800010d7983 */ /* 0x002ee20000100800 */
[----:B------:R-:W-:-:S03]  /*81f0*/  MOV R9, 0x400 ;  /* 0x0000040000097802 */ /* 0x000fc60000000f00 */
[----:B------:R-:W4:Y:S01]  /*8200*/  LDL.LU R7, [R1+0x14] ;  /* 0x0000140001077983 */ /* 0x000f220000300800 */
[----:B------:R-:W1:Y:S01]  /*8210*/  S2R R12, SR_CgaCtaId ;  /* 0x00000000000c7919 */ /* 0x000e620000008800 */
[----:B------:R-:W-:Y:S05]  /*8220*/  WARPSYNC.ALL ;  /* 0x0000000000007948 */ /* 0x000fea0003800000 */
[----:B------:R-:W-:-:S13]  /*8230*/  ELECT P1, URZ, PT ;  /* 0x00000000003f782f */ /* 0x000fda0003820000 */
[----:B------:R-:W-:Y:S01]  /*8240*/  @P1 R2UR UR13, R19 ;  /* 0x00000000130d12ca */ /* 0x000fe200000e0000 */
[----:B------:R-:W-:Y:S01]  /*8250*/  UIADD3 UR4, UP0, UR36, 0x270, URZ ;  /* 0x0000027024047890 */ /* 0x000fe2000ff1e03f */
[----:B------:R-:W-:-:S03]  /*8260*/  @P1 R2UR UR11, R8 ;  /* 0x00000000080b12ca */ /* 0x000fc600000e0000 */
[----:B------:R-:W-:Y:S01]  /*8270*/  UIADD3.X UR5, URZ, UR37, URZ, UP0, !UPT ;  /* 0x000000253f057290 */ /* 0x000fe200087fe43f */
[----:B-1----:R-:W-:-:S04]  /*8280*/  LEA R9, R12, R9, 0x18 ;  /* 0x000000090c097211 */ /* 0x002fc800078ec0ff */
[----:B------:R-:W-:Y:S01]  /*8290*/  R2UR UR24, R9 ;  /* 0x00000000091872ca */ /* 0x000fe200000e0000 */
[----:B------:R-:W-:Y:S01]  /*82a0*/  @P1 IMAD.MOV.U32 R6, RZ, RZ, 0xc000 ;  /* 0x0000c000ff061424 */ /* 0x000fe200078e00ff */
[----:B------:R-:W-:Y:S01]  /*82b0*/  BAR.SYNC.DEFER_BLOCKING 0x8, 0x120 ;  /* 0x0204800000007b1d */ /* 0x000fe20000010000 */
[----:B------:R-:W-:-:S10]  /*82c0*/  @P1 R2UR UR21, R19 ;  /* 0x00000000131512ca */ /* 0x000fd400000e0000 */
[----:B------:R-:W-:Y:S02]  /*82d0*/  UIADD3 UR8, UR24, 0x10400, URZ ;  /* 0x0001040018087890 */ /* 0x000fe4000fffe03f */
[----:B------:R-:W-:Y:S01]  /*82e0*/  UIADD3 UR9, UR24, 0x34800, URZ ;  /* 0x0003480018097890 */ /* 0x000fe2000fffe03f */
[----:B------:R-:W-:Y:S01]  /*82f0*/  UMOV UR6, 0x0 ;  /* 0x0000000000067882 */ /* 0x000fe20000000000 */
[----:B------:R-:W-:Y:S01]  /*8300*/  UMOV UR7, 0x12f00000 ;  /* 0x12f0000000077882 */ /* 0x000fe20000000000 */
[----:B------:R-:W-:Y:S01]  /*8310*/  UMOV UR10, URZ ;  /* 0x0000003f000a7c82 */ /* 0x000fe20008000000 */
[----:B------:R-:W-:Y:S01]  /*8320*/  @P1 R2UR UR19, R8 ;  /* 0x00000000081312ca */ /* 0x000fe200000e0000 */
[----:B------:R-:W-:Y:S01]  /*8330*/  UIADD3 UR16, UR24, 0x14400, URZ ;  /* 0x0001440018107890 */ /* 0x000fe2000fffe03f */
[----:B------:R3:W-:Y:S01]  /*8340*/  @P1 SYNCS.ARRIVE.TRANS64 RZ, [R9+URZ+0x34800], R6 ;  /* 0x0348000609ff19a7 */ /* 0x0007e2000800003f */
[----:B------:R-:W-:Y:S01]  /*8350*/  UMOV UR14, 0x0 ;  /* 0x00000000000e7882 */ /* 0x000fe20000000000 */
[----:B------:R-:W-:Y:S01]  /*8360*/  UMOV UR15, 0x12f00000 ;  /* 0x12f00000000f7882 */ /* 0x000fe20000000000 */
[----:B------:R-:W-:Y:S01]  /*8370*/  UMOV UR18, 0x40 ;  /* 0x0000004000127882 */ /* 0x000fe20000000000 */
[----:B------:R-:W-:Y:S01]  /*8380*/  UMOV UR17, UR9 ;  /* 0x0000000900117c82 */ /* 0x000fe20008000000 */
[----:B------:R-:W-:Y:S01]  /*8390*/  UMOV UR22, 0x0 ;  /* 0x0000000000167882 */ /* 0x000fe20000000000 */
[----:B------:R-:W-:Y:S01]  /*83a0*/  UMOV UR23, 0x12f00000 ;  /* 0x12f0000000177882 */ /* 0x000fe20000000000 */
[----:B------:R-:W-:Y:S01]  /*83b0*/  BSSY B0, `(.L_x_45) ;  /* 0x0000010000007945 */ /* 0x000fe20003800000 */
[----:B--2---:R-:W-:-:S02]  /*83c0*/  @P1 R2UR UR12, R14 ;  /* 0x000000000e0c12ca */ /* 0x004fc400000e0000 */
[----:B------:R-:W-:Y:S02]  /*83d0*/  @P1 R2UR UR20, R14 ;  /* 0x000000000e1412ca */ /* 0x000fe400000e0000 */
[----:B---3--:R-:W-:-:S09]  /*83e0*/  LOP3.LUT R6, R13, 0x1, RZ, 0xc, !PT ;  /* 0x000000010d067812 */ /* 0x008fd200078e0cff */
[----:B------:R1:W-:Y:S01]  /*83f0*/  UTMALDG.4D [UR8], [UR4], desc[UR6] ;  /* 0x00000608040075b4 */ /* 0x0003e20008019000 */
[----:B------:R-:W-:Y:S01]  /*8400*/  SHF.L.U32 R6, R6, 0x1f, RZ ;  /* 0x0000001f06067819 */ /* 0x000fe200000006ff */
[----:B------:R2:W-:Y:S01]  /*8410*/  UTMALDG.4D [UR16], [UR4], desc[UR14] ;  /* 0x00000e10040075b4 */ /* 0x0005e20008019000 */
[----:B-1----:R-:W-:Y:S02]  /*8420*/  @P1 R2UR UR13, R19 ;  /* 0x00000000130d12ca */ /* 0x002fe400000e0000 */
[----:B------:R-:W-:Y:S02]  /*8430*/  @P1 R2UR UR12, R14 ;  /* 0x000000000e0c12ca */ /* 0x000fe400000e0000 */
[----:B------:R-:W-:Y:S01]  /*8440*/  @P1 R2UR UR11, R8 ;  /* 0x00000000080b12ca */ /* 0x000fe200000e0000 */
[----:B------:R-:W-:Y:S01]  /*8450*/  UIADD3 UR8, UR24, 0x18400, URZ ;  /* 0x0001840018087890 */ /* 0x000fe2000fffe03f */
[----:B------:R-:W-:-:S11]  /*8460*/  UMOV UR10, 0x80 ;  /* 0x00000080000a7882 */ /* 0x000fd60000000000 */
[----:B------:R2:W-:Y:S01]  /*8470*/  UTMALDG.4D [UR8], [UR4], desc[UR22] ;  /* 0x00001608040075b4 */ /* 0x0005e20008019000 */
[----:B------:R-:W1:Y:S01]  /*8480*/  SYNCS.PHASECHK.TRANS64.TRYWAIT P1, [R9+URZ+0x34820], R6 ;  /* 0x03482006090075a7 */ /* 0x000e62000802017f */
[----:B----4-:R-:W-:Y:S01]  /*8490*/  ISETP.GE.AND P2, PT, R7, 0x81, PT ;  /* 0x000000810700780c */ /* 0x010fe20003f46270 */
[----:B-12---:R-:W-:-:S12]  /*84a0*/  @!P1 BRA `(.L_x_46) ;  /* 0x0000002000709947 */ /* 0x006fd80003800000 */
.L_x_97:
[----:B------:R-:W-:Y:S05]  /*84b0*/  BSYNC B0 ;  /* 0x0000000000007941 */ /* 0x000fea0003800000 */
.L_x_45:
[----:B------:R-:W-:Y:S05]  /*84c0*/  @!P2 BRA `(.L_x_47) ;  /* 0x0000001400c8a947 */ /* 0x000fea0003800000 */
[----:B-1----:R-:W2:Y:S01]  /*84d0*/  LDL R7, [R1+0xc] ;  /* 0x00000c0001077983 */ /* 0x002ea20000100800 */
[----:B------:R-:W-:Y:S02]  /*84e0*/  IMAD.MOV.U32 R6, RZ, RZ, 0x1 ;  /* 0x00000001ff067424 */ /* 0x000fe400078e00ff */
[----:B--2---:R-:W-:-:S05]  /*84f0*/  IMAD.MOV R13, RZ, RZ, -R7 ;  /* 0x000000ffff0d7224 */ /* 0x004fca00078e0a07 */
[----:B------:R-:W-:-:S05]  /*8500*/  VIADDMNMX R13, R13, R6, 0xffffffff, !PT ;  /* 0xffffffff0d0d7446 */ /* 0x000fca0007800106 */
[----:B------:R-:W-:-:S05]  /*8510*/  IMAD.IADD R6, R7, 0x1, R13 ;  /* 0x0000000107067824 */ /* 0x000fca00078e020d */
[----:B------:R-:W-:-:S04]  /*8520*/  LOP3.LUT R6, R6, 0x1, RZ, 0xc0, !PT ;  /* 0x0000000106067812 */ /* 0x000fc800078ec0ff */
[----:B------:R-:W-:Y:S01]  /*8530*/  ISETP.NE.U32.AND P1, PT, R6, 0x1, PT ;  /* 0x000000010600780c */ /* 0x000fe20003f25070 */
[----:B------:R-:W-:-:S12]  /*8540*/  VIADD R6, R7, 0xfffffffe ;  /* 0xfffffffe07067836 */ /* 0x000fd80000000000 */
[----:B------:R-:W-:Y:S05]  /*8550*/  @P1 BRA `(.L_x_48) ;  /* 0x0000000400e81947 */ /* 0x000fea0003800000 */
[----:B------:R-:W-:Y:S01]  /*8560*/  VIADD R7, R16, 0x1 ;  /* 0x0000000110077836 */ /* 0x000fe20000000000 */
[----:B------:R-:W-:Y:S04]  /*8570*/  BSSY B0, `(.L_x_49) ;  /* 0x0000074000007945 */ /* 0x000fe80003800000 */
[----:B------:R-:W-:-:S04]  /*8580*/  ISETP.NE.AND P1, PT, R7, 0x2, PT ;  /* 0x000000020700780c */ /* 0x000fc80003f25270 */
[----:B------:R-:W-:Y:S02]  /*8590*/  SEL R12, RZ, 0x1, P1 ;  /* 0x00000001ff0c7807 */ /* 0x000fe40000800000 */
[----:B------:R-:W-:Y:S02]  /*85a0*/  SEL R7, R7, RZ, P1 ;  /* 0x000000ff07077207 */ /* 0x000fe40000800000 */
[----:B------:R-:W-:Y:S01]  /*85b0*/  LOP3.LUT R12, R17, R12, RZ, 0x3c, !PT ;  /* 0x0000000c110c7212 */ /* 0x000fe200078e3cff */
[----:B------:R-:W-:Y:S06]  /*85c0*/  @!P6 BRA `(.L_x_50) ;  /* 0x0000000400b8e947 */ /* 0x000fec0003800000 */
[----:B------:R-:W-:Y:S01]  /*85d0*/  IMAD.MOV.U32 R8, RZ, RZ, R5 ;  /* 0x000000ffff087224 */ /* 0x000fe200078e0005 */
[----:B------:R-:W-:Y:S06]  /*85e0*/  @!P0 BRA `(.L_x_51) ;  /* 0x0000000000488947 */ /* 0x000fec0003800000 */
[----:B------:R-:W1:Y:S01]  /*85f0*/  LDC R15, c[0x0][0x41c] ;  /* 0x00010700ff0f7b82 */ /* 0x000e620000000800 */
[----:B------:R-:W-:Y:S01]  /*8600*/  ULDC.64 UR4, c[0x0][0x408] ;  /* 0x0001020000047ab9 */ /* 0x000fe20000000a00 */
[----:B------:R-:W-:Y:S01]  /*8610*/  ULDC.64 UR6, c[0x0][0x208] ;  /* 0x0000820000067ab9 */ /* 0x000fe20000000a00 */
[----:B-1----:R-:W-:-:S13]  /*8620*/  ISETP.NE.AND P1, PT, R15, 0x1, PT ;  /* 0x000000010f00780c */ /* 0x002fda0003f25270 */
[----:B------:R-:W1:Y:S02]  /*8630*/  @P1 LDC.64 R8, c[0x0][0x420] ;  /* 0x00010800ff081b82 */ /* 0x000e640000000a00 */
[----:B-1----:R-:W-:-:S04]  /*8640*/  @P1 IMAD.HI.U32 R14, R6, R8, RZ ;  /* 0x00000008060e1227 */ /* 0x002fc800078e00ff */
[----:B------:R-:W-:Y:S01]  /*8650*/  IMAD.MOV.U32 R8, RZ, RZ, R6 ;  /* 0x000000ffff087224 */ /* 0x000fe200078e0006 */
[----:B------:R-:W-:Y:S01]  /*8660*/  @P1 SHF.R.U32.HI R8, RZ, R9, R14 ;  /* 0x00000009ff081219 */ /* 0x000fe2000001160e */
[----:B------:R-:W-:-:S03]  /*8670*/  IMAD R14, R11, UR4, RZ ;  /* 0x000000040b0e7c24 */ /* 0x000fc6000f8e02ff */
[----:B------:R-:W-:Y:S01]  /*8680*/  IADD3 R9, -R8, RZ, RZ ;  /* 0x000000ff08097210 */ /* 0x000fe20007ffe1ff */
[----:B------:R-:W-:-:S04]  /*8690*/  IMAD R14, R0, UR5, R14 ;  /* 0x00000005000e7c24 */ /* 0x000fc8000f8e020e */
[----:B------:R-:W-:Y:S01]  /*86a0*/  IMAD R6, R15, R9, R6 ;  /* 0x000000090f067224 */ /* 0x000fe200078e0206 */
[----:B------:R-:W-:-:S03]  /*86b0*/  SHF.R.S32.HI R9, RZ, 0x1f, R8 ;  /* 0x0000001fff097819 */ /* 0x000fc60000011408 */
[----:B------:R-:W-:-:S04]  /*86c0*/  IMAD.WIDE.U32 R8, R0, UR4, R8 ;  /* 0x0000000400087c25 */ /* 0x000fc8000f8e0008 */
[----:B------:R-:W-:Y:S01]  /*86d0*/  IMAD.IADD R9, R14, 0x1, R9 ;  /* 0x000000010e097824 */ /* 0x000fe200078e0209 */
[----:B------:R-:W-:-:S04]  /*86e0*/  LEA R2, P1, R8, R2, 0x2 ;  /* 0x0000000208027211 */ /* 0x000fc800078210ff */
[----:B------:R-:W-:-:S05]  /*86f0*/  LEA.HI.X R3, R8, R3, R9, 0x2, P1 ;  /* 0x0000000308037211 */ /* 0x000fca00008f1409 */
[----:B------:R1:W5:Y:S04]  /*8700*/  LDG.E R8, desc[UR6][R2.64] ;  /* 0x0000000602087981 */ /* 0x000368000c1e1900 */
.L_x_51:
[----:B-1----:R-:W1:Y:S01]  /*8710*/  S2R R3, SR_CgaCtaId ;  /* 0x0000000000037919 */ /* 0x002e620000008800 */
[----:B------:R-:W-:-:S04]  /*8720*/  MOV R2, 0x400 ;  /* 0x0000040000027802 */ /* 0x000fc80000000f00 */
[----:B-1----:R-:W-:Y:S02]  /*8730*/  LEA R2, R3, R2, 0x18 ;  /* 0x0000000203027211 */ /* 0x002fe400078ec0ff */
[----:B------:R-:W-:-:S03]  /*8740*/  SHF.L.U32 R3, R12, 0x1f, RZ ;  /* 0x0000001f0c037819 */ /* 0x000fc600000006ff */
[----:B------:R-:W-:-:S04]  /*8750*/  IMAD R2, R7, 0x8, R2 ;  /* 0x0000000807027824 */ /* 0x000fc800078e0202 */
[----:B------:R-:W1:Y:S02]  /*8760*/  SYNCS.PHASECHK.TRANS64.TRYWAIT P1, [R2+URZ+0x34840], R3 ;  /* 0x03484003020075a7 */ /* 0x000e64000802017f */
[----:B-1----:R-:W-:Y:S05]  /*8770*/  @!P1 BRA `(.L_x_52) ;  /* 0x0000001c00dc9947 */ /* 0x002fea0003800000 */
.L_x_98:
[----:B------:R-:W2:Y:S02]  /*8780*/  S2R R9, SR_TID.X ;  /* 0x0000000000097919 */ /* 0x000ea40000002100 */
[----:B--2---:R-:W-:-:S04]  /*8790*/  LOP3.LUT R9, R9, 0x7f, RZ, 0xc0, !PT ;  /* 0x0000007f09097812 */ /* 0x004fc800078ec0ff */
[----:B------:R-:W-:-:S13]  /*87a0*/  ISETP.NE.AND P2, PT, R9, RZ, PT ;  /* 0x000000ff0900720c */ /* 0x000fda0003f45270 */
[----:B------:R-:W-:Y:S05]  /*87b0*/  @P2 BRA `(.L_x_53) ;  /* 0x00000000001c2947 */ /* 0x000fea0003800000 */
[----:B------:R-:W2:Y:S01]  /*87c0*/  S2R R9, SR_TID.X ;  /* 0x0000000000097919 */ /* 0x000ea20000002100 */
[----:B-1----:R-:W-:-:S04]  /*87d0*/  IMAD.MOV.U32 R3, RZ, RZ, 0xc000 ;  /* 0x0000c000ff037424 */ /* 0x002fc800078e00ff */
[----:B------:R3:W-:Y:S01]  /*87e0*/  SYNCS.ARRIVE.TRANS64 RZ, [R2+URZ+0x34830], R3 ;  /* 0x0348300302ff79a7 */ /* 0x0007e2000800003f */
[----:B--2---:R-:W-:-:S04]  /*87f0*/  LOP3.LUT R9, R9, 0x1f, RZ, 0xc0, !PT ;  /* 0x0000001f09097812 */ /* 0x004fc800078ec0ff */
[----:B------:R-:W-:-:S13]  /*8800*/  ISETP.NE.AND P1, PT, R9, RZ, PT ;  /* 0x000000ff0900720c */ /* 0x000fda0003f25270 */
[----:B---3--:R-:W-:Y:S05]  /*8810*/  @!P1 BRA `(.L_x_53) ;  /* 0x0000000000049947 */ /* 0x008fea0003800000 */
[----:B------:R-:W-:Y:S01]  /*8820*/  BPT.TRAP 0x1 ;  /* 0x000000040000795c */ /* 0x000fe20000300000 */
.L_x_53:
[----:B------:R-:W2:Y:S01]  /*8830*/  S2R R14, SR_CgaCtaId ;  /* 0x00000000000e7919 */ /* 0x000ea20000008800 */
[----:B------:R-:W-:Y:S01]  /*8840*/  MOV R9, 0x400 ;  /* 0x0000040000097802 */ /* 0x000fe20000000f00 */
        /* <DEDUP_REMOVED lines=9> */
[----:B------:R-:W-:Y:S01]  /*88e0*/  UMOV UR17, 0x40 ;  /* 0x0000004000117882 */ /* 0x000fe20000000000 */
[----:B------:R-:W-:Y:S01]  /*88f0*/  UMOV UR16, 0x80 ;  /* 0x0000008000107882 */ /* 0x000fe20000000000 */
[----:B-1----:R-:W-:-:S03]  /*8900*/  SHF.L.U32 R3, R17, 0x1f, RZ ;  /* 0x0000001f11037819 */ /* 0x002fc600000006ff */
[----:B------:R-:W-:Y:S02]  /*8910*/  UIADD3 UR9, UR9, 0x34830, URZ ;  /* 0x0003483009097890 */ /* 0x000fe4000fffe03f */
[----:B------:R-:W-:Y:S01]  /*8920*/  USHF.L.U32 UR11, UR11, 0x7, URZ ;  /* 0x000000070b0b7899 */ /* 0x000fe2000800063f */
[----:B--2---:R-:W-:-:S05]  /*8930*/  LEA R9, R14, R9, 0x18 ;  /* 0x000000090e097211 */ /* 0x004fca00078ec0ff */
[----:B------:R-:W-:-:S05]  /*8940*/  IMAD R2, R7, 0xc000, R9 ;  /* 0x0000c00007027824 */ /* 0x000fca00078e0209 */
[----:B------:R-:W-:Y:S01]  /*8950*/  R2UR UR14, R2 ;  /* 0x00000000020e72ca */ /* 0x000fe200000e0000 */
[----:B------:R-:W-:-:S04]  /*8960*/  VIADD R2, R9, 0x34800 ;  /* 0x0003480009027836 */ /* 0x000fc80000000000 */
[----:B------:R-:W-:-:S08]  /*8970*/  IMAD R2, R16, 0x8, R2 ;  /* 0x0000000810027824 */ /* 0x000fd000078e0202 */
[----:B------:R-:W-:Y:S02]  /*8980*/  UIADD3 UR8, UR14, 0x1c400, URZ ;  /* 0x0001c4000e087890 */ /* 0x000fe4000fffe03f */
[----:B------:R-:W-:Y:S02]  /*8990*/  UIADD3 UR15, UR14, 0x20400, URZ ;  /* 0x000204000e0f7890 */ /* 0x000fe4000fffe03f */
[----:B------:R-:W-:-:S05]  /*89a0*/  UIADD3 UR14, UR14, 0x24400, URZ ;  /* 0x000244000e0e7890 */ /* 0x000fca000fffe03f */
[----:B------:R1:W-:Y:S02]  /*89b0*/  UTMALDG.4D [UR8], [UR4], desc[UR6] ;  /* 0x00000608040075b4 */ /* 0x0003e40008019000 */
[----:B-1----:R-:W-:Y:S01]  /*89c0*/  UMOV UR8, UR15 ;  /* 0x0000000f00087c82 */ /* 0x002fe20008000000 */
[----:B------:R-:W-:Y:S02]  /*89d0*/  UMOV UR10, UR17 ;  /* 0x00000011000a7c82 */ /* 0x000fe40008000000 */
[----:B------:R1:W-:Y:S02]  /*89e0*/  UTMALDG.4D [UR8], [UR4], desc[UR6] ;  /* 0x00000608040075b4 */ /* 0x0003e40008019000 */
[----:B-1----:R-:W-:Y:S01]  /*89f0*/  UMOV UR8, UR14 ;  /* 0x0000000e00087c82 */ /* 0x002fe20008000000 */
[----:B------:R-:W-:Y:S02]  /*8a00*/  UMOV UR10, UR16 ;  /* 0x00000010000a7c82 */ /* 0x000fe40008000000 */
[----:B------:R1:W-:Y:S01]  /*8a10*/  UTMALDG.4D [UR8], [UR4], desc[UR6] ;  /* 0x00000608040075b4 */ /* 0x0003e20008019000 */
[----:B------:R-:W2:Y:S02]  /*8a20*/  SYNCS.PHASECHK.TRANS64.TRYWAIT P1, [R2+URZ+0x60], R3 ;  /* 0x00006003020075a7 */ /* 0x000ea4000802017f */
[----:B-12---:R-:W-:Y:S05]  /*8a30*/  @!P1 BRA `(.L_x_54) ;  /* 0x0000001c00409947 */ /* 0x006fea0003800000 */
.L_x_99:
[----:B------:R-:W-:Y:S05]  /*8a40*/  @P2 BRA `(.L_x_55) ;  /* 0x00000000002c2947 */ /* 0x000fea0003800000 */
[----:B------:R-:W2:Y:S01]  /*8a50*/  S2R R9, SR_TID.X ;  /* 0x0000000000097919 */ /* 0x000ea20000002100 */
[----:B------:R-:W-:Y:S01]  /*8a60*/  MOV R14, 0x400 ;  /* 0x00000400000e7802 */ /* 0x000fe20000000f00 */
[----:B-1----:R-:W-:Y:S01]  /*8a70*/  IMAD.MOV.U32 R3, RZ, RZ, 0x8000 ;  /* 0x00008000ff037424 */ /* 0x002fe200078e00ff */
[----:B------:R-:W1:Y:S01]  /*8a80*/  S2R R15, SR_CgaCtaId ;  /* 0x00000000000f7919 */ /* 0x000e620000008800 */
[----:B--2---:R-:W-:-:S04]  /*8a90*/  LOP3.LUT R9, R9, 0x1f, RZ, 0xc0, !PT ;  /* 0x0000001f09097812 */ /* 0x004fc800078ec0ff */
[----:B------:R-:W-:Y:S02]  /*8aa0*/  ISETP.NE.AND P1, PT, R9, RZ, PT ;  /* 0x000000ff0900720c */ /* 0x000fe40003f25270 */
[----:B-1----:R-:W-:-:S05]  /*8ab0*/  LEA R14, R15, R14, 0x18 ;  /* 0x0000000e0f0e7211 */ /* 0x002fca00078ec0ff */
[----:B------:R-:W-:-:S04]  /*8ac0*/  IMAD R2, R16, 0x8, R14 ;  /* 0x0000000810027824 */ /* 0x000fc800078e020e */
[----:B------:R2:W-:Y:S02]  /*8ad0*/  SYNCS.ARRIVE.TRANS64 RZ, [R2+URZ+0x34850], R3 ;  /* 0x0348500302ff79a7 */ /* 0x0005e4000800003f */
[----:B------:R-:W-:Y:S05]  /*8ae0*/  @!P1 BRA `(.L_x_55) ;  /* 0x0000000000049947 */ /* 0x000fea0003800000 */
[----:B------:R-:W-:Y:S01]  /*8af0*/  BPT.TRAP 0x1 ;  /* 0x000000040000795c */ /* 0x000fe20000300000 */
.L_x_55:
[----:B------:R-:W3:Y:S01]  /*8b00*/  S2R R9, SR_CgaCtaId ;  /* 0x0000000000097919 */ /* 0x000ee20000008800 */
[----:B-12---:R-:W-:Y:S01]  /*8b10*/  MOV R3, 0x400 ;  /* 0x0000040000037802 */ /* 0x006fe20000000f00 */
[----:B------:R-:W-:Y:S01]  /*8b20*/  UIADD3 UR4, UP0, UR36, 0x470, URZ ;  /* 0x0000047024047890 */ /* 0x000fe2000ff1e03f */
[----:B------:R-:W-:Y:S01]  /*8b30*/  R2UR UR11, R18 ;  /* 0x00000000120b72ca */ /* 0x000fe200000e0000 */
[----:B------:R-:W-:Y:S01]  /*8b40*/  UMOV UR10, URZ ;  /* 0x0000003f000a7c82 */ /* 0x000fe20008000000 */
[----:B------:R-:W-:Y:S01]  /*8b50*/  R2UR UR13, R5 ;  /* 0x00000000050d72ca */ /* 0x000fe200000e0000 */
[----:B------:R-:W-:Y:S01]  /*8b60*/  UIADD3.X UR5, URZ, UR37, URZ, UP0, !UPT ;  /* 0x000000253f057290 */ /* 0x000fe200087fe43f */
[----:B------:R-:W-:Y:S01]  /*8b70*/  R2UR UR12, R4 ;  /* 0x00000000040c72ca */ /* 0x000fe200000e0000 */
[----:B------:R-:W-:Y:S01]  /*8b80*/  UMOV UR7, 0x14f00000 ;  /* 0x14f0000000077882 */ /* 0x000fe20000000000 */
[----:B------:R-:W-:Y:S01]  /*8b90*/  UMOV UR15, 0x40 ;  /* 0x00000040000f7882 */ /* 0x000fe20000000000 */
[----:B------:R-:W-:Y:S01]  /*8ba0*/  IMAD.MOV.U32 R5, RZ, RZ, R8 ;  /* 0x000000ffff057224 */ /* 0x000fe200078e0008 */
[----:B------:R-:W-:-:S05]  /*8bb0*/  MOV R18, R6 ;  /* 0x0000000600127202 */ /* 0x000fca0000000f00 */
[----:B------:R-:W-:Y:S01]  /*8bc0*/  USHF.L.U32 UR11, UR11, 0x7, URZ ;  /* 0x000000070b0b7899 */ /* 0x000fe2000800063f */
[----:B---3--:R-:W-:-:S05]  /*8bd0*/  LEA R3, R9, R3, 0x18 ;  /* 0x0000000309037211 */ /* 0x008fca00078ec0ff */
[----:B------:R-:W-:-:S05]  /*8be0*/  IMAD R2, R16, 0x8, R3 ;  /* 0x0000000810027824 */ /* 0x000fca00078e0203 */
[----:B------:R-:W-:Y:S01]  /*8bf0*/  R2UR UR9, R2 ;  /* 0x00000000020972ca */ /* 0x000fe200000e0000 */
[----:B------:R-:W-:-:S05]  /*8c00*/  IMAD R2, R16, 0x8000, R3 ;  /* 0x0000800010027824 */ /* 0x000fca00078e0203 */
[----:B------:R-:W-:-:S07]  /*8c10*/  R2UR UR6, R2 ;  /* 0x00000000020672ca */ /* 0x000fce00000e0000 */
[----:B------:R-:W-:-:S06]  /*8c20*/  UIADD3 UR9, UR9, 0x34850, URZ ;  /* 0x0003485009097890 */ /* 0x000fcc000fffe03f */
[----:B------:R-:W-:Y:S02]  /*8c30*/  UIADD3 UR8, UR6, 0x400, URZ ;  /* 0x0000040006087890 */ /* 0x000fe4000fffe03f */
[----:B------:R-:W-:-:S03]  /*8c40*/  UIADD3 UR14, UR6, 0x4400, URZ ;  /* 0x00004400060e7890 */ /* 0x000fc6000fffe03f */
[----:B------:R-:W-:-:S04]  /*8c50*/  UMOV UR6, 0x0 ;  /* 0x0000000000067882 */ /* 0x000fc80000000000 */
[----:B------:R1:W-:Y:S02]  /*8c60*/  UTMALDG.4D [UR8], [UR4], desc[UR6] ;  /* 0x00000608040075b4 */ /* 0x0003e40008019000 */
[----:B-1----:R-:W-:Y:S01]  /*8c70*/  UMOV UR8, UR14 ;  /* 0x0000000e00087c82 */ /* 0x002fe20008000000 */
[----:B------:R-:W-:Y:S02]  /*8c80*/  UMOV UR10, UR15 ;  /* 0x0000000f000a7c82 */ /* 0x000fe40008000000 */
[----:B------:R1:W-:Y:S02]  /*8c90*/  UTMALDG.4D [UR8], [UR4], desc[UR6] ;  /* 0x00000608040075b4 */ /* 0x0003e40008019000 */
[----:B-1----:R-:W-:Y:S01]  /*8ca0*/  NOP ;  /* 0x0000000000007918 */ /* 0x002fe20000000000 */
.L_x_50:
[----:B------:R-:W-:Y:S05]  /*8cb0*/  BSYNC B0 ;  /* 0x0000000000007941 */ /* 0x000fea0003800000 */
.L_x_49:
[----:B------:R-:W2:Y:S01]  /*8cc0*/  LDL.LU R2, [R1+0xc] ;  /* 0x00000c0001027983 */ /* 0x000ea20000300800 */
[----:B------:R-:W-:Y:S02]  /*8cd0*/  IMAD.MOV.U32 R16, RZ, RZ, R7 ;  /* 0x000000ffff107224 */ /* 0x000fe400078e0007 */
[----:B------:R-:W-:Y:S02]  /*8ce0*/  IMAD.MOV.U32 R17, RZ, RZ, R12 ;  /* 0x000000ffff117224 */ /* 0x000fe400078e000c */
[----:B--2---:R-:W-:-:S07]  /*8cf0*/  VIADD R6, R2, 0xfffffffd ;  /* 0xfffffffd02067836 */ /* 0x004fce0000000000 */
.L_x_48:
[----:B------:R-:W-:Y:S01]  /*8d00*/  IMAD.MOV R13, RZ, RZ, -R13 ;  /* 0x000000ffff0d7224 */ /* 0x000fe200078e0a0d */
[----:B------:R-:W-:Y:S04]  /*8d10*/  BSSY B0, `(.L_x_47) ;  /* 0x00000ed000007945 */ /* 0x000fe80003800000 */
[----:B------:R-:W-:-:S13]  /*8d20*/  ISETP.NE.AND P1, PT, R10, R13, PT ;  /* 0x0000000d0a00720c */ /* 0x000fda0003f25270 */
[----:B------:R-:W-:Y:S05]  /*8d30*/  @!P1 BRA `(.L_x_56) ;  /* 0x0000000c00a89947 */ /* 0x000fea0003800000 */
[----:B------:R-:W-:-:S07]  /*8d40*/  IMAD.MOV.U32 R8, RZ, RZ, R5 ;  /* 0x000000ffff087224 */ /* 0x000fce00078e0005 */
.L_x_71:
        /* <DEDUP_REMOVED lines=12> */
[----:B------:R-:W-:-:S04]  /*8e10*/  IMAD R13, R11, UR4, RZ ;  /* 0x000000040b0d7c24 */ /* 0x000fc8000f8e02ff */
[----:B------:R-:W-:Y:S01]  /*8e20*/  IMAD R13, R0, UR5, R13 ;  /* 0x00000005000d7c24 */ /* 0x000fe2000f8e020d */
[----:B-1----:R-:W-:-:S13]  /*8e30*/  ISETP.NE.AND P1, PT, R9, 0x1, PT ;  /* 0x000000010900780c */ /* 0x002fda0003f25270 */
[----:B------:R-:W1:Y:S02]  /*8e40*/  @P1 LDC.64 R2, c[0x0][0x420] ;  /* 0x00010800ff021b82 */ /* 0x000e640000000a00 */
[----:B-1----:R-:W-:-:S04]  /*8e50*/  @P1 IMAD.HI.U32 R8, R6, R2, RZ ;  /* 0x0000000206081227 */ /* 0x002fc800078e00ff */
[----:B------:R-:W-:Y:S01]  /*8e60*/  IMAD.MOV.U32 R2, RZ, RZ, R6 ;  /* 0x000000ffff027224 */ /* 0x000fe200078e0006 */
[----:B------:R-:W-:-:S04]  /*8e70*/  @P1 SHF.R.U32.HI R2, RZ, R3, R8 ;  /* 0x00000003ff021219 */ /* 0x000fc80000011608 */
[--C-:B------:R-:W-:Y:S01]  /*8e80*/  SHF.R.S32.HI R3, RZ, 0x1f, R2.reuse ;  /* 0x0000001fff037819 */ /* 0x100fe20000011402 */
[----:B------:R-:W-:-:S04]  /*8e90*/  IMAD.MOV R12, RZ, RZ, -R2 ;  /* 0x000000ffff0c7224 */ /* 0x000fc800078e0a02 */
[----:B------:R-:W-:Y:S02]  /*8ea0*/  IMAD R12, R9, R12, R6 ;  /* 0x0000000c090c7224 */ /* 0x000fe400078e0206 */
[----:B------:R-:W1:Y:S01]  /*8eb0*/  LDC.64 R8, c[0x0][0x3f8] ;  /* 0x0000fe00ff087b82 */ /* 0x000e620000000a00 */
[----:B------:R-:W-:-:S04]  /*8ec0*/  IMAD.WIDE.U32 R2, R0, UR4, R2 ;  /* 0x0000000400027c25 */ /* 0x000fc8000f8e0002 */
[----:B------:R-:W-:Y:S01]  /*8ed0*/  IMAD.IADD R13, R13, 0x1, R3 ;  /* 0x000000010d0d7824 */ /* 0x000fe200078e0203 */
[----:B-1----:R-:W-:-:S04]  /*8ee0*/  LEA R8, P1, R2, R8, 0x2 ;  /* 0x0000000802087211 */ /* 0x002fc800078210ff */
[----:B------:R-:W-:-:S05]  /*8ef0*/  LEA.HI.X R9, R2, R9, R13, 0x2, P1 ;  /* 0x0000000902097211 */ /* 0x000fca00008f140d */
[----:B------:R1:W5:Y:S04]  /*8f00*/  LDG.E R8, desc[UR6][R8.64] ;  /* 0x0000000608087981 */ /* 0x000368000c1e1900 */
.L_x_59:
[----:B------:R-:W2:Y:S01]  /*8f10*/  S2R R3, SR_CgaCtaId ;  /* 0x0000000000037919 */ /* 0x000ea20000008800 */
[----:B------:R-:W-:-:S04]  /*8f20*/  MOV R2, 0x400 ;  /* 0x0000040000027802 */ /* 0x000fc80000000f00 */
[----:B--2---:R-:W-:Y:S02]  /*8f30*/  LEA R2, R3, R2, 0x18 ;  /* 0x0000000203027211 */ /* 0x004fe400078ec0ff */
[----:B------:R-:W-:Y:S02]  /*8f40*/  SHF.L.U32 R3, R10, 0x1f, RZ ;  /* 0x0000001f0a037819 */ /* 0x000fe400000006ff */
[----:B------:R-:W-:-:S04]  /*8f50*/  LEA R2, R7, R2, 0x3 ;  /* 0x0000000207027211 */ /* 0x000fc800078e18ff */
[----:B------:R-:W2:Y:S02]  /*8f60*/  SYNCS.PHASECHK.TRANS64.TRYWAIT P1, [R2+URZ+0x34840], R3 ;  /* 0x03484003020075a7 */ /* 0x000ea4000802017f */
[----:B--2---:R-:W-:Y:S05]  /*8f70*/  @!P1 BRA `(.L_x_60) ;  /* 0x0000001800049947 */ /* 0x004fea0003800000 */
.L_x_100:
[----:B-1----:R-:W1:Y:S02]  /*8f80*/  S2R R9, SR_TID.X ;  /* 0x0000000000097919 */ /* 0x002e640000002100 */
[----:B-1----:R-:W-:-:S04]  /*8f90*/  LOP3.LUT R9, R9, 0x7f, RZ, 0xc0, !PT ;  /* 0x0000007f09097812 */ /* 0x002fc800078ec0ff */
[----:B------:R-:W-:-:S13]  /*8fa0*/  ISETP.NE.AND P2, PT, R9, RZ, PT ;  /* 0x000000ff0900720c */ /* 0x000fda0003f45270 */
[----:B------:R-:W-:Y:S05]  /*8fb0*/  @P2 BRA `(.L_x_61) ;  /* 0x00000000001c2947 */ /* 0x000fea0003800000 */
[----:B------:R-:W1:Y:S01]  /*8fc0*/  S2R R9, SR_TID.X ;  /* 0x0000000000097919 */ /* 0x000e620000002100 */
[----:B--2---:R-:W-:-:S04]  /*8fd0*/  IMAD.MOV.U32 R3, RZ, RZ, 0xc000 ;  /* 0x0000c000ff037424 */ /* 0x004fc800078e00ff */
[----:B------:R3:W-:Y:S01]  /*8fe0*/  SYNCS.ARRIVE.TRANS64 RZ, [R2+URZ+0x34830], R3 ;  /* 0x0348300302ff79a7 */ /* 0x0007e2000800003f */
[----:B-1----:R-:W-:-:S04]  /*8ff0*/  LOP3.LUT R9, R9, 0x1f, RZ, 0xc0, !PT ;  /* 0x0000001f09097812 */ /* 0x002fc800078ec0ff */
[----:B------:R-:W-:-:S13]  /*9000*/  ISETP.NE.AND P1, PT, R9, RZ, PT ;  /* 0x000000ff0900720c */ /* 0x000fda0003f25270 */
[----:B---3--:R-:W-:Y:S05]  /*9010*/  @!P1 BRA `(.L_x_61) ;  /* 0x0000000000049947 */ /* 0x008fea0003800000 */
[----:B------:R-:W-:Y:S01]  /*9020*/  BPT.TRAP 0x1 ;  /* 0x000000040000795c */ /* 0x000fe20000300000 */
.L_x_61:
[----:B------:R-:W1:Y:S01]  /*9030*/  S2R R9, SR_CgaCtaId ;  /* 0x0000000000097919 */ /* 0x000e620000008800 */
        /* <DEDUP_REMOVED lines=12> */
[----:B------:R-:W-:-:S03]  /*9100*/  SHF.L.U32 R17, R17, 0x1f, RZ ;  /* 0x0000001f11117819 */ /* 0x000fc600000006ff */
[----:B------:R-:W-:Y:S02]  /*9110*/  UIADD3 UR9, UR9, 0x34830, URZ ;  /* 0x0003483009097890 */ /* 0x000fe4000fffe03f */
[----:B------:R-:W-:Y:S01]  /*9120*/  USHF.L.U32 UR11, UR11, 0x7, URZ ;  /* 0x000000070b0b7899 */ /* 0x000fe2000800063f */
[----:B-1----:R-:W-:-:S05]  /*9130*/  LEA R3, R9, R3, 0x18 ;  /* 0x0000000309037211 */ /* 0x002fca00078ec0ff */
[----:B------:R-:W-:Y:S02]  /*9140*/  IMAD R2, R7, 0xc000, R3 ;  /* 0x0000c00007027824 */ /* 0x000fe400078e0203 */
[----:B------:R-:W-:-:S03]  /*9150*/  VIADD R3, R3, 0x34800 ;  /* 0x0003480003037836 */ /* 0x000fc60000000000 */
[----:B------:R-:W-:Y:S01]  /*9160*/  R2UR UR14, R2 ;  /* 0x00000000020e72ca */ /* 0x000fe200000e0000 */
[----:B------:R-:W-:-:S12]  /*9170*/  IMAD R2, R16, 0x8, R3 ;  /* 0x0000000810027824 */ /* 0x000fd800078e0203 */
        /* <DEDUP_REMOVED lines=12> */
.L_x_101:
[----:B------:R-:W-:Y:S05]  /*9240*/  @P2 BRA `(.L_x_63) ;  /* 0x00000000001c2947 */ /* 0x000fea0003800000 */
[----:B------:R-:W2:Y:S01]  /*9250*/  S2R R9, SR_TID.X ;  /* 0x0000000000097919 */ /* 0x000ea20000002100 */
[----:B------:R-:W-:-:S04]  /*9260*/  IMAD.MOV.U32 R3, RZ, RZ, 0x8000 ;  /* 0x00008000ff037424 */ /* 0x000fc800078e00ff */
[----:B------:R3:W-:Y:S01]  /*9270*/  SYNCS.ARRIVE.TRANS64 RZ, [R2+URZ+0x50], R3 ;  /* 0x0000500302ff79a7 */ /* 0x0007e2000800003f */
[----:B--2---:R-:W-:-:S04]  /*9280*/  LOP3.LUT R9, R9, 0x1f, RZ, 0xc0, !PT ;  /* 0x0000001f09097812 */ /* 0x004fc800078ec0ff */
[----:B------:R-:W-:-:S13]  /*9290*/  ISETP.NE.AND P1, PT, R9, RZ, PT ;  /* 0x000000ff0900720c */ /* 0x000fda0003f25270 */
[----:B---3--:R-:W-:Y:S05]  /*92a0*/  @!P1 BRA `(.L_x_63) ;  /* 0x0000000000049947 */ /* 0x008fea0003800000 */
[----:B------:R-:W-:Y:S01]  /*92b0*/  BPT.TRAP 0x1 ;  /* 0x000000040000795c */ /* 0x000fe20000300000 */
.L_x_63:
        /* <DEDUP_REMOVED lines=9> */
[----:B------:R-:W-:Y:S01]  /*9350*/  R2UR UR12, R4 ;  /* 0x00000000040c72ca */ /* 0x000fe200000e0000 */
[----:B------:R-:W-:Y:S01]  /*9360*/  UMOV UR15, 0x40 ;  /* 0x00000040000f7882 */ /* 0x000fe20000000000 */
[----:B------:R-:W-:-:S02]  /*9370*/  IMAD.MOV.U32 R18, RZ, RZ, R12 ;  /* 0x000000ffff127224 */ /* 0x000fc400078e000c */
[----:B------:R-:W-:-:S03]  /*9380*/  IMAD.MOV.U32 R5, RZ, RZ, R8 ;  /* 0x000000ffff057224 */ /* 0x000fc600078e0008 */
[----:B------:R-:W-:Y:S02]  /*9390*/  USHF.L.U32 UR11, UR11, 0x7, URZ ;  /* 0x000000070b0b7899 */ /* 0x000fe4000800063f */
[----:B------:R-:W-:Y:S01]  /*93a0*/  UIADD3 UR9, UR9, 0x50, URZ ;  /* 0x0000005009097890 */ /* 0x000fe2000fffe03f */
[----:B--2---:R-:W-:-:S05]  /*93b0*/  LEA R3, R9, R3, 0x18 ;  /* 0x0000000309037211 */ /* 0x004fca00078ec0ff */
[----:B------:R-:W-:-:S05]  /*93c0*/  IMAD R16, R16, 0x8000, R3 ;  /* 0x0000800010107824 */ /* 0x000fca00078e0203 */
[----:B------:R-:W-:-:S13]  /*93d0*/  R2UR UR6, R16 ;  /* 0x00000000100672ca */ /* 0x000fda00000e0000 */
[----:B------:R-:W-:Y:S02]  /*93e0*/  UIADD3 UR8, UR6, 0x400, URZ ;  /* 0x0000040006087890 */ /* 0x000fe4000fffe03f */
[----:B------:R-:W-:-:S03]  /*93f0*/  UIADD3 UR14, UR6, 0x4400, URZ ;  /* 0x00004400060e7890 */ /* 0x000fc6000fffe03f */
[----:B------:R-:W-:-:S04]  /*9400*/  UMOV UR6, 0x0 ;  /* 0x0000000000067882 */ /* 0x000fc80000000000 */
[----:B------:R2:W-:Y:S02]  /*9410*/  UTMALDG.4D [UR8], [UR4], desc[UR6] ;  /* 0x00000608040075b4 */ /* 0x0005e40008019000 */
[----:B--2---:R-:W-:Y:S01]  /*9420*/  UMOV UR8, UR14 ;  /* 0x0000000e00087c82 */ /* 0x004fe20008000000 */
[----:B------:R-:W-:Y:S02]  /*9430*/  UMOV UR10, UR15 ;  /* 0x0000000f000a7c82 */ /* 0x000fe40008000000 */
[----:B------:R2:W-:Y:S02]  /*9440*/  UTMALDG.4D [UR8], [UR4], desc[UR6] ;  /* 0x00000608040075b4 */ /* 0x0005e40008019000 */
[----:B--2---:R-:W-:Y:S01]  /*9450*/  NOP ;  /* 0x0000000000007918 */ /* 0x004fe20000000000 */
.L_x_58:
[----:B------:R-:W-:Y:S05]  /*9460*/  BSYNC B1 ;  /* 0x0000000000017941 */ /* 0x000fea0003800000 */
.L_x_57:
[----:B------:R-:W-:Y:S01]  /*9470*/  VIADD R16, R7, 0x1 ;  /* 0x0000000107107836 */ /* 0x000fe20000000000 */
[----:B------:R-:W-:Y:S04]  /*9480*/  BSSY B1, `(.L_x_64) ;  /* 0x0000072000017945 */ /* 0x000fe80003800000 */
[----:B------:R-:W-:-:S04]  /*9490*/  ISETP.NE.AND P1, PT, R16, 0x2, PT ;  /* 0x000000021000780c */ /* 0x000fc80003f25270 */
[----:B-1----:R-:W-:Y:S02]  /*94a0*/  SEL R17, RZ, 0x1, P1 ;  /* 0x00000001ff117807 */ /* 0x002fe40000800000 */
[----:B------:R-:W-:Y:S02]  /*94b0*/  SEL R16, R16, RZ, P1 ;  /* 0x000000ff10107207 */ /* 0x000fe40000800000 */
[----:B------:R-:W-:Y:S01]  /*94c0*/  LOP3.LUT R17, R10, R17, RZ, 0x3c, !PT ;  /* 0x000000110a117212 */ /* 0x000fe200078e3cff */
[----:B------:R-:W-:Y:S06]  /*94d0*/  @!P6 BRA `(.L_x_65) ;  /* 0x0000000400b0e947 */ /* 0x000fec0003800000 */
[----:B------:R-:W-:Y:S01]  /*94e0*/  VIADD R12, R6, 0xffffffff ;  /* 0xffffffff060c7836 */ /* 0x000fe20000000000 */
        /* <DEDUP_REMOVED lines=11> */
[----:B------:R-:W-:-:S05]  /*95a0*/  IADD3 R3, -R2, RZ, RZ ;  /* 0x000000ff02037210 */ /* 0x000fca0007ffe1ff */
[----:B------:R-:W-:Y:S01]  /*95b0*/  IMAD R12, R8, R3, R12 ;  /* 0x00000003080c7224 */ /* 0x000fe200078e020c */
[--C-:B------:R-:W-:Y:S01]  /*95c0*/  SHF.R.S32.HI R3, RZ, 0x1f, R2.reuse ;  /* 0x0000001fff037819 */ /* 0x100fe20000011402 */
[----:B------:R-:W1:Y:S02]  /*95d0*/  LDC.64 R8, c[0x0][0x3f8] ;  /* 0x0000fe00ff087b82 */ /* 0x000e640000000a00 */
[----:B------:R-:W-:-:S04]  /*95e0*/  IMAD.WIDE.U32 R2, R0, UR4, R2 ;  /* 0x0000000400027c25 */ /* 0x000fc8000f8e0002 */
[----:B------:R-:W-:Y:S01]  /*95f0*/  IMAD.IADD R13, R13, 0x1, R3 ;  /* 0x000000010d0d7824 */ /* 0x000fe200078e0203 */
[----:B-1----:R-:W-:-:S04]  /*9600*/  LEA R8, P1, R2, R8, 0x2 ;  /* 0x0000000802087211 */ /* 0x002fc800078210ff */
[----:B------:R-:W-:-:S05]  /*9610*/  LEA.HI.X R9, R2, R9, R13, 0x2, P1 ;  /* 0x0000000902097211 */ /* 0x000fca00008f140d */
[----:B------:R1:W5:Y:S04]  /*9620*/  LDG.E R8, desc[UR6][R8.64] ;  /* 0x0000000608087981 */ /* 0x000368000c1e1900 */
.L_x_66:
[----:B------:R-:W2:Y:S01]  /*9630*/  S2R R3, SR_CgaCtaId ;  /* 0x0000000000037919 */ /* 0x000ea20000008800 */
[----:B------:R-:W-:-:S04]  /*9640*/  MOV R2, 0x400 ;  /* 0x0000040000027802 */ /* 0x000fc80000000f00 */
[----:B--2---:R-:W-:Y:S02]  /*9650*/  LEA R2, R3, R2, 0x18 ;  /* 0x0000000203027211 */ /* 0x004fe400078ec0ff */
[----:B------:R-:W-:-:S03]  /*9660*/  SHF.L.U32 R3, R17, 0x1f, RZ ;  /* 0x0000001f11037819 */ /* 0x000fc600000006ff */
[----:B------:R-:W-:-:S04]  /*9670*/  IMAD R2, R16, 0x8, R2 ;  /* 0x0000000810027824 */ /* 0x000fc800078e0202 */
[----:B------:R-:W2:Y:S02]  /*9680*/  SYNCS.PHASECHK.TRANS64.TRYWAIT P1, [R2+URZ+0x34840], R3 ;  /* 0x03484003020075a7 */ /* 0x000ea4000802017f */
[----:B--2---:R-:W-:Y:S05]  /*9690*/  @!P1 BRA `(.L_x_67) ;  /* 0x0000001000649947 */ /* 0x004fea0003800000 */
.L_x_102:
        /* <DEDUP_REMOVED lines=11> */
.L_x_68:
[----:B------:R-:W1:Y:S01]  /*9750*/  S2R R13, SR_CgaCtaId ;  /* 0x00000000000d7919 */ /* 0x000e620000008800 */
[----:B------:R-:W-:Y:S01]  /*9760*/  MOV R9, 0x400 ;  /* 0x0000040000097802 */ /* 0x000fe20000000f00 */
[----:B------:R-:W-:Y:S01]  /*9770*/  UIADD3 UR4, UP0, UR36, 0x370, URZ ;  /* 0x0000037024047890 */ /* 0x000fe2000ff1e03f */
[----:B------:R-:W-:Y:S01]  /*9780*/  R2UR UR11, R12 ;  /* 0x000000000c0b72ca */ /* 0x000fe200000e0000 */
[----:B------:R-:W-:Y:S01]  /*9790*/  UMOV UR10, URZ ;  /* 0x0000003f000a7c82 */ /* 0x000fe20008000000 */
[----:B------:R-:W-:Y:S01]  /*97a0*/  R2UR UR12, R4 ;  /* 0x00000000040c72ca */ /* 0x000fe200000e0000 */
[----:B------:R-:W-:Y:S01]  /*97b0*/  UIADD3.X UR5, URZ, UR37, URZ, UP0, !UPT ;  /* 0x000000253f057290 */ /* 0x000fe200087fe43f */
[----:B-----5:R-:W-:Y:S01]  /*97c0*/  R2UR UR13, R8 ;  /* 0x00000000080d72ca */ /* 0x020fe200000e0000 */
[----:B------:R-:W-:Y:S01]  /*97d0*/  UMOV UR6, 0x0 ;  /* 0x0000000000067882 */ /* 0x000fe20000000000 */
[----:B------:R-:W-:Y:S01]  /*97e0*/  UMOV UR7, 0x14f00000 ;  /* 0x14f0000000077882 */ /* 0x000fe20000000000 */
[----:B------:R-:W-:Y:S01]  /*97f0*/  UMOV UR18, 0x40 ;  /* 0x0000004000127882 */ /* 0x000fe20000000000 */
[----:B------:R-:W-:-:S05]  /*9800*/  UMOV UR17, 0x80 ;  /* 0x0000008000117882 */ /* 0x000fca0000000000 */
[----:B------:R-:W-:Y:S01]  /*9810*/  USHF.L.U32 UR11, UR11, 0x7, URZ ;  /* 0x000000070b0b7899 */ /* 0x000fe2000800063f */
[----:B-1----:R-:W-:-:S05]  /*9820*/  LEA R9, R13, R9, 0x18 ;  /* 0x000000090d097211 */ /* 0x002fca00078ec0ff */
[----:B--2---:R-:W-:-:S04]  /*9830*/  VIADD R2, R9, 0x34800 ;  /* 0x0003480009027836 */ /* 0x004fc80000000000 */
[--C-:B------:R-:W-:Y:S02]  /*9840*/  IMAD R3, R16, 0x8, R2.reuse ;  /* 0x0000000810037824 */ /* 0x100fe400078e0202 */
[----:B------:R-:W-:-:S03]  /*9850*/  IMAD R2, R7, 0x8, R2 ;  /* 0x0000000807027824 */ /* 0x000fc600078e0202 */
[----:B------:R-:W-:Y:S01]  /*9860*/  R2UR UR9, R3 ;  /* 0x00000000030972ca */ /* 0x000fe200000e0000 */
[----:B------:R-:W-:-:S05]  /*9870*/  IMAD R3, R16, 0xc000, R9 ;  /* 0x0000c00010037824 */ /* 0x000fca00078e0209 */
[----:B------:R-:W-:Y:S02]  /*9880*/  R2UR UR8, R3 ;  /* 0x00000000030872ca */ /* 0x000fe400000e0000 */
[----:B------:R-:W-:-:S05]  /*9890*/  SHF.L.U32 R3, R10, 0x1f, RZ ;  /* 0x0000001f0a037819 */ /* 0x000fca00000006ff */
[----:B------:R-:W-:-:S06]  /*98a0*/  UIADD3 UR9, UR9, 0x30, URZ ;  /* 0x0000003009097890 */ /* 0x000fcc000fffe03f */
[----:B------:R-:W-:Y:S02]  /*98b0*/  UIADD3 UR14, UR8, 0x1c400, URZ ;  /* 0x0001c400080e7890 */ /* 0x000fe4000fffe03f */
[----:B------:R-:W-:Y:S02]  /*98c0*/  UIADD3 UR15, UR8, 0x20400, URZ ;  /* 0x00020400080f7890 */ /* 0x000fe4000fffe03f */
[----:B------:R-:W-:-:S03]  /*98d0*/  UIADD3 UR16, UR8, 0x24400, URZ ;  /* 0x0002440008107890 */ /* 0x000fc6000fffe03f */
[----:B------:R-:W-:Y:S02]  /*98e0*/  UMOV UR8, UR14 ;  /* 0x0000000e00087c82 */ /* 0x000fe40008000000 */
[----:B------:R1:W-:Y:S02]  /*98f0*/  UTMALDG.4D [UR8], [UR4], desc[UR6] ;  /* 0x00000608040075b4 */ /* 0x0003e40008019000 */
[----:B-1----:R-:W-:Y:S01]  /*9900*/  UMOV UR8, UR15 ;  /* 0x0000000f00087c82 */ /* 0x002fe20008000000 */
[----:B------:R-:W-:Y:S02]  /*9910*/  UMOV UR10, UR18 ;  /* 0x00000012000a7c82 */ /* 0x000fe40008000000 */
[----:B------:R1:W-:Y:S02]  /*9920*/  UTMALDG.4D [UR8], [UR4], desc[UR6] ;  /* 0x00000608040075b4 */ /* 0x0003e40008019000 */
[----:B-1----:R-:W-:Y:S01]  /*9930*/  UMOV UR8, UR16 ;  /* 0x0000001000087c82 */ /* 0x002fe20008000000 */
[----:B------:R-:W-:-:S02]  /*9940*/  UMOV UR10, UR17 ;  /* 0x00000011000a7c82 */ /* 0x000fc40008000000 */
[----:B------:R1:W-:Y:S01]  /*9950*/  UTMALDG.4D [UR8], [UR4], desc[UR6] ;  /* 0x00000608040075b4 */ /* 0x0003e20008019000 */
[----:B------:R-:W2:Y:S02]  /*9960*/  SYNCS.PHASECHK.TRANS64.TRYWAIT P1, [R2+URZ+0x60], R3 ;  /* 0x00006003020075a7 */ /* 0x000ea4000802017f */
[----:B-12---:R-:W-:Y:S05]  /*9970*/  @!P1 BRA `(.L_x_69) ;  /* 0x0000000c00c09947 */ /* 0x006fea0003800000 */
.L_x_103:
        /* <DEDUP_REMOVED lines=8> */
.L_x_70:
[----:B------:R-:W2:Y:S01]  /*9a00*/  S2R R9, SR_CgaCtaId ;  /* 0x0000000000097919 */ /* 0x000ea20000008800 */
[----:B-1----:R-:W-:Y:S01]  /*9a10*/  MOV R3, 0x400 ;  /* 0x0000040000037802 */ /* 0x002fe20000000f00 */
        /* <DEDUP_REMOVED lines=9> */
[----:B------:R-:W-:Y:S01]  /*9ab0*/  IMAD.MOV.U32 R18, RZ, RZ, R12 ;  /* 0x000000ffff127224 */ /* 0x000fe200078e000c */
[----:B------:R-:W-:-:S04]  /*9ac0*/  MOV R5, R8 ;  /* 0x0000000800057202 */ /* 0x000fc80000000f00 */
        /* <DEDUP_REMOVED lines=13> */
.L_x_65:
[----:B------:R-:W-:Y:S05]  /*9ba0*/  BSYNC B1 ;  /* 0x0000000000017941 */ /* 0x000fea0003800000 */
.L_x_64:
[C---:B------:R-:W-:Y:S01]  /*9bb0*/  ISETP.GT.AND P1, PT, R6.reuse, 0x1, PT ;  /* 0x000000010600780c */ /* 0x040fe20003f24270 */
[----:B------:R-:W-:-:S12]  /*9bc0*/  VIADD R6, R6, 0xfffffffe ;  /* 0xfffffffe06067836 */ /* 0x000fd80000000000 */
[----:B------:R-:W-:Y:S05]  /*9bd0*/  @P1 BRA `(.L_x_71) ;  /* 0xfffffff0005c1947 */ /* 0x000fea000383ffff */
.L_x_56:
[----:B------:R-:W-:Y:S05]  /*9be0*/  BSYNC B0 ;  /* 0x0000000000007941 */ /* 0x000fea0003800000 */
.L_x_47:
[----:B------:R-:W-:Y:S04]  /*9bf0*/  BSSY B0, `(.L_x_72) ;  /* 0x000002c000007945 */ /* 0x000fe80003800000 */
[----:B------:R-:W-:Y:S05]  /*9c00*/  @!P6 BRA `(.L_x_73) ;  /* 0x0000000000a8e947 */ /* 0x000fea0003800000 */
[----:B------:R-:W2:Y:S01]  /*9c10*/  S2R R3, SR_CgaCtaId ;  /* 0x0000000000037919 */ /* 0x000ea20000008800 */
[----:B------:R-:W-:Y:S01]  /*9c20*/  MOV R0, 0x400 ;  /* 0x0000040000007802 */ /* 0x000fe20000000f00 */
[----:B------:R-:W3:Y:S03]  /*9c30*/  S2R R2, SR_TID.X ;  /* 0x0000000000027919 */ /* 0x000ee60000002100 */
[----:B--2---:R-:W-:Y:S02]  /*9c40*/  LEA R0, R3, R0, 0x18 ;  /* 0x0000000003007211 */ /* 0x004fe400078ec0ff */
[----:B---3--:R-:W-:-:S03]  /*9c50*/  LOP3.LUT R2, R2, 0x7f, RZ, 0xc0, !PT ;  /* 0x0000007f02027812 */ /* 0x008fc600078ec0ff */
[----:B------:R-:W-:Y:S01]  /*9c60*/  IMAD R3, R16, 0x8, R0 ;  /* 0x0000000810037824 */ /* 0x000fe200078e0200 */
[----:B------:R-:W-:Y:S02]  /*9c70*/  SHF.L.U32 R0, R17, 0x1f, RZ ;  /* 0x0000001f11007819 */ /* 0x000fe400000006ff */
[----:B------:R-:W-:Y:S02]  /*9c80*/  ISETP.NE.AND P1, PT, R2, RZ, PT ;  /* 0x000000ff0200720c */ /* 0x000fe40003f25270 */
[----:B------:R-:W2:Y:S02]  /*9c90*/  SYNCS.PHASECHK.TRANS64.TRYWAIT P0, [R3+URZ+0x34860], R0 ;  /* 0x03486000030075a7 */ /* 0x000ea4000800017f */
[----:B--2---:R-:W-:Y:S09]  /*9ca0*/  @!P0 BRA `(.L_x_74) ;  /* 0x0000000c00088947 */ /* 0x004ff20003800000 */
.L_x_104:
        /* <DEDUP_REMOVED lines=8> */
.L_x_75:
        /* <DEDUP_REMOVED lines=10> */
[----:B------:R-:W-:-:S06]  /*9dd0*/  UMOV UR15, 0x40 ;  /* 0x00000040000f7882 */ /* 0x000fcc0000000000 */
[----:B------:R-:W-:Y:S02]  /*9de0*/  UIADD3 UR9, UR9, 0x34850, URZ ;  /* 0x0003485009097890 */ /* 0x000fe4000fffe03f */
[----:B------:R-:W-:Y:S01]  /*9df0*/  USHF.L.U32 UR11, UR11, 0x7, URZ ;  /* 0x000000070b0b7899 */ /* 0x000fe2000800063f */
[----:B---3--:R-:W-:-:S05]  /*9e00*/  LEA R0, R2, R0, 0x18 ;  /* 0x0000000002007211 */ /* 0x008fca00078ec0ff */
        /* <DEDUP_REMOVED lines=10> */
.L_x_73:
[----:B------:R-:W-:Y:S05]  /*9eb0*/  BSYNC B0 ;  /* 0x0000000000007941 */ /* 0x000fea0003800000 */
.L_x_72:
[----:B------:R-:W2:Y:S01]  /*9ec0*/  LDL.LU R0, [R1+0x10] ;  /* 0x0000100001007983 */ /* 0x000ea20000300800 */
[----:B------:R-:W-:-:S03]  /*9ed0*/  ULDC UR4, c[0x0][0xda4] ;  /* 0x0003690000047ab9 */ /* 0x000fc60000000800 */
[----:B------:R-:W3:Y:S01]  /*9ee0*/  LDL.LU R2, [R1+0x18] ;  /* 0x0000180001027983 */ /* 0x000ee20000300800 */
[----:B------:R-:W-:-:S05]  /*9ef0*/  VIADD R16, R16, 0x1 ;  /* 0x0000000110107836 */ /* 0x000fca0000000000 */
[----:B------:R-:W-:-:S04]  /*9f00*/  ISETP.NE.AND P0, PT, R16, 0x2, PT ;  /* 0x000000021000780c */ /* 0x000fc80003f05270 */
[----:B------:R-:W-:Y:S01]  /*9f10*/  SEL R16, R16, RZ, P0 ;  /* 0x000000ff10107207 */ /* 0x000fe20000000000 */
[----:B--2---:R-:W-:Y:S02]  /*9f20*/  VIADD R0, R0, UR38 ;  /* 0x0000002600007c36 */ /* 0x004fe40008000000 */
[----:B---3--:R-:W-:-:S03]  /*9f30*/  VIADD R2, R2, 0x1 ;  /* 0x0000000102027836 */ /* 0x008fc60000000000 */
[----:B------:R2:W-:Y:S01]  /*9f40*/  STL [R1+0x10], R0 ;  /* 0x0000100001007387 */ /* 0x0005e20000100800 */
[----:B------:R-:W-:-:S03]  /*9f50*/  ISETP.GE.AND P1, PT, R0, UR4, PT ;  /* 0x0000000400007c0c */ /* 0x000fc6000bf26270 */
[----:B------:R3:W-:Y:S01]  /*9f60*/  STL [R1+0x18], R2 ;  /* 0x0000180201007387 */ /* 0x0007e20000100800 */
[----:B--2---:R-:W-:-:S04]  /*9f70*/  SEL R0, RZ, 0x1, P0 ;  /* 0x00000001ff007807 */ /* 0x004fc80000000000 */
[----:B------:R-:W-:-:S05]  /*9f80*/  LOP3.LUT R17, R17, R0, RZ, 0x3c, !PT ;  /* 0x0000000011117212 */ /* 0x000fca00078e3cff */
[----:B---3--:R-:W-:Y:S05]  /*9f90*/  @!P1 BRA `(.L_x_76) ;  /* 0xffffffd000cc9947 */ /* 0x008fea000383ffff */
[----:B------:R-:W-:-:S07]  /*9fa0*/  LOP3.LUT R2, R2, 0x1, RZ, 0xc, !PT ;  /* 0x0000000102027812 */ /* 0x000fce00078e0cff */
.L_x_32:
[----:B------:R-:W2:Y:S01]  /*9fb0*/  S2R R3, SR_CgaCtaId ;  /* 0x0000000000037919 */ /* 0x000ea20000008800 */
[----:B------:R-:W-:Y:S01]  /*9fc0*/  MOV R0, 0x400 ;  /* 0x0000040000007802 */ /* 0x000fe20000000f00 */
[----:B------:R-:W-:Y:S03]  /*9fd0*/  BSSY B0, `(.L_x_77) ;  /* 0x0000005000007945 */ /* 0x000fe60003800000 */
[----:B--2---:R-:W-:Y:S02]  /*9fe0*/  LEA R0, R3, R0, 0x18 ;  /* 0x0000000003007211 */ /* 0x004fe400078ec0ff */
[----:B------:R-:W-:-:S04]  /*9ff0*/  SHF.L.U32 R3, R2, 0x1f, RZ ;  /* 0x0000001f02037819 */ /* 0x000fc800000006ff */
[----:B------:R-:W2:Y:S02]  /*a000*/  SYNCS.PHASECHK.TRANS64.TRYWAIT P0, [R0+URZ+0x34820], R3 ;  /* 0x03482003000075a7 */ /* 0x000ea4000800017f */
[----:B--2---:R-:W-:Y:S05]  /*a010*/  @!P0 BRA `(.L_x_78) ;  /* 0x0000000800408947 */ /* 0x004fea0003800000 */
.L_x_105:
[----:B------:R-:W-:Y:S05]  /*a020*/  BSYNC B0 ;  /* 0x0000000000007941 */ /* 0x000fea0003800000 */
.L_x_77:
[----:B------:R-:W-:-:S03]  /*a030*/  UMOV UR4, 0xffffffff ;  /* 0xffffffff00047882 */ /* 0x000fc60000000000 */
[----:B------:R-:W-:Y:S05]  /*a040*/  BRA.DIV UR4, `(.L_x_79) ;  /* 0x0000000a04487947 */ /* 0x000fea000b800000 */
[----:B------:R-:W3:Y:S02]  /*a050*/  S2R R2, SR_TID.X ;  /* 0x0000000000027919 */ /* 0x000ee40000002100 */
[----:B---3--:R-:W-:-:S04]  /*a060*/  SHF.R.U32.HI R2, RZ, 0x5, R2 ;  /* 0x00000005ff027819 */ /* 0x008fc80000011602 */
[----:B------:R-:W-:-:S05]  /*a070*/  LOP3.LUT R2, R2, 0x3, RZ, 0xc0, !PT ;  /* 0x0000000302027812 */ /* 0x000fca00078ec0ff */
[----:B------:R3:W4:Y:S02]  /*a080*/  SHFL.IDX PT, R14, R2, RZ, 0x1f ;  /* 0x00001fff020e7589 */ /* 0x00072400000e0000 */
.L_x_108:
[----:B----4-:R-:W-:Y:S01]  /*a090*/  ISETP.NE.AND P0, PT, R14, RZ, PT ;  /* 0x000000ff0e00720c */ /* 0x010fe20003f05270 */
[----:B------:R-:W-:-:S12]  /*a0a0*/  BSSY B0, `(.L_x_80) ;  /* 0x0000024000007945 */ /* 0x000fd80003800000 */
[----:B------:R-:W-:Y:S05]  /*a0b0*/  @P0 BRA `(.L_x_81) ;  /* 0x0000000000880947 */ /* 0x000fea0003800000 */
[----:B------:R-:W-:-:S03]  /*a0c0*/  UMOV UR4, 0xffffffff ;  /* 0xffffffff00047882 */ /* 0x000fc60000000000 */
[----:B------:R-:W-:Y:S05]  /*a0d0*/  BRA.DIV UR4, `(.L_x_82) ;  /* 0x0000000a04587947 */ /* 0x000fea000b800000 */
[----:B------:R-:W-:-:S13]  /*a0e0*/  ELECT P6, URZ, PT ;  /* 0x00000000003f782f */ /* 0x000fda00038c0000 */
.L_x_111:
[----:B------:R-:W-:Y:S05]  /*a0f0*/  @!P6 BRA `(.L_x_81) ;  /* 0x000000000078e947 */ /* 0x000fea0003800000 */
[----:B---3--:R-:W3:Y:S02]  /*a100*/  LDL.LU R2, [R1+0x1c] ;  /* 0x00001c0001027983 */ /* 0x008ee40000300800 */
[----:B---3--:R-:W-:-:S04]  /*a110*/  LOP3.LUT R2, R2, 0x2, RZ, 0xfc, !PT ;  /* 0x0000000202027812 */ /* 0x008fc800078efcff */
[----:B------:R-:W-:-:S13]  /*a120*/  ISETP.NE.AND P2, PT, R2, 0x3, PT ;  /* 0x000000030200780c */ /* 0x000fda0003f45270 */
[----:B------:R-:W-:Y:S05]  /*a130*/  @!P2 BRA `(.L_x_83) ;  /* 0x000000000004a947 */ /* 0x000fea0003800000 */
[----:B------:R-:W-:Y:S01]  /*a140*/  BPT.TRAP 0x1 ;  /* 0x000000040000795c */ /* 0x000fe20000300000 */
.L_x_83:
[----:B--2---:R-:W-:Y:S01]  /*a150*/  VIADD R3, R0, 0x34840 ;  /* 0x0003484000037836 */ /* 0x004fe20000000000 */
[----:B------:R-:W-:Y:S02]  /*a160*/  SHF.L.U32 R5, R17, 0x1f, RZ ;  /* 0x0000001f11057819 */ /* 0x000fe400000006ff */
[C---:B------:R-:W-:Y:S01]  /*a170*/  IADD3 R2, R16.reuse, 0x1, RZ ;  /* 0x0000000110027810 */ /* 0x040fe20007ffe0ff */
[----:B-1----:R-:W-:-:S03]  /*a180*/  IMAD R6, R16, 0x8, R3 ;  /* 0x0000000810067824 */ /* 0x002fc600078e0203 */
[----:B------:R-:W-:Y:S01]  /*a190*/  ISETP.NE.AND P1, PT, R2, 0x2, PT ;  /* 0x000000020200780c */ /* 0x000fe20003f25270 */
[----:B------:R-:W1:Y:S03]  /*a1a0*/  SYNCS.PHASECHK.TRANS64.TRYWAIT P0, [R6+URZ], R5 ;  /* 0x00000005060075a7 */ /* 0x000e66000800017f */
[----:B------:R-:W-:-:S04]  /*a1b0*/  SEL R4, RZ, 0x1, P1 ;  /* 0x00000001ff047807 */ /* 0x000fc80000800000 */
[----:B------:R-:W-:Y:S02]  /*a1c0*/  LOP3.LUT R17, R17, R4, RZ, 0x3c, !PT ;  /* 0x0000000411117212 */ /* 0x000fe400078e3cff */
[----:B------:R-:W-:Y:S02]  /*a1d0*/  SEL R4, R2, RZ, P1 ;  /* 0x000000ff02047207 */ /* 0x000fe40000800000 */
[----:B------:R-:W-:-:S03]  /*a1e0*/  SHF.L.U32 R2, R17, 0x1f, RZ ;  /* 0x0000001f11027819 */ /* 0x000fc600000006ff */
[----:B------:R-:W-:Y:S01]  /*a1f0*/  IMAD R3, R4, 0x8, R3 ;  /* 0x0000000804037824 */ /* 0x000fe200078e0203 */
[----:B-1----:R-:W-:Y:S06]  /*a200*/  @!P0 BRA `(.L_x_84) ;  /* 0x00000008002c8947 */ /* 0x002fec0003800000 */
.L_x_112:
[----:B------:R-:W2:Y:S02]  /*a210*/  SYNCS.PHASECHK.TRANS64.TRYWAIT P0, [R3+URZ], R2 ;  /* 0x00000002030075a7 */ /* 0x000ea4000800017f */
[----:B--2---:R-:W-:Y:S05]  /*a220*/  @!P0 BRA `(.L_x_85) ;  /* 0x0000000800388947 */ /* 0x004fea0003800000 */
.L_x_113:
[----:B------:R-:W-:Y:S05]  /*a230*/  @!P2 BRA `(.L_x_86) ;  /* 0x000000000004a947 */ /* 0x000fea0003800000 */
[----:B------:R-:W-:Y:S01]  /*a240*/  BPT.TRAP 0x1 ;  /* 0x000000040000795c */ /* 0x000fe20000300000 */
.L_x_86:
[----:B--2---:R-:W-:-:S04]  /*a250*/  VIADD R3, R0, 0x34860 ;  /* 0x0003486000037836 */ /* 0x004fc80000000000 */
[----:B------:R-:W-:-:S04]  /*a260*/  IMAD R16, R16, 0x8, R3 ;  /* 0x0000000810107824 */ /* 0x000fc800078e0203 */
[----:B------:R-:W2:Y:S02]  /*a270*/  SYNCS.PHASECHK.TRANS64.TRYWAIT P0, [R16+URZ], R5 ;  /* 0x00000005100075a7 */ /* 0x000ea4000800017f */
[----:B--2---:R-:W-:Y:S05]  /*a280*/  @!P0 BRA `(.L_x_87) ;  /* 0x0000000800348947 */ /* 0x004fea0003800000 */
.L_x_114:
[----:B------:R-:W-:-:S07]  /*a290*/  IMAD R3, R4, 0x8, R3 ;  /* 0x0000000804037824 */ /* 0x000fce00078e0203 */
.L_x_88:
[----:B---3--:R3:W4:Y:S02]  /*a2a0*/  SYNCS.PHASECHK.TRANS64.TRYWAIT P0, [R3+URZ], R2 ;  /* 0x00000002030075a7 */ /* 0x008724000800017f */
[----:B----4-:R-:W-:Y:S05]  /*a2b0*/  @!P0 NANOSLEEP.SYNCS 0x989680 ;  /* 0x009896800000895d */ /* 0x010fea0003900000 */
[----:B------:R-:W4:Y:S02]  /*a2c0*/  @!P0 SYNCS.PHASECHK.TRANS64 P0, [R3+URZ], R2 ;  /* 0x00000002030085a7 */ /* 0x000f24000800007f */
[----:B----4-:R-:W-:Y:S05]  /*a2d0*/  @!P0 BRA `(.L_x_88) ;  /* 0xfffffffc00f08947 */ /* 0x010fea000383ffff */
.L_x_81:
[----:B------:R-:W-:Y:S05]  /*a2e0*/  BSYNC B0 ;  /* 0x0000000000007941 */ /* 0x000fea0003800000 */
.L_x_80:
[----:B------:R-:W-:Y:S05]  /*a2f0*/  EXIT ;  /* 0x000000000000794d */ /* 0x000fea0003800000 */
.L_x_10:
[----:B-1----:R-:W-:-:S04]  /*a300*/  IMAD.U32 R3, RZ, RZ, UR60 ;  /* 0x0000003cff037e24 */ /* 0x002fc8000f8e00ff */
[----:B------:R1:W2:Y:S03]  /*a310*/  SYNCS.PHASECHK.TRANS64.TRYWAIT P1, [R3+URZ+0x34800], R0 ;  /* 0x03480000030075a7 */ /* 0x0002a6000802017f */
[----:B--2---:R-:W-:Y:S05]  /*a320*/  @!P1 NANOSLEEP.SYNCS 0x989680 ;  /* 0x009896800000995d */ /* 0x004fea0003900000 */
[----:B------:R-:W2:Y:S02]  /*a330*/  @!P1 SYNCS.PHASECHK.TRANS64 P1, [R3+URZ+0x34800], R0 ;  /* 0x03480000030095a7 */ /* 0x000ea4000802007f */
[----:B--2---:R-:W-:Y:S05]  /*a340*/  @!P1 BRA `(.L_x_10) ;  /* 0xfffffffc00ec9947 */ /* 0x004fea000383ffff */
[----:B------:R-:W-:Y:S05]  /*a350*/  BRA `(.L_x_89) ;  /* 0xffffff6c00647947 */ /* 0x000fea000383ffff */
.L_x_14:
[----:B--2---:R2:W3:Y:S02]  /*a360*/  SYNCS.PHASECHK.TRANS64.TRYWAIT P2, [R3+URZ+0x34830], R0 ;  /* 0x03483000030075a7 */ /* 0x0044e4000804017f */
[----:B---3--:R-:W-:Y:S05]  /*a370*/  @!P2 NANOSLEEP.SYNCS 0x989680 ;  /* 0x009896800000a95d */ /* 0x008fea0003900000 */
[----:B------:R-:W3:Y:S02]  /*a380*/  @!P2 SYNCS.PHASECHK.TRANS64 P2, [R3+URZ+0x34830], R0 ;  /* 0x034830000300a5a7 */ /* 0x000ee4000804007f */
[----:B---3--:R-:W-:Y:S05]  /*a390*/  @!P2 BRA `(.L_x_14) ;  /* 0xfffffffc00f0a947 */ /* 0x008fea000383ffff */
[----:B------:R-:W-:Y:S05]  /*a3a0*/  BRA `(.L_x_13) ;  /* 0xffffff6c00907947 */ /* 0x000fea000383ffff */
.L_x_19:
[----:B--2---:R-:W-:-:S04]  /*a3b0*/  IMAD.U32 R9, RZ, RZ, UR6 ;  /* 0x00000006ff097e24 */ /* 0x004fc8000f8e00ff */
[----:B------:R2:W3:Y:S03]  /*a3c0*/  SYNCS.PHASECHK.TRANS64.TRYWAIT P2, [R9+URZ+0x34830], R0 ;  /* 0x03483000090075a7 */ /* 0x0004e6000804017f */
[----:B---3--:R-:W-:Y:S05]  /*a3d0*/  @!P2 NANOSLEEP.SYNCS 0x989680 ;  /* 0x009896800000a95d */ /* 0x008fea0003900000 */
[----:B------:R-:W3:Y:S02]  /*a3e0*/  @!P2 SYNCS.PHASECHK.TRANS64 P2, [R9+URZ+0x34830], R0 ;  /* 0x034830000900a5a7 */ /* 0x000ee4000804007f */
[----:B---3--:R-:W-:Y:S05]  /*a3f0*/  @!P2 BRA `(.L_x_19) ;  /* 0xfffffffc00eca947 */ /* 0x008fea000383ffff */
[----:B------:R-:W-:Y:S05]  /*a400*/  BRA `(.L_x_18) ;  /* 0xffffff9400447947 */ /* 0x000fea000383ffff */
.L_x_23:
[----:B--2---:R-:W-:-:S04]  /*a410*/  IMAD.U32 R7, RZ, RZ, UR7 ;  /* 0x00000007ff077e24 */ /* 0x004fc8000f8e00ff */
[----:B------:R2:W3:Y:S03]  /*a420*/  SYNCS.PHASECHK.TRANS64.TRYWAIT P2, [R7+URZ+0x34850], R0 ;  /* 0x03485000070075a7 */ /* 0x0004e6000804017f */
[----:B---3--:R-:W-:Y:S05]  /*a430*/  @!P2 NANOSLEEP.SYNCS 0x989680 ;  /* 0x009896800000a95d */ /* 0x008fea0003900000 */
[----:B------:R-:W3:Y:S02]  /*a440*/  @!P2 SYNCS.PHASECHK.TRANS64 P2, [R7+URZ+0x34850], R0 ;  /* 0x034850000700a5a7 */ /* 0x000ee4000804007f */
[----:B---3--:R-:W-:Y:S05]  /*a450*/  @!P2 BRA `(.L_x_23) ;  /* 0xfffffffc00eca947 */ /* 0x008fea000383ffff */
[----:B------:R-:W-:Y:S05]  /*a460*/  BRA `(.L_x_22) ;  /* 0xffffff9c006c7947 */ /* 0x000fea000383ffff */
.L_x_28:
[----:B--2---:R-:W-:-:S04]  /*a470*/  IMAD.U32 R5, RZ, RZ, UR7 ;  /* 0x00000007ff057e24 */ /* 0x004fc8000f8e00ff */
[----:B------:R2:W3:Y:S03]  /*a480*/  SYNCS.PHASECHK.TRANS64.TRYWAIT P0, [R5+URZ+0x34850], R4 ;  /* 0x03485004050075a7 */ /* 0x0004e6000800017f */
[----:B---3--:R-:W-:Y:S05]  /*a490*/  @!P0 NANOSLEEP.SYNCS 0x989680 ;  /* 0x009896800000895d */ /* 0x008fea0003900000 */
[----:B------:R-:W3:Y:S02]  /*a4a0*/  @!P0 SYNCS.PHASECHK.TRANS64 P0, [R5+URZ+0x34850], R4 ;  /* 0x03485004050085a7 */ /* 0x000ee4000800007f */
[----:B---3--:R-:W-:Y:S05]  /*a4b0*/  @!P0 BRA `(.L_x_28) ;  /* 0xfffffffc00ec8947 */ /* 0x008fea000383ffff */
[----:B------:R-:W-:Y:S05]  /*a4c0*/  BRA `(.L_x_27) ;  /* 0xffffffb8003c7947 */ /* 0x000fea000383ffff */
.L_x_39:
[----:B------:R-:W1:Y:S01]  /*a4d0*/  S2R R6, SR_TID.X ;  /* 0x0000000000067919 */ /* 0x000e620000002100 */
[----:B------:R-:W-:Y:S01]  /*a4e0*/  BSSY B0, `(.L_x_90) ;  /* 0x000000a000007945 */ /* 0x000fe20003800000 */
[----:B------:R-:W-:Y:S01]  /*a4f0*/  MOV R12, RZ ;  /* 0x000000ff000c7202 */ /* 0x000fe20000000f00 */
[----:B------:R-:W-:Y:S02]  /*a500*/  IMAD.MOV.U32 R11, RZ, RZ, 0x1f ;  /* 0x0000001fff0b7424 */ /* 0x000fe400078e00ff */
[----:B------:R-:W-:Y:S01]  /*a510*/  IMAD.MOV.U32 R15, RZ, RZ, -0x1 ;  /* 0xffffffffff0f7424 */ /* 0x000fe200078e00ff */
[----:B-1----:R-:W-:-:S04]  /*a520*/  SHF.R.U32.HI R6, RZ, 0x5, R6 ;  /* 0x00000005ff067819 */ /* 0x002fc80000011606 */
[----:B------:R-:W-:-:S05]  /*a530*/  LOP3.LUT R6, R6, 0x3, RZ, 0xc0, !PT ;  /* 0x0000000306067812 */ /* 0x000fca00078ec0ff */
[----:B------:R-:W-:-:S07]  /*a540*/  IMAD.MOV.U32 R13, RZ, RZ, R6 ;  /* 0x000000ffff0d7224 */ /* 0x000fce00078e0006 */
[----:B------:R-:W-:Y:S05]  /*a550*/  WARPSYNC.COLLECTIVE R15, `(.L_x_91) ;  /* 0x000000000f087348 */ /* 0x000fea0003c00000 */
[----:B------:R1:W2:Y:S02]  /*a560*/  SHFL.IDX P6, R14, R13, R12, R11 ;  /* 0x0000000c0d0e7389 */ /* 0x0002a400000c000b */
[----:B-12---:R-:W-:Y:S01]  /*a570*/  ENDCOLLECTIVE ;  /* 0x000000000000791b */ /* 0x006fe20003800000 */
.L_x_91:
[----:B------:R-:W-:Y:S05]  /*a580*/  BSYNC B0 ;  /* 0x0000000000007941 */ /* 0x000fea0003800000 */
.L_x_90:
[----:B------:R-:W-:Y:S05]  /*a590*/  BRA `(.L_x_92) ;  /* 0xffffffd400d87947 */ /* 0x000fea000383ffff */
.L_x_40:
[----:B------:R-:W-:Y:S01]  /*a5a0*/  BSSY B0, `(.L_x_93) ;  /* 0x0000006000007945 */ /* 0x000fe20003800000 */
[----:B------:R-:W-:-:S07]  /*a5b0*/  IMAD.MOV.U32 R15, RZ, RZ, -0x1 ;  /* 0xffffffffff0f7424 */ /* 0x000fce00078e00ff */
[----:B------:R-:W-:Y:S05]  /*a5c0*/  WARPSYNC.COLLECTIVE R15, `(.L_x_94) ;  /* 0x000000000f0c7348 */ /* 0x000fea0003c00000 */
[----:B------:R-:W-:Y:S02]  /*a5d0*/  ELECT P6, UR62, PT ;  /* 0x00000000003e782f */ /* 0x000fe400038c0000 */
[----:B------:R-:W-:Y:S01]  /*a5e0*/  MOV R14, UR62 ;  /* 0x0000003e000e7c02 */ /* 0x000fe20008000f00 */
[----:B------:R-:W-:Y:S10]  /*a5f0*/  ENDCOLLECTIVE ;  /* 0x000000000000791b */ /* 0x000ff40003800000 */
.L_x_94:
[----:B------:R-:W-:Y:S05]  /*a600*/  BSYNC B0 ;  /* 0x0000000000007941 */ /* 0x000fea0003800000 */
.L_x_93:
[----:B------:R-:W-:Y:S05]  /*a610*/  BRA `(.L_x_95) ;  /* 0xffffffd400d07947 */ /* 0x000fea000383ffff */
.L_x_43:
[----:B--2---:R2:W3:Y:S02]  /*a620*/  SYNCS.PHASECHK.TRANS64.TRYWAIT P1, [R6+URZ+0x34840], R7 ;  /* 0x03484007060075a7 */ /* 0x0044e4000802017f */
[----:B---3--:R-:W-:Y:S05]  /*a630*/  @!P1 NANOSLEEP.SYNCS 0x989680 ;  /* 0x009896800000995d */ /* 0x008fea0003900000 */
[----:B------:R-:W3:Y:S02]  /*a640*/  @!P1 SYNCS.PHASECHK.TRANS64 P1, [R6+URZ+0x34840], R7 ;  /* 0x03484007060095a7 */ /* 0x000ee4000802007f */
[----:B---3--:R-:W-:Y:S05]  /*a650*/  @!P1 BRA `(.L_x_43) ;  /* 0xfffffffc00f09947 */ /* 0x008fea000383ffff */
[----:B------:R-:W-:Y:S05]  /*a660*/  BRA `(.L_x_96) ;  /* 0xffffffd800347947 */ /* 0x000fea000383ffff */
.L_x_46:
[----:B-1----:R-:W1:Y:S01]  /*a670*/  S2R R8, SR_CgaCtaId ;  /* 0x0000000000087919 */ /* 0x002e620000008800 */
[----:B------:R-:W-:-:S04]  /*a680*/  MOV R7, 0x400 ;  /* 0x0000040000077802 */ /* 0x000fc80000000f00 */
[----:B-1----:R-:W-:-:S04]  /*a690*/  LEA R7, R8, R7, 0x18 ;  /* 0x0000000708077211 */ /* 0x002fc800078ec0ff */
[----:B------:R1:W2:Y:S03]  /*a6a0*/  SYNCS.PHASECHK.TRANS64.TRYWAIT P1, [R7+URZ+0x34820], R6 ;  /* 0x03482006070075a7 */ /* 0x0002a6000802017f */
[----:B--2---:R-:W-:Y:S05]  /*a6b0*/  @!P1 NANOSLEEP.SYNCS 0x989680 ;  /* 0x009896800000995d */ /* 0x004fea0003900000 */
[----:B------:R-:W2:Y:S02]  /*a6c0*/  @!P1 SYNCS.PHASECHK.TRANS64 P1, [R7+URZ+0x34820], R6 ;  /* 0x03482006070095a7 */ /* 0x000ea4000802007f */
[----:B--2---:R-:W-:Y:S05]  /*a6d0*/  @!P1 BRA `(.L_x_46) ;  /* 0xfffffffc00e49947 */ /* 0x004fea000383ffff */
[----:B------:R-:W-:Y:S05]  /*a6e0*/  BRA `(.L_x_97) ;  /* 0xffffffdc00707947 */ /* 0x000fea000383ffff */
.L_x_52:
[----:B-1----:R1:W2:Y:S02]  /*a6f0*/  SYNCS.PHASECHK.TRANS64.TRYWAIT P1, [R2+URZ+0x34840], R3 ;  /* 0x03484003020075a7 */ /* 0x0022a4000802017f */
[----:B--2---:R-:W-:Y:S05]  /*a700*/  @!P1 NANOSLEEP.SYNCS 0x989680 ;  /* 0x009896800000995d */ /* 0x004fea0003900000 */
[----:B------:R-:W2:Y:S02]  /*a710*/  @!P1 SYNCS.PHASECHK.TRANS64 P1, [R2+URZ+0x34840], R3 ;  /* 0x03484003020095a7 */ /* 0x000ea4000802007f */
[----:B--2---:R-:W-:Y:S05]  /*a720*/  @!P1 BRA `(.L_x_52) ;  /* 0xfffffffc00f09947 */ /* 0x004fea000383ffff */
[----:B------:R-:W-:Y:S05]  /*a730*/  BRA `(.L_x_98) ;  /* 0xffffffe000107947 */ /* 0x000fea000383ffff */
.L_x_54:
[----:B-1----:R1:W2:Y:S02]  /*a740*/  SYNCS.PHASECHK.TRANS64.TRYWAIT P1, [R2+URZ+0x60], R3 ;  /* 0x00006003020075a7 */ /* 0x0022a4000802017f */
[----:B--2---:R-:W-:Y:S05]  /*a750*/  @!P1 NANOSLEEP.SYNCS 0x989680 ;  /* 0x009896800000995d */ /* 0x004fea0003900000 */
[----:B------:R-:W2:Y:S02]  /*a760*/  @!P1 SYNCS.PHASECHK.TRANS64 P1, [R2+URZ+0x60], R3 ;  /* 0x00006003020095a7 */ /* 0x000ea4000802007f */
[----:B--2---:R-:W-:Y:S05]  /*a770*/  @!P1 BRA `(.L_x_54) ;  /* 0xfffffffc00f09947 */ /* 0x004fea000383ffff */
[----:B------:R-:W-:Y:S05]  /*a780*/  BRA `(.L_x_99) ;  /* 0xffffffe000ac7947 */ /* 0x000fea000383ffff */
.L_x_60:
[----:B--2---:R2:W3:Y:S02]  /*a790*/  SYNCS.PHASECHK.TRANS64.TRYWAIT P1, [R2+URZ+0x34840], R3 ;  /* 0x03484003020075a7 */ /* 0x0044e4000802017f */
[----:B---3--:R-:W-:Y:S05]  /*a7a0*/  @!P1 NANOSLEEP.SYNCS 0x989680 ;  /* 0x009896800000995d */ /* 0x008fea0003900000 */
[----:B------:R-:W3:Y:S02]  /*a7b0*/  @!P1 SYNCS.PHASECHK.TRANS64 P1, [R2+URZ+0x34840], R3 ;  /* 0x03484003020095a7 */ /* 0x000ee4000802007f */
[----:B---3--:R-:W-:Y:S05]  /*a7c0*/  @!P1 BRA `(.L_x_60) ;  /* 0xfffffffc00f09947 */ /* 0x008fea000383ffff */
[----:B------:R-:W-:Y:S05]  /*a7d0*/  BRA `(.L_x_100) ;  /* 0xffffffe400e87947 */ /* 0x000fea000383ffff */
.L_x_62:
[----:B-1----:R1:W2:Y:S02]  /*a7e0*/  SYNCS.PHASECHK.TRANS64.TRYWAIT P1, [R2+URZ+0x60], R17 ;  /* 0x00006011020075a7 */ /* 0x0022a4000802017f */
[----:B--2---:R-:W-:Y:S05]  /*a7f0*/  @!P1 NANOSLEEP.SYNCS 0x989680 ;  /* 0x009896800000995d */ /* 0x004fea0003900000 */
[----:B------:R-:W2:Y:S02]  /*a800*/  @!P1 SYNCS.PHASECHK.TRANS64 P1, [R2+URZ+0x60], R17 ;  /* 0x00006011020095a7 */ /* 0x000ea4000802007f */
[----:B--2---:R-:W-:Y:S05]  /*a810*/  @!P1 BRA `(.L_x_62) ;  /* 0xfffffffc00f09947 */ /* 0x004fea000383ffff */
[----:B------:R-:W-:Y:S05]  /*a820*/  BRA `(.L_x_101) ;  /* 0xffffffe800847947 */ /* 0x000fea000383ffff */
.L_x_67:
[----:B--2---:R2:W3:Y:S02]  /*a830*/  SYNCS.PHASECHK.TRANS64.TRYWAIT P1, [R2+URZ+0x34840], R3 ;  /* 0x03484003020075a7 */ /* 0x0044e4000802017f */
[----:B---3--:R-:W-:Y:S05]  /*a840*/  @!P1 NANOSLEEP.SYNCS 0x989680 ;  /* 0x009896800000995d */ /* 0x008fea0003900000 */
[----:B------:R-:W3:Y:S02]  /*a850*/  @!P1 SYNCS.PHASECHK.TRANS64 P1, [R2+URZ+0x34840], R3 ;  /* 0x03484003020095a7 */ /* 0x000ee4000802007f */
[----:B---3--:R-:W-:Y:S05]  /*a860*/  @!P1 BRA `(.L_x_67) ;  /* 0xfffffffc00f09947 */ /* 0x008fea000383ffff */
[----:B------:R-:W-:Y:S05]  /*a870*/  BRA `(.L_x_102) ;  /* 0xffffffec00887947 */ /* 0x000fea000383ffff */
.L_x_69:
[----:B-1----:R1:W2:Y:S02]  /*a880*/  SYNCS.PHASECHK.TRANS64.TRYWAIT P1, [R2+URZ+0x60], R3 ;  /* 0x00006003020075a7 */ /* 0x0022a4000802017f */
[----:B--2---:R-:W-:Y:S05]  /*a890*/  @!P1 NANOSLEEP.SYNCS 0x989680 ;  /* 0x009896800000995d */ /* 0x004fea0003900000 */
[----:B------:R-:W2:Y:S02]  /*a8a0*/  @!P1 SYNCS.PHASECHK.TRANS64 P1, [R2+URZ+0x60], R3 ;  /* 0x00006003020095a7 */ /* 0x000ea4000802007f */
[----:B--2---:R-:W-:Y:S05]  /*a8b0*/  @!P1 BRA `(.L_x_69) ;  /* 0xfffffffc00f09947 */ /* 0x004fea000383ffff */
[----:B------:R-:W-:Y:S05]  /*a8c0*/  BRA `(.L_x_103) ;  /* 0xfffffff0002c7947 */ /* 0x000fea000383ffff */
.L_x_74:
[----:B--2---:R2:W3:Y:S02]  /*a8d0*/  SYNCS.PHASECHK.TRANS64.TRYWAIT P0, [R3+URZ+0x34860], R0 ;  /* 0x03486000030075a7 */ /* 0x0044e4000800017f */
[----:B---3--:R-:W-:Y:S05]  /*a8e0*/  @!P0 NANOSLEEP.SYNCS 0x989680 ;  /* 0x009896800000895d */ /* 0x008fea0003900000 */
[----:B------:R-:W3:Y:S02]  /*a8f0*/  @!P0 SYNCS.PHASECHK.TRANS64 P0, [R3+URZ+0x34860], R0 ;  /* 0x03486000030085a7 */ /* 0x000ee4000800007f */
[----:B---3--:R-:W-:Y:S05]  /*a900*/  @!P0 BRA `(.L_x_74) ;  /* 0xfffffffc00f08947 */ /* 0x008fea000383ffff */
[----:B------:R-:W-:Y:S05]  /*a910*/  BRA `(.L_x_104) ;  /* 0xfffffff000e47947 */ /* 0x000fea000383ffff */
.L_x_78:
[----:B--2---:R2:W3:Y:S02]  /*a920*/  SYNCS.PHASECHK.TRANS64.TRYWAIT P0, [R0+URZ+0x34820], R3 ;  /* 0x03482003000075a7 */ /* 0x0044e4000800017f */
[----:B---3--:R-:W-:Y:S05]  /*a930*/  @!P0 NANOSLEEP.SYNCS 0x989680 ;  /* 0x009896800000895d */ /* 0x008fea0003900000 */
[----:B------:R-:W3:Y:S02]  /*a940*/  @!P0 SYNCS.PHASECHK.TRANS64 P0, [R0+URZ+0x34820], R3 ;  /* 0x03482003000085a7 */ /* 0x000ee4000800007f */
[----:B---3--:R-:W-:Y:S05]  /*a950*/  @!P0 BRA `(.L_x_78) ;  /* 0xfffffffc00f08947 */ /* 0x008fea000383ffff */
[----:B------:R-:W-:Y:S05]  /*a960*/  BRA `(.L_x_105) ;  /* 0xfffffff400ac7947 */ /* 0x000fea000383ffff */
.L_x_79:
[----:B------:R-:W3:Y:S01]  /*a970*/  S2R R2, SR_TID.X ;  /* 0x0000000000027919 */ /* 0x000ee20000002100 */
[----:B------:R-:W-:Y:S01]  /*a980*/  BSSY B0, `(.L_x_106) ;  /* 0x000000a000007945 */ /* 0x000fe20003800000 */
[----:B------:R-:W-:Y:S02]  /*a990*/  IMAD.MOV.U32 R12, RZ, RZ, RZ ;  /* 0x000000ffff0c7224 */ /* 0x000fe400078e00ff */
[----:B------:R-:W-:Y:S02]  /*a9a0*/  IMAD.MOV.U32 R11, RZ, RZ, 0x1f ;  /* 0x0000001fff0b7424 */ /* 0x000fe400078e00ff */
[----:B------:R-:W-:Y:S01]  /*a9b0*/  IMAD.MOV.U32 R15, RZ, RZ, -0x1 ;  /* 0xffffffffff0f7424 */ /* 0x000fe200078e00ff */
[----:B---3--:R-:W-:-:S04]  /*a9c0*/  SHF.R.U32.HI R2, RZ, 0x5, R2 ;  /* 0x00000005ff027819 */ /* 0x008fc80000011602 */
[----:B------:R-:W-:-:S05]  /*a9d0*/  LOP3.LUT R2, R2, 0x3, RZ, 0xc0, !PT ;  /* 0x0000000302027812 */ /* 0x000fca00078ec0ff */
[----:B------:R-:W-:-:S07]  /*a9e0*/  IMAD.MOV.U32 R13, RZ, RZ, R2 ;  /* 0x000000ffff0d7224 */ /* 0x000fce00078e0002 */
[----:B-12---:R-:W-:Y:S05]  /*a9f0*/  WARPSYNC.COLLECTIVE R15, `(.L_x_107) ;  /* 0x000000000f087348 */ /* 0x006fea0003c00000 */
[----:B------:R3:W4:Y:S02]  /*aa00*/  SHFL.IDX P6, R14, R13, R12, R11 ;  /* 0x0000000c0d0e7389 */ /* 0x00072400000c000b */
[----:B-1234-:R-:W-:Y:S01]  /*aa10*/  ENDCOLLECTIVE ;  /* 0x000000000000791b */ /* 0x01efe20003800000 */
.L_x_107:
[----:B------:R-:W-:Y:S05]  /*aa20*/  BSYNC B0 ;  /* 0x0000000000007941 */ /* 0x000fea0003800000 */
.L_x_106:
[----:B------:R-:W-:Y:S05]  /*aa30*/  BRA `(.L_x_108) ;  /* 0xfffffff400947947 */ /* 0x000fea000383ffff */
.L_x_82:
[----:B------:R-:W-:Y:S01]  /*aa40*/  BSSY B1, `(.L_x_109) ;  /* 0x0000006000017945 */ /* 0x000fe20003800000 */
[----:B------:R-:W-:-:S07]  /*aa50*/  IMAD.MOV.U32 R15, RZ, RZ, -0x1 ;  /* 0xffffffffff0f7424 */ /* 0x000fce00078e00ff */
[----:B-123--:R-:W-:Y:S05]  /*aa60*/  WARPSYNC.COLLECTIVE R15, `(.L_x_110) ;  /* 0x000000000f0c7348 */ /* 0x00efea0003c00000 */
[----:B------:R-:W-:Y:S02]  /*aa70*/  ELECT P6, UR62, PT ;  /* 0x00000000003e782f */ /* 0x000fe400038c0000 */
[----:B------:R-:W-:Y:S01]  /*aa80*/  MOV R14, UR62 ;  /* 0x0000003e000e7c02 */ /* 0x000fe20008000f00 */
[----:B-123--:R-:W-:Y:S10]  /*aa90*/  ENDCOLLECTIVE ;  /* 0x000000000000791b */ /* 0x00eff40003800000 */
.L_x_110:
[----:B------:R-:W-:Y:S05]  /*aaa0*/  BSYNC B1 ;  /* 0x0000000000017941 */ /* 0x000fea0003800000 */
.L_x_109:
[----:B------:R-:W-:Y:S05]  /*aab0*/  BRA `(.L_x_111) ;  /* 0xfffffff4008c7947 */ /* 0x000fea000383ffff */
.L_x_84:
[----:B-1----:R1:W2:Y:S02]  /*aac0*/  SYNCS.PHASECHK.TRANS64.TRYWAIT P0, [R6+URZ], R5 ;  /* 0x00000005060075a7 */ /* 0x0022a4000800017f */
[----:B--2---:R-:W-:Y:S05]  /*aad0*/  @!P0 NANOSLEEP.SYNCS 0x989680 ;  /* 0x009896800000895d */ /* 0x004fea0003900000 */
[----:B------:R-:W2:Y:S02]  /*aae0*/  @!P0 SYNCS.PHASECHK.TRANS64 P0, [R6+URZ], R5 ;  /* 0x00000005060085a7 */ /* 0x000ea4000800007f */
[----:B--2---:R-:W-:Y:S05]  /*aaf0*/  @!P0 BRA `(.L_x_84) ;  /* 0xfffffffc00f08947 */ /* 0x004fea000383ffff */
[----:B------:R-:W-:Y:S05]  /*ab00*/  BRA `(.L_x_112) ;  /* 0xfffffff400c07947 */ /* 0x000fea000383ffff */
.L_x_85:
[----:B--2---:R2:W3:Y:S02]  /*ab10*/  SYNCS.PHASECHK.TRANS64.TRYWAIT P0, [R3+URZ], R2 ;  /* 0x00000002030075a7 */ /* 0x0044e4000800017f */
[----:B---3--:R-:W-:Y:S05]  /*ab20*/  @!P0 NANOSLEEP.SYNCS 0x989680 ;  /* 0x009896800000895d */ /* 0x008fea0003900000 */
[----:B------:R-:W3:Y:S02]  /*ab30*/  @!P0 SYNCS.PHASECHK.TRANS64 P0, [R3+URZ], R2 ;  /* 0x00000002030085a7 */ /* 0x000ee4000800007f */
[----:B---3--:R-:W-:Y:S05]  /*ab40*/  @!P0 BRA `(.L_x_85) ;  /* 0xfffffffc00f08947 */ /* 0x008fea000383ffff */
[----:B------:R-:W-:Y:S05]  /*ab50*/  BRA `(.L_x_113) ;  /* 0xfffffff400b47947 */ /* 0x000fea000383ffff */
.L_x_87:
[----:B--2---:R2:W3:Y:S02]  /*ab60*/  SYNCS.PHASECHK.TRANS64.TRYWAIT P0, [R16+URZ], R5 ;  /* 0x00000005100075a7 */ /* 0x0044e4000800017f */
[----:B---3--:R-:W-:Y:S05]  /*ab70*/  @!P0 NANOSLEEP.SYNCS 0x989680 ;  /* 0x009896800000895d */ /* 0x008fea0003900000 */
[----:B------:R-:W3:Y:S02]  /*ab80*/  @!P0 SYNCS.PHASECHK.TRANS64 P0, [R16+URZ], R5 ;  /* 0x00000005100085a7 */ /* 0x000ee4000800007f */
[----:B---3--:R-:W-:Y:S05]  /*ab90*/  @!P0 BRA `(.L_x_87) ;  /* 0xfffffffc00f08947 */ /* 0x008fea000383ffff */
[----:B------:R-:W-:Y:S05]  /*aba0*/  BRA `(.L_x_114) ;  /* 0xfffffff400b87947 */ /* 0x000fea000383ffff */
.L_x_115:
[----:B------:R-:W-:-:S00]  /*abb0*/  BRA `(.L_x_115) ;  /* 0xfffffffc00fc7947 */ /* 0x000fc0000383ffff */
[----:B------:R-:W-:-:S00]  /*abc0*/  NOP ;  /* 0x0000000000007918 */ /* 0x000fc00000000000 */
        /* <DEDUP_REMOVED lines=11> */
.L_x_2655:


//--------------------- .text._ZN7cutlass13device_kernelIN5flash11enable_sm90INS1_16FlashAttnFwdSm90INS1_25CollectiveMainloopFwdSm90ILi2EN4cute5tupleIJNS5_1CILi2EEENS7_ILi1EEES9_EEENS6_IJNS7_ILi128EEESB_NS7_ILi192EEEEEELi128ENS_10bfloat16_tEfNS_4arch4Sm90ELb0ELb0ELb0ELb0ELb0ELb0ELb0ELb1ELb1ELb0ELb0ELb0EEENS1_21CollectiveEpilogueFwdINS6_IJSB_SB_SB_EEESA_SE_SG_Li256ELb0ELb0ELb0ELb0EEENS1_29StaticPersistentTileSchedulerILb0EEEEEEEEEvNT_6ParamsE --------------------------
	.section	.text._ZN7cutlass13device_kernelIN5flash11enable_sm90INS1_16FlashAttnFwdSm90INS1_25CollectiveMainloopFwdSm90ILi2EN4cute5tupleIJNS5_1CILi2EEENS7_ILi1EEES9_EEENS6_IJNS7_ILi128EEESB_NS7_ILi192EEEEEELi128ENS_10bfloat16_tEfNS_4arch4Sm90ELb0ELb0ELb0ELb0ELb0ELb0ELb0ELb1ELb1ELb0ELb0ELb0EEENS1_21CollectiveEpilogueFwdINS6_IJSB_SB_SB_EEESA_SE_SG_Li256ELb0ELb0ELb0ELb0EEENS1_29StaticPersistentTileSchedulerILb0EEEEEEEEEvNT_6ParamsE,"ax",@progbits
	.align	128
.text._ZN7cutlass13device_kernelIN5flash11enable_sm90INS1_16FlashAttnFwdSm90INS1_25CollectiveMainloopFwdSm90ILi2EN4cute5tupleIJNS5_1CILi2EEENS7_ILi1EEES9_EEENS6_IJNS7_ILi128EEESB_NS7_ILi192EEEEEELi128ENS_10bfloat16_tEfNS_4arch4Sm90ELb0ELb0ELb0ELb0ELb0ELb0ELb0ELb1ELb1ELb0ELb0ELb0EEENS1_21CollectiveEpilogueFwdINS6_IJSB_SB_SB_EEESA_SE_SG_Li256ELb0ELb0ELb0ELb0EEENS1_29StaticPersistentTileSchedulerILb0EEEEEEEEEvNT_6ParamsE:
        .type           _ZN7cutlass13device_kernelIN5flash11enable_sm90INS1_16FlashAttnFwdSm90INS1_25CollectiveMainloopFwdSm90ILi2EN4cute5tupleIJNS5_1CILi2EEENS7_ILi1EEES9_EEENS6_IJNS7_ILi128EEESB_NS7_ILi192EEEEEELi128ENS_10bfloat16_tEfNS_4arch4Sm90ELb0ELb0ELb0ELb0ELb0ELb0ELb0ELb1ELb1ELb0ELb0ELb0EEENS1_21CollectiveEpilogueFwdINS6_IJSB_SB_SB_EEESA_SE_SG_Li256ELb0ELb0ELb0ELb0EEENS1_29StaticPersistentTileSchedulerILb0EEEEEEEEEvNT_6ParamsE,@function
        .size           _ZN7cutlass13device_kernelIN5flash11enable_sm90INS1_16FlashAttnFwdSm90INS1_25CollectiveMainloopFwdSm90ILi2EN4cute5tupleIJNS5_1CILi2EEENS7_ILi1EEES9_EEENS6_IJNS7_ILi128EEESB_NS7_ILi192EEEEEELi128ENS_10bfloat16_tEfNS_4arch4Sm90ELb0ELb0ELb0ELb0ELb0ELb0ELb0ELb1ELb1ELb0ELb0ELb0EEENS1_21CollectiveEpilogueFwdINS6_IJSB_SB_SB_EEESA_SE_SG_Li256ELb0ELb0ELb0ELb0EEENS1_29StaticPersistentTileSchedulerILb0EEEEEEEEEvNT_6ParamsE,(.L_x_2656 - _ZN7cutlass13device_kernelIN5flash11enable_sm90INS1_16FlashAttnFwdSm90INS1_25CollectiveMainloopFwdSm90ILi2EN4cute5tupleIJNS5_1CILi2EEENS7_ILi1EEES9_EEENS6_IJNS7_ILi128EEESB_NS7_ILi192EEEEEELi128ENS_10bfloat16_tEfNS_4arch4Sm90ELb0ELb0ELb0ELb0ELb0ELb0ELb0ELb1ELb1ELb0ELb0ELb0EEENS1_21CollectiveEpilogueFwdINS6_IJSB_SB_SB_EEESA_SE_SG_Li256ELb0ELb0ELb0ELb0EEENS1_29StaticPersistentTileSchedulerILb0EEEEEEEEEvNT_6ParamsE)
        .other          _ZN7cutlass13device_kernelIN5flash11enable_sm90INS1_16FlashAttnFwdSm90INS1_25CollectiveMainloopFwdSm90ILi2EN4cute5tupleIJNS5_1CILi2EEENS7_ILi1EEES9_EEENS6_IJNS7_ILi128EEESB_NS7_ILi192EEEEEELi128ENS_10bfloat16_tEfNS_4arch4Sm90ELb0ELb0ELb0ELb0ELb0ELb0ELb0ELb1ELb1ELb0ELb0ELb0EEENS1_21CollectiveEpilogueFwdINS6_IJSB_SB_SB_EEESA_SE_SG_Li256ELb0ELb0ELb0ELb0EEENS1_29StaticPersistentTileSchedulerILb0EEEEEEEEEvNT_6ParamsE,@"STO_CUDA_ENTRY STV_DEFAULT"
_ZN7cutlass13device_kernelIN5flash11enable_sm90INS1_16FlashAttnFwdSm90INS1_25CollectiveMainloopFwdSm90ILi2EN4cute5tupleIJNS5_1CILi2EEENS7_ILi1EEES9_EEENS6_IJNS7_ILi128EEESB_NS7_ILi192EEEEEELi128ENS_10bfloat16_tEfNS_4arch4Sm90ELb0ELb0ELb0ELb0ELb0ELb0ELb0ELb1ELb1ELb0ELb0ELb0EEENS1_21CollectiveEpilogueFwdINS6_IJSB_SB_SB_EEESA_SE_SG_Li256ELb0ELb0ELb0ELb0EEENS1_29StaticPersistentTileSchedulerILb0EEEEEEEEEvNT_6ParamsE:
[----:B------:R-:W1:Y:S02]  /*0000*/  LDC R1, c[0x0][0x28] ;  /* 0x00000a00ff017b82 */ /* 0x000e640000000800 */
[----:B-1----:R-:W-:Y:S01]  /*0010*/  VIADD R1, R1, 0xffffffd8 ;  /* 0xffffffd801017836 */ /* 0x002fe20000000000 */
[----:B------:R-:W1:Y:S01]  /*0020*/  S2R R8, SR_TID.X ;  /* 0x0000000000087919 */ /* 0x000e620000002100 */
[----:B------:R-:W-:Y:S01]  /*0030*/  ELECT P0, URZ, PT ;  /* 0x00000000003f782f */ /* 0x000fe20003800000 */
[----:B------:R-:W-:Y:S01]  /*0040*/  BSSY B0, `(.L_x_116) ;  /* 0x0000014000007945 */ /* 0x000fe20003800000 */
[----:B-1----:R-:W-:-:S05]  /*0050*/  SHF.R.U32.HI R0, RZ, 0x5, R8 ;  /* 0x00000005ff007819 */ /* 0x002fca0000011608 */
[----:B------:R-:W1:Y:S02]  /*0060*/  SHFL.IDX PT, R2, R0, RZ, 0x1f ;  /* 0x00001fff00027589 */ /* 0x000e6400000e0000 */
[----:B-1----:R-:W-:Y:S02]  /*0070*/  ISETP.EQ.AND P0, PT, R2, RZ, P0 ;  /* 0x000000ff0200720c */ /* 0x002fe40000702270 */
[----:B------:R-:W-:-:S11]  /*0080*/  SHF.R.U32.HI R2, RZ, 0x7, R8 ;  /* 0x00000007ff027819 */ /* 0x000fd60000011608 */
        /* <DEDUP_REMOVED lines=15> */
.L_x_117:
[----:B------:R-:W-:Y:S05]  /*0180*/  BSYNC B0 ;  /* 0x0000000000007941 */ /* 0x000fea0003800000 */
.L_x_116:
[----:B------:R-:W-:Y:S01]  /*0190*/  VOTEU.ANY UP0, P0 ;  /* 0x00000000003f7886 */ /* 0x000fe20000000100 */
[----:B------:R-:W1:Y:S01]  /*01a0*/  SHFL.IDX PT, R2, R2, RZ, 0x1f ;  /* 0x00001fff02027589 */ /* 0x000e6200000e0000 */
[----:B------:R-:W-:Y:S01]  /*01b0*/  UMOV UR4, 0x1 ;  /* 0x0000000100047882 */ /* 0x000fe20000000000 */
[----:B------:R-:W-:Y:S01]  /*01c0*/  UMOV UR7, 0x2 ;  /* 0x0000000200077882 */ /* 0x000fe20000000000 */
[----:B------:R-:W-:Y:S01]  /*01d0*/  VOTEU.ANY UP1, P0 ;  /* 0x00000000003f7886 */ /* 0x000fe20000020100 */
[----:B------:R-:W2:Y:S01]  /*01e0*/  @UP0 S2UR UR8, SR_CgaCtaId ;  /* 0x00000000000809c3 */ /* 0x000ea20000008800 */
[----:B------:R-:W3:Y:S01]  /*01f0*/  SHFL.IDX PT, R3, R0, RZ, 0x1f ;  /* 0x00001fff00037589 */ /* 0x000ee200000e0000 */
[----:B------:R-:W-:Y:S01]  /*0200*/  @UP0 UMOV UR6, 0x400 ;  /* 0x0000040000060882 */ /* 0x000fe20000000000 */
[----:B------:R-:W-:-:S04]  /*0210*/  @UP0 UIADD3 UR4, -UR4, 0x100000, URZ ;  /* 0x0010000004040890 */ /* 0x000fc8000fffe13f */
[----:B------:R-:W-:Y:S02]  /*0220*/  @UP0 USHF.L.U32 UR5, UR4, 0xb, URZ ;  /* 0x0000000b04050899 */ /* 0x000fe4000800063f */
[----:B------:R-:W-:Y:S01]  /*0230*/  @UP0 USHF.L.U32 UR4, UR4, 0x1, URZ ;  /* 0x0000000104040899 */ /* 0x000fe2000800063f */
[----:B------:R-:W-:Y:S01]  /*0240*/  VOTEU.ANY UP2, P0 ;  /* 0x00000000003f7886 */ /* 0x000fe20000040100 */
[----:B-1----:R-:W-:Y:S01]  /*0250*/  R2UR UR9, R2 ;  /* 0x00000000020972ca */ /* 0x002fe200000e0000 */
[----:B--2---:R-:W-:Y:S01]  /*0260*/  @UP0 ULEA UR8, UR8, UR6, 0x18 ;  /* 0x0000000608080291 */ /* 0x004fe2000f8ec03f */
[----:B---3--:R-:W-:Y:S01]  /*0270*/  ISETP.NE.AND P1, PT, R3, RZ, PT ;  /* 0x000000ff0300720c */ /* 0x008fe20003f25270 */
[----:B------:R-:W-:-:S04]  /*0280*/  @UP0 UIADD3 UR6, -UR7, 0x100000, URZ ;  /* 0x0010000007060890 */ /* 0x000fc8000fffe13f */
[----:B------:R-:W-:Y:S02]  /*0290*/  @UP0 USHF.L.U32 UR7, UR6, 0xb, URZ ;  /* 0x0000000b06070899 */ /* 0x000fe4000800063f */
[----:B------:R-:W-:-:S04]  /*02a0*/  @UP0 USHF.L.U32 UR6, UR6, 0x1, URZ ;  /* 0x0000000106060899 */ /* 0x000fc8000800063f */
[----:B------:R-:W-:Y:S01]  /*02b0*/  UISETP.NE.AND UP0, UPT, UR9, URZ, UPT ;  /* 0x0000003f0900728c */ /* 0x000fe2000bf05270 */
[----:B------:R-:W1:Y:S02]  /*02c0*/  FENCE.VIEW.ASYNC.S ;  /* 0x00000000000073c6 */ /* 0x000e640000000000 */
[----:B-1----:R1:W2:Y:S05]  /*02d0*/  @UP1 SYNCS.EXCH.64 URZ, [UR8+0x34800], UR4 ;  /* 0x03480004083f15b2 */ /* 0x0022aa0008000100 */
[----:B------:R1:W3:Y:S01]  /*02e0*/  @UP2 SYNCS.EXCH.64 URZ, [UR8+0x34820], UR6 ;  /* 0x03482006083f25b2 */ /* 0x0002e20008000100 */
[----:B------:R-:W-:Y:S05]  /*02f0*/  @P1 BRA `(.L_x_118) ;  /* 0x0000000000481947 */ /* 0x000fea0003800000 */
[----:B-1----:R-:W1:Y:S01]  /*0300*/  S2UR UR5, SR_CgaCtaId ;  /* 0x00000000000579c3 */ /* 0x002e620000008800 */
[----:B------:R-:W-:Y:S01]  /*0310*/  UMOV UR4, 0x400 ;  /* 0x0000040000047882 */ /* 0x000fe20000000000 */
[----:B------:R-:W-:Y:S01]  /*0320*/  UMOV UR6, 0x1 ;  /* 0x0000000100067882 */ /* 0x000fe20000000000 */
[----:B------:R-:W-:Y:S01]  /*0330*/  UMOV UR9, 0x4 ;  /* 0x0000000400097882 */ /* 0x000fe20000000000 */
[----:B------:R-:W-:-:S04]  /*0340*/  UIADD3 UR6, -UR6, 0x100000, URZ ;  /* 0x0010000006067890 */ /* 0x000fc8000fffe13f */
[----:B------:R-:W-:Y:S02]  /*0350*/  USHF.L.U32 UR7, UR6, 0xb, URZ ;  /* 0x0000000b06077899 */ /* 0x000fe4000800063f */
[----:B------:R-:W-:Y:S01]  /*0360*/  USHF.L.U32 UR6, UR6, 0x1, URZ ;  /* 0x0000000106067899 */ /* 0x000fe2000800063f */
[----:B------:R-:W-:Y:S01]  /*0370*/  ELECT P0, URZ, PT ;  /* 0x00000000003f782f */ /* 0x000fe20003800000 */
[----:B-1----:R-:W-:Y:S02]  /*0380*/  ULEA UR8, UR5, UR4, 0x18 ;  /* 0x0000000405087291 */ /* 0x002fe4000f8ec03f */
[----:B------:R-:W-:-:S04]  /*0390*/  UIADD3 UR4, -UR9, 0x100000, URZ ;  /* 0x0010000009047890 */ /* 0x000fc8000fffe13f */
[----:B------:R-:W-:Y:S02]  /*03a0*/  USHF.L.U32 UR5, UR4, 0xb, URZ ;  /* 0x0000000b04057899 */ /* 0x000fe4000800063f */
[----:B------:R-:W-:Y:S01]  /*03b0*/  USHF.L.U32 UR4, UR4, 0x1, URZ ;  /* 0x0000000104047899 */ /* 0x000fe2000800063f */
[----:B------:R-:W1:Y:S03]  /*03c0*/  FENCE.VIEW.ASYNC.S ;  /* 0x00000000000073c6 */ /* 0x000e660000000000 */
[----:B-1----:R4:W1:Y:S08]  /*03d0*/  SYNCS.EXCH.64 URZ, [UR8+0x34830], UR6 ;  /* 0x03483006083f75b2 */ /* 0x0028700008000100 */
[----:B------:R4:W1:Y:S01]  /*03e0*/  SYNCS.EXCH.64 URZ, [UR8+0x34840], UR4 ;  /* 0x03484004083f75b2 */ /* 0x0008620008000100 */
[----:B------:R4:W1:Y:S01]  /*03f0*/  SYNCS.EXCH.64 URZ, [UR8+0x34838], UR6 ;  /* 0x03483806083f75b2 */ /* 0x0008620008000100 */
[----:B------:R4:W1:Y:S02]  /*0400*/  SYNCS.EXCH.64 URZ, [UR8+0x34848], UR4 ;  /* 0x03484804083f75b2 */ /* 0x0008640008000100 */
[----:B----4-:R-:W-:Y:S01]  /*0410*/  NOP ;  /* 0x0000000000007918 */ /* 0x010fe20000000000 */
.L_x_118:
[----:B-1----:R-:W1:Y:S01]  /*0420*/  S2UR UR4, SR_CTAID.Y ;  /* 0x00000000000479c3 */ /* 0x002e620000002600 */
[----:B------:R-:W4:Y:S01]  /*0430*/  SHFL.IDX PT, R7, R0, RZ, 0x1f ;  /* 0x00001fff00077589 */ /* 0x000f2200000e0000 */
[----:B------:R-:W-:Y:S01]  /*0440*/  ULDC UR5, c[0x0][0x154] ;  /* 0x0000550000057ab9 */ /* 0x000fe20000000800 */
[----:B------:R-:W-:-:S05]  /*0450*/  NOP ;  /* 0x0000000000007918 */ /* 0x000fca0000000000 */
[----:B------:R-:W5:Y:S08]  /*0460*/  S2UR UR6, SR_CTAID.X ;  /* 0x00000000000679c3 */ /* 0x000f700000002500 */
[----:B------:R-:W2:Y:S01]  /*0470*/  LDC R6, c[0x0][0x148] ;  /* 0x00005200ff067b82 */ /* 0x000ea20000000800 */
[----:B-1----:R-:W-:Y:S02]  /*0480*/  I2FP.F32.U32 R2, UR4 ;  /* 0x0000000400027c45 */ /* 0x002fe40008201000 */
[----:B----4-:R-:W-:-:S03]  /*0490*/  ISETP.NE.AND P0, PT, R7, RZ, PT ;  /* 0x000000ff0700720c */ /* 0x010fc60003f05270 */
[----:B------:R-:W-:Y:S01]  /*04a0*/  FMUL R5, R2, UR5 ;  /* 0x0000000502057c20 */ /* 0x000fe20008400000 */
[----:B------:R-:W-:Y:S02]  /*04b0*/  SHF.R.S32.HI R2, RZ, 0x1f, R8 ;  /* 0x0000001fff027819 */ /* 0x000fe40000011408 */
[----:B-----5:R-:W-:Y:S02]  /*04c0*/  I2FP.F32.U32 R4, UR6 ;  /* 0x0000000600047c45 */ /* 0x020fe40008201000 */
[----:B------:R-:W-:Y:S01]  /*04d0*/  LEA.HI R2, R2, R8, RZ, 0x7 ;  /* 0x0000000802027211 */ /* 0x000fe200078f38ff */
[----:B------:R-:W1:Y:S02]  /*04e0*/  F2I.U32.TRUNC.NTZ R5, R5 ;  /* 0x0000000500057305 */ /* 0x000e64000020f000 */
[----:B-1----:R-:W-:-:S04]  /*04f0*/  IMAD.MOV R11, RZ, RZ, -R5 ;  /* 0x000000ffff0b7224 */ /* 0x002fc800078e0a05 */
[----:B--2---:R-:W-:Y:S01]  /*0500*/  IMAD R11, R6, R11, UR4 ;  /* 0x00000004060b7e24 */ /* 0x004fe2000f8e020b */
[----:B------:R-:W-:Y:S02]  /*0510*/  ULDC UR4, c[0x0][0x150] ;  /* 0x0000540000047ab9 */ /* 0x000fe40000000800 */
[----:B------:R-:W-:Y:S01]  /*0520*/  FMUL R9, R4, UR4 ;  /* 0x0000000404097c20 */ /* 0x000fe20008400000 */
[----:B------:R-:W-:Y:S06]  /*0530*/  @P0 BRA `(.L_x_119) ;  /* 0x0000000000480947 */ /* 0x000fec0003800000 */
[----:B------:R-:W1:Y:S01]  /*0540*/  S2UR UR5, SR_CgaCtaId ;  /* 0x00000000000579c3 */ /* 0x000e620000008800 */
[----:B------:R-:W-:Y:S01]  /*0550*/  UMOV UR4, 0x400 ;  /* 0x0000040000047882 */ /* 0x000fe20000000000 */
[----:B------:R-:W-:Y:S01]  /*0560*/  UMOV UR6, 0x1 ;  /* 0x0000000100067882 */ /* 0x000fe20000000000 */
[----:B------:R-:W-:Y:S01]  /*0570*/  UMOV UR7, 0x4 ;  /* 0x0000000400077882 */ /* 0x000fe20000000000 */
[----:B------:R-:W-:Y:S01]  /*0580*/  ELECT P0, URZ, PT ;  /* 0x00000000003f782f */ /* 0x000fe20003800000 */
[----:B-1----:R-:W-:Y:S02]  /*0590*/  ULEA UR8, UR5, UR4, 0x18 ;  /* 0x0000000405087291 */ /* 0x002fe4000f8ec03f */
[----:B------:R-:W-:-:S04]  /*05a0*/  UIADD3 UR4, -UR6, 0x100000, URZ ;  /* 0x0010000006047890 */ /* 0x000fc8000fffe13f */
[----:B------:R-:W-:Y:S02]  /*05b0*/  USHF.L.U32 UR5, UR4, 0xb, URZ ;  /* 0x0000000b04057899 */ /* 0x000fe4000800063f */
[----:B------:R-:W-:Y:S02]  /*05c0*/  USHF.L.U32 UR4, UR4, 0x1, URZ ;  /* 0x0000000104047899 */ /* 0x000fe4000800063f */
[----:B------:R-:W-:-:S04]  /*05d0*/  UIADD3 UR6, -UR7, 0x100000, URZ ;  /* 0x0010000007067890 */ /* 0x000fc8000fffe13f */
[----:B------:R-:W-:Y:S02]  /*05e0*/  USHF.L.U32 UR7, UR6, 0xb, URZ ;  /* 0x0000000b06077899 */ /* 0x000fe4000800063f */
[----:B------:R-:W-:Y:S01]  /*05f0*/  USHF.L.U32 UR6, UR6, 0x1, URZ ;  /* 0x0000000106067899 */ /* 0x000fe2000800063f */
[----:B------:R-:W1:Y:S03]  /*0600*/  FENCE.VIEW.ASYNC.S ;  /* 0x00000000000073c6 */ /* 0x000e660000000000 */
[----:B-1----:R1:W2:Y:S08]  /*0610*/  SYNCS.EXCH.64 URZ, [UR8+0x34850], UR4 ;  /* 0x03485004083f75b2 */ /* 0x0022b00008000100 */
[----:B------:R1:W4:Y:S01]  /*0620*/  SYNCS.EXCH.64 URZ, [UR8+0x34860], UR6 ;  /* 0x03486006083f75b2 */ /* 0x0003220008000100 */
[----:B------:R1:W1:Y:S01]  /*0630*/  SYNCS.EXCH.64 URZ, [UR8+0x34858], UR4 ;  /* 0x03485804083f75b2 */ /* 0x0002620008000100 */
[----:B------:R1:W1:Y:S01]  /*0640*/  SYNCS.EXCH.64 URZ, [UR8+0x34868], UR6 ;  /* 0x03486806083f75b2 */ /* 0x0002620008000100 */
[----:B------:R-:W-:Y:S01]  /*0650*/  NOP ;  /* 0x0000000000007918 */ /* 0x000fe20000000000 */
.L_x_119:
[----:B------:R-:W5:Y:S01]  /*0660*/  SHFL.IDX PT, R6, R0, RZ, 0x1f ;  /* 0x00001fff00067589 */ /* 0x000f6200000e0000 */
[----:B------:R-:W-:Y:S01]  /*0670*/  LOP3.LUT R2, R2, 0xffffff80, RZ, 0xc0, !PT ;  /* 0xffffff8002027812 */ /* 0x000fe200078ec0ff */
[----:B------:R-:W1:Y:S01]  /*0680*/  LDC R10, c[0x0][0x144] ;  /* 0x00005100ff0a7b82 */ /* 0x000e620000000800 */
[----:B------:R-:W1:Y:S01]  /*0690*/  F2I.U32.TRUNC.NTZ R9, R9 ;  /* 0x0000000900097305 */ /* 0x000e62000020f000 */
[----:B------:R-:W-:Y:S02]  /*06a0*/  NOP ;  /* 0x0000000000007918 */ /* 0x000fe40000000000 */
[----:B------:R-:W-:Y:S01]  /*06b0*/  IMAD.IADD R2, R8, 0x1, -R2 ;  /* 0x0000000108027824 */ /* 0x000fe200078e0a02 */
[----:B------:R-:W-:-:S04]  /*06c0*/  SHF.R.S32.HI R8, RZ, 0x1f, R7 ;  /* 0x0000001fff087819 */ /* 0x000fc80000011407 */
[----:B------:R-:W-:-:S04]  /*06d0*/  SHF.R.S32.HI R5, RZ, 0x1f, R2 ;  /* 0x0000001fff057819 */ /* 0x000fc80000011402 */
[----:B------:R-:W-:-:S04]  /*06e0*/  LEA.HI R5, R5, R2, RZ, 0x3 ;  /* 0x0000000205057211 */ /* 0x000fc800078f18ff */
[--C-:B------:R-:W-:Y:S02]  /*06f0*/  SHF.R.S32.HI R4, RZ, 0x3, R5.reuse ;  /* 0x00000003ff047819 */ /* 0x100fe40000011405 */
[----:B------:R-:W-:Y:S02]  /*0700*/  SHF.R.S32.HI R5, RZ, 0x1f, R5 ;  /* 0x0000001fff057819 */ /* 0x000fe40000011405 */
[----:B-----5:R-:W-:Y:S02]  /*0710*/  ISETP.NE.AND P0, PT, R6, RZ, PT ;  /* 0x000000ff0600720c */ /* 0x020fe40003f05270 */
[----:B------:R-:W-:Y:S02]  /*0720*/  LEA.HI R5, R5, R4, RZ, 0x2 ;  /* 0x0000000405057211 */ /* 0x000fe400078f10ff */
[----:B------:R-:W-:Y:S02]  /*0730*/  SHF.R.S32.HI R6, RZ, 0x1f, R3 ;  /* 0x0000001fff067819 */ /* 0x000fe40000011403 */
[----:B------:R-:W-:-:S02]  /*0740*/  LOP3.LUT R5, R5, 0xfffffffc, RZ, 0xc0, !PT ;  /* 0xfffffffc05057812 */ /* 0x000fc400078ec0ff */
[----:B------:R-:W-:-:S05]  /*0750*/  LEA.HI R6, R6, R3, RZ, 0x2 ;  /* 0x0000000306067211 */ /* 0x000fca00078f10ff */
[----:B------:R-:W-:Y:S05]  /*0760*/  @P0 BRA `(.L_x_120) ;  /* 0x0000000000480947 */ /* 0x000fea0003800000 */
[----:B-1----:R-:W1:Y:S01]  /*0770*/  S2UR UR5, SR_CgaCtaId ;  /* 0x00000000000579c3 */ /* 0x002e620000008800 */
        /* <DEDUP_REMOVED lines=12> */
[----:B-1----:R1:W1:Y:S08]  /*0840*/  SYNCS.EXCH.64 URZ, [UR8+0x34870], UR4 ;  /* 0x03487004083f75b2 */ /* 0x0022700008000100 */
[----:B------:R1:W1:Y:S01]  /*0850*/  SYNCS.EXCH.64 URZ, [UR8+0x34880], UR6 ;  /* 0x03488006083f75b2 */ /* 0x0002620008000100 */
[----:B------:R1:W1:Y:S01]  /*0860*/  SYNCS.EXCH.64 URZ, [UR8+0x34878], UR4 ;  /* 0x03487804083f75b2 */ /* 0x0002620008000100 */
[----:B------:R1:W1:Y:S01]  /*0870*/  SYNCS.EXCH.64 URZ, [UR8+0x34888], UR6 ;  /* 0x03488806083f75b2 */ /* 0x0002620008000100 */
[----:B------:R-:W-:Y:S01]  /*0880*/  NOP ;  /* 0x0000000000007918 */ /* 0x000fe20000000000 */
.L_x_120:
[----:B------:R-:W5:Y:S01]  /*0890*/  SHFL.IDX PT, R12, R0, RZ, 0x1f ;  /* 0x00001fff000c7589 */ /* 0x000f6200000e0000 */
[----:B-1----:R-:W1:Y:S01]  /*08a0*/  S2UR UR4, SR_CTAID.X ;  /* 0x00000000000479c3 */ /* 0x002e620000002500 */
[----:B------:R-:W-:Y:S01]  /*08b0*/  LOP3.LUT R6, R6, 0x3ffffffc, RZ, 0xc0, !PT ;  /* 0x3ffffffc06067812 */ /* 0x000fe200078ec0ff */
[----:B------:R-:W-:Y:S01]  /*08c0*/  IMAD.IADD R5, R4, 0x1, -R5 ;  /* 0x0000000104057824 */ /* 0x000fe200078e0a05 */
[----:B------:R-:W-:Y:S01]  /*08d0*/  LEA.HI R8, R8, R7, RZ, 0x2 ;  /* 0x0000000708087211 */ /* 0x000fe200078f10ff */
[----:B------:R-:W-:Y:S01]  /*08e0*/  IMAD.MOV R9, RZ, RZ, -R9 ;  /* 0x000000ffff097224 */ /* 0x000fe200078e0a09 */
[----:B------:R-:W-:Y:S01]  /*08f0*/  NOP ;  /* 0x0000000000007918 */ /* 0x000fe20000000000 */
[----:B------:R-:W-:Y:S01]  /*0900*/  IMAD.IADD R6, R3, 0x1, -R6 ;  /* 0x0000000103067824 */ /* 0x000fe200078e0a06 */
[----:B------:R-:W-:-:S03]  /*0910*/  LOP3.LUT R8, R8, 0x3ffffffc, RZ, 0xc0, !PT ;  /* 0x3ffffffc08087812 */ /* 0x000fc600078ec0ff */
[--C-:B------:R-:W-:Y:S02]  /*0920*/  IMAD R6, R6, 0x4, R5.reuse ;  /* 0x0000000406067824 */ /* 0x100fe400078e0205 */
[----:B------:R-:W-:Y:S02]  /*0930*/  IMAD.IADD R8, R7, 0x1, -R8 ;  /* 0x0000000107087824 */ /* 0x000fe400078e0a08 */
[----:B------:R-:W2:Y:S01]  /*0940*/  LDC R7, c[0x0][0x140] ;  /* 0x00005000ff077b82 */ /* 0x000ea20000000800 */
[----:B------:R-:W-:Y:S01]  /*0950*/  LEA.HI R3, R6, R6, RZ, 0x1 ;  /* 0x0000000606037211 */ /* 0x000fe200078f08ff */
[----:B------:R-:W-:-:S03]  /*0960*/  IMAD R8, R8, 0x4, R5 ;  /* 0x0000000408087824 */ /* 0x000fc600078e0205 */
[----:B------:R-:W-:Y:S02]  /*0970*/  LOP3.LUT R3, R3, 0xfffffffe, RZ, 0xc0, !PT ;  /* 0xfffffffe03037812 */ /* 0x000fe400078ec0ff */
[----:B------:R-:W-:Y:S02]  /*0980*/  LEA.HI R4, R8, R8, RZ, 0x1 ;  /* 0x0000000808047211 */ /* 0x000fe400078f08ff */
[----:B-----5:R-:W-:Y:S01]  /*0990*/  ISETP.NE.AND P0, PT, R12, RZ, PT ;  /* 0x000000ff0c00720c */ /* 0x020fe20003f05270 */
[----:B-1----:R-:W-:Y:S02]  /*09a0*/  IMAD R10, R10, R9, UR4 ;  /* 0x000000040a0a7e24 */ /* 0x002fe4000f8e0209 */
[----:B------:R-:W-:-:S05]  /*09b0*/  IMAD.IADD R3, R6, 0x1, -R3 ;  /* 0x0000000106037824 */ /* 0x000fca00078e0a03 */
[----:B------:R-:W-:Y:S02]  /*09c0*/  ISETP.NE.AND P6, PT, R3, R10, PT ;  /* 0x0000000a0300720c */ /* 0x000fe40003fc5270 */
[----:B------:R-:W-:-:S05]  /*09d0*/  LOP3.LUT R3, R4, 0xfffffffe, RZ, 0xc0, !PT ;  /* 0xfffffffe04037812 */ /* 0x000fca00078ec0ff */
[----:B------:R-:W-:Y:S01]  /*09e0*/  IMAD.IADD R3, R8, 0x1, -R3 ;  /* 0x0000000108037824 */ /* 0x000fe200078e0a03 */
        /* <DEDUP_REMOVED lines=19> */
.L_x_121:
[----:B------:R-:W5:Y:S01]  /*0b20*/  SHFL.IDX PT, R5, R0, RZ, 0x1f ;  /* 0x00001fff00057589 */ /* 0x000f6200000e0000 */
[----:B------:R-:W-:Y:S01]  /*0b30*/  IMAD.SHL.U32 R23, R6, 0x4, RZ ;  /* 0x0000000406177824 */ /* 0x000fe200078e00ff */
[----:B------:R-:W-:Y:S01]  /*0b40*/  ISETP.NE.AND P4, PT, R3, R10, PT ;  /* 0x0000000a0300720c */ /* 0x000fe20003f85270 */
[----:B------:R-:W-:Y:S01]  /*0b50*/  IMAD.SHL.U32 R3, R8, 0x4, RZ ;  /* 0x0000000408037824 */ /* 0x000fe200078e00ff */
[----:B------:R-:W-:Y:S01]  /*0b60*/  LOP3.LUT P0, RZ, R2, 0x7, RZ, 0xc0, !PT ;  /* 0x0000000702ff7812 */ /* 0x000fe2000780c0ff */
[----:B------:R-:W-:Y:S01]  /*0b70*/  IMAD.MOV.U32 R19, RZ, RZ, 0x1 ;  /* 0x00000001ff137424 */ /* 0x000fe200078e00ff */
[----:B------:R-:W-:Y:S01]  /*0b80*/  LOP3.LUT R23, R6, 0xc, R23, 0x78, !PT ;  /* 0x0000000c06177812 */ /* 0x000fe200078e7817 */
[----:B------:R-:W-:Y:S01]  /*0b90*/  IMAD.MOV.U32 R18, RZ, RZ, 0x1 ;  /* 0x00000001ff127424 */ /* 0x000fe200078e00ff */
[----:B------:R-:W-:Y:S01]  /*0ba0*/  LOP3.LUT R22, R8, 0xc, R3, 0x78, !PT ;  /* 0x0000000c08167812 */ /* 0x000fe200078e7803 */
[----:B------:R-:W-:Y:S01]  /*0bb0*/  NOP ;  /* 0x0000000000007918 */ /* 0x000fe20000000000 */
[----:B------:R-:W-:-:S02]  /*0bc0*/  ISETP.LT.U32.AND P2, PT, R23, 0x2, !P0 ;  /* 0x000000021700780c */ /* 0x000fc40004741070 */
[----:B------:R-:W-:Y:S02]  /*0bd0*/  @P6 LEA.HI R3, R23, R23, RZ, 0x1 ;  /* 0x0000001717036211 */ /* 0x000fe400078f08ff */
[----:B------:R-:W-:Y:S02]  /*0be0*/  SEL R2, RZ, 0x1, !P2 ;  /* 0x00000001ff027807 */ /* 0x000fe40005000000 */
[----:B------:R-:W-:Y:S02]  /*0bf0*/  @P4 LEA.HI R4, R22, R22, RZ, 0x1 ;  /* 0x0000001616044211 */ /* 0x000fe400078f08ff */
[----:B------:R-:W-:Y:S02]  /*0c00*/  @P6 SHF.R.S32.HI R3, RZ, 0x1, R3 ;  /* 0x00000001ff036819 */ /* 0x000fe40000011403 */
[----:B------:R-:W-:Y:S02]  /*0c10*/  @P4 SHF.R.S32.HI R4, RZ, 0x1, R4 ;  /* 0x00000001ff044819 */ /* 0x000fe40000011404 */
[----:B------:R-:W-:-:S02]  /*0c20*/  @P6 ISETP.NE.AND P5, PT, R3, R11, PT ;  /* 0x0000000b0300620c */ /* 0x000fc40003fa5270 */
[----:B-----5:R-:W-:Y:S02]  /*0c30*/  ISETP.NE.AND P2, PT, R5, RZ, PT ;  /* 0x000000ff0500720c */ /* 0x020fe40003f45270 */
[----:B------:R-:W-:Y:S02]  /*0c40*/  @P4 ISETP.NE.AND P3, PT, R4, R11, PT ;  /* 0x0000000b0400420c */ /* 0x000fe40003f65270 */
[----:B------:R-:W-:Y:S02]  /*0c50*/  ISETP.LT.U32.AND P0, PT, R22, 0x2, !P0 ;  /* 0x000000021600780c */ /* 0x000fe40004701070 */
[----:B--2---:R-:W-:Y:S02]  /*0c60*/  ISETP.EQ.U32.AND P1, PT, R7, 0x1, PT ;  /* 0x000000010700780c */ /* 0x004fe40003f22070 */
[----:B------:R-:W-:Y:S02]  /*0c70*/  @P6 SEL R19, RZ, 0x1, P5 ;  /* 0x00000001ff136807 */ /* 0x000fe40002800000 */
[----:B------:R-:W-:-:S02]  /*0c80*/  SEL R3, RZ, 0x1, !P0 ;  /* 0x00000001ff037807 */ /* 0x000fc40004000000 */
[----:B------:R-:W-:Y:S01]  /*0c90*/  @P4 SEL R18, RZ, 0x1, P3 ;  /* 0x00000001ff124807 */ /* 0x000fe20001800000 */
[----:B------:R-:W-:Y:S06]  /*0ca0*/  @P2 BRA `(.L_x_122) ;  /* 0x0000000000482947 */ /* 0x000fec0003800000 */
        /* <DEDUP_REMOVED lines=17> */
[----:B--2---:R-:W-:Y:S01]  /*0dc0*/  NOP ;  /* 0x0000000000007918 */ /* 0x004fe20000000000 */
.L_x_122:
[----:B------:R-:W-:Y:S01]  /*0dd0*/  LOP3.LUT R19, R19, R2, RZ, 0xc0, !PT ;  /* 0x0000000213137212 */ /* 0x000fe200078ec0ff */
[----:B------:R-:W-:Y:S01]  /*0de0*/  NOP ;  /* 0x0000000000007918 */ /* 0x000fe20000000000 */
[----:B------:R-:W-:Y:S01]  /*0df0*/  LOP3.LUT R18, R18, R3, RZ, 0xc0, !PT ;  /* 0x0000000312127212 */ /* 0x000fe200078ec0ff */
[----:B------:R-:W-:Y:S06]  /*0e00*/  @!P1 BRA `(.L_x_123) ;  /* 0x0000000000089947 */ /* 0x000fec0003800000 */
[----:B-1-34-:R-:W-:Y:S01]  /*0e10*/  UCGABAR_ARV ;  /* 0x00000000000079c7 */ /* 0x01afe20008000000 */
[----:B------:R-:W-:Y:S05]  /*0e20*/  BRA `(.L_x_124) ;  /* 0x0000000000047947 */ /* 0x000fea0003800000 */
.L_x_123:
[----:B-1-34-:R-:W-:Y:S01]  /*0e30*/  NOP ;  /* 0x0000000000007918 */ /* 0x01afe20000000000 */
.L_x_124:
[----:B------:R-:W-:Y:S05]  /*0e40*/  @!P1 BRA `(.L_x_125) ;  /* 0x00000000000c9947 */ /* 0x000fea0003800000 */
[----:B------:R-:W-:Y:S01]  /*0e50*/  UCGABAR_WAIT ;  /* 0x0000000000007dc7 */ /* 0x000fe20008000000 */
[----:B------:R-:W-:Y:S01]  /*0e60*/  CCTL.IVALL ;  /* 0x00000000ff00798f */ /* 0x000fe20002000000 */
[----:B------:R-:W-:Y:S05]  /*0e70*/  BRA `(.L_x_126) ;  /* 0x0000000000047947 */ /* 0x000fea0003800000 */
.L_x_125:
[----:B------:R-:W-:Y:S06]  /*0e80*/  BAR.SYNC.DEFER_BLOCKING 0x0 ;  /* 0x0000000000007b1d */ /* 0x000fec0000010000 */
.L_x_126:
[----:B------:R-:W-:Y:S01]  /*0e90*/  UMOV UR4, 0x1 ;  /* 0x0000000100047882 */ /* 0x000fe20000000000 */
[----:B------:R-:W-:Y:S01]  /*0ea0*/  PLOP3.LUT P0, PT, PT, PT, UP0, 0x80, 0x0 ;  /* 0x000000000000781c */ /* 0x000fe20003f0f008 */
[----:B------:R-:W-:-:S06]  /*0eb0*/  USEL UR4, UR4, 0x2, !UP0 ;  /* 0x0000000204047887 */ /* 0x000fcc000c000000 */
[----:B------:R-:W-:-:S05]  /*0ec0*/  IMAD.U32 R2, RZ, RZ, UR4 ;  /* 0x00000004ff027e24 */ /* 0x000fca000f8e00ff */
[----:B------:R1:W-:Y:S01]  /*0ed0*/  STL [R1+0x24], R2 ;  /* 0x0000240201007387 */ /* 0x0003e20000100800 */
[----:B------:R-:W-:Y:S05]  /*0ee0*/  @!P0 BRA `(.L_x_127) ;  /* 0x0000006400348947 */ /* 0x000fea0003800000 */
.L_x_128:
[----:B------:R-:W-:-:S08]  /*0ef0*/  NOP ;  /* 0x0000000000007918 */ /* 0x000fd00000000000 */
[----:B------:R-:W2:Y:S02]  /*0f00*/  USETMAXREG.TRY_ALLOC.CTAPOOL UP0, 0xf0 ;  /* 0x000000f0000079c8 */ /* 0x000ea40008000600 */
[----:B--2---:R-:W-:-:S13]  /*0f10*/  PLOP3.LUT P0, PT, PT, PT, UP0, 0x80, 0x0 ;  /* 0x000000000000781c */ /* 0x004fda0003f0f008 */
[----:B------:R-:W-:Y:S05]  /*0f20*/  @!P0 BRA `(.L_x_128) ;  /* 0xfffffffc00f08947 */ /* 0x000fea000383ffff */
[----:B------:R-:W2:Y:S08]  /*0f30*/  S2UR UR7, SR_CTAID.X ;  /* 0x00000000000779c3 */ /* 0x000eb00000002500 */
[----:B------:R-:W-:Y:S08]  /*0f40*/  BAR.ARV 0x8, 0x120 ;  /* 0x0204800000007b1d */ /* 0x000ff00000002000 */
[----:B------:R-:W2:Y:S02]  /*0f50*/  LDC R0, c[0x0][0xda4] ;  /* 0x00036900ff007b82 */ /* 0x000ea40000000800 */
[----:B--2---:R-:W-:-:S13]  /*0f60*/  ISETP.LE.AND P0, PT, R0, UR7, PT ;  /* 0x0000000700007c0c */ /* 0x004fda000bf03270 */
[----:B------:R-:W-:Y:S05]  /*0f70*/  @P0 EXIT ;  /* 0x000000000000094d */ /* 0x000fea0003800000 */
[----:B------:R-:W2:Y:S01]  /*0f80*/  LDL R3, [R1+0x24] ;  /* 0x0000240001037983 */ /* 0x000ea20000100800 */
[----:B------:R-:W3:Y:S01]  /*0f90*/  S2UR UR4, SR_CgaCtaId ;  /* 0x00000000000479c3 */ /* 0x000ee20000008800 */
[----:B------:R-:W-:Y:S01]  /*0fa0*/  UMOV UR60, 0x400 ;  /* 0x00000400003c7882 */ /* 0x000fe20000000000 */
[----:B------:R-:W-:Y:S01]  /*0fb0*/  IMAD.U32 R184, RZ, RZ, UR7 ;  /* 0x00000007ffb87e24 */ /* 0x000fe2000f8e00ff */
[----:B-1----:R-:W1:Y:S01]  /*0fc0*/  S2R R2, SR_TID.X ;  /* 0x0000000000027919 */ /* 0x002e620000002100 */
[----:B------:R-:W-:Y:S01]  /*0fd0*/  IMAD.MOV.U32 R185, RZ, RZ, RZ ;  /* 0x000000ffffb97224 */ /* 0x000fe200078e00ff */
[----:B------:R-:W-:Y:S01]  /*0fe0*/  UMOV UR39, URZ ;  /* 0x0000003f00277c82 */ /* 0x000fe20008000000 */
[----:B------:R-:W-:Y:S02]  /*0ff0*/  UMOV UR38, URZ ;  /* 0x0000003f00267c82 */ /* 0x000fe40008000000 */
[----:B------:R-:W4:Y:S01]  /*1000*/  S2UR UR6, SR_SWINHI ;  /* 0x00000000000679c3 */ /* 0x000f220000002f00 */
[----:B---3--:R-:W-:-:S07]  /*1010*/  ULEA UR60, UR4, UR60, 0x18 ;  /* 0x0000003c043c7291 */ /* 0x008fce000f8ec03f */
[----:B------:R-:W-:Y:S01]  /*1020*/  UMOV UR4, UR60 ;  /* 0x0000003c00047c82 */ /* 0x000fe20008000000 */
[----:B----4-:R-:W-:Y:S01]  /*1030*/  UMOV UR5, UR6 ;  /* 0x0000000600057c82 */ /* 0x010fe20008000000 */
[----:B------:R-:W-:Y:S02]  /*1040*/  IMAD.U32 R16, RZ, RZ, UR4 ;  /* 0x00000004ff107e24 */ /* 0x000fe4000f8e00ff */
[----:B-1----:R-:W-:Y:S02]  /*1050*/  VIADD R0, R2, 0xffffff80 ;  /* 0xffffff8002007836 */ /* 0x002fe40000000000 */
[----:B------:R-:W-:Y:S01]  /*1060*/  IMAD.U32 R17, RZ, RZ, UR5 ;  /* 0x00000005ff117e24 */ /* 0x000fe2000f8e00ff */
[----:B--2---:R-:W-:Y:S02]  /*1070*/  R2UR UR8, R3 ;  /* 0x00000000030872ca */ /* 0x004fe400000e0000 */
[----:B------:R-:W-:-:S04]  /*1080*/  SHF.R.S32.HI R3, RZ, 0x1f, R0 ;  /* 0x0000001fff037819 */ /* 0x000fc80000011400 */
[CC--:B------:R-:W-:Y:S02]  /*1090*/  LEA.HI R5, R3.reuse, R0.reuse, RZ, 0x7 ;  /* 0x0000000003057211 */ /* 0x0c0fe400078f38ff */
[-C--:B------:R-:W-:Y:S02]  /*10a0*/  LEA.HI R4, R3, R0.reuse, RZ, 0x4 ;  /* 0x0000000003047211 */ /* 0x080fe400078f20ff */
[----:B------:R-:W-:Y:S02]  /*10b0*/  LOP3.LUT R7, R5, 0xffffff80, RZ, 0xc0, !PT ;  /* 0xffffff8005077812 */ /* 0x000fe400078ec0ff */
[----:B------:R-:W-:Y:S01]  /*10c0*/  SHF.R.S32.HI R9, RZ, 0x4, R4 ;  /* 0x00000004ff097819 */ /* 0x000fe20000011404 */
[----:B------:R-:W-:Y:S01]  /*10d0*/  ULOP3.LUT UR4, UR8, 0x1, URZ, 0xfc, !UPT ;  /* 0x0000000108047892 */ /* 0x000fe2000f8efc3f */
[----:B------:R-:W-:Y:S01]  /*10e0*/  LEA.HI R189, R3, R0, RZ, 0x5 ;  /* 0x0000000003bd7211 */ /* 0x000fe200078f28ff */
[----:B------:R-:W-:Y:S01]  /*10f0*/  IMAD.IADD R186, R0, 0x1, -R7 ;  /* 0x0000000100ba7824 */ /* 0x000fe200078e0a07 */
[----:B------:R-:W-:-:S02]  /*1100*/  LEA.HI R6, R4, R9, RZ, 0x1 ;  /* 0x0000000904067211 */ /* 0x000fc400078f08ff */
[----:B------:R-:W-:Y:S01]  /*1110*/  LOP3.LUT R3, R4, 0x3fffff0, RZ, 0xc0, !PT ;  /* 0x03fffff004037812 */ /* 0x000fe200078ec0ff */
[----:B------:R-:W-:Y:S01]  /*1120*/  IMAD.U32 R192, RZ, RZ, UR4 ;  /* 0x00000004ffc07e24 */ /* 0x000fe2000f8e00ff */
[----:B------:R-:W-:Y:S02]  /*1130*/  SHF.R.S32.HI R7, RZ, 0x1f, R186 ;  /* 0x0000001fff077819 */ /* 0x000fe400000114ba */
[----:B------:R-:W-:Y:S01]  /*1140*/  LOP3.LUT R6, R6, 0x1ffffffe, RZ, 0xc0, !PT ;  /* 0x1ffffffe06067812 */ /* 0x000fe200078ec0ff */
[----:B------:R-:W-:Y:S01]  /*1150*/  IMAD.IADD R0, R0, 0x1, -R3 ;  /* 0x0000000100007824 */ /* 0x000fe200078e0a03 */
[----:B------:R-:W-:Y:S02]  /*1160*/  LEA.HI R2, R7, R186, RZ, 0x2 ;  /* 0x000000ba07027211 */ /* 0x000fe400078f10ff */
[----:B------:R-:W-:Y:S01]  /*1170*/  SHF.R.S32.HI R189, RZ, 0x5, R189 ;  /* 0x00000005ffbd7819 */ /* 0x000fe200000114bd */
[----:B------:R-:W-:Y:S01]  /*1180*/  IMAD.IADD R6, R9, 0x1, -R6 ;  /* 0x0000000109067824 */ /* 0x000fe200078e0a06 */
[----:B------:R-:W-:-:S02]  /*1190*/  SHF.R.S32.HI R4, RZ, 0x2, R2 ;  /* 0x00000002ff047819 */ /* 0x000fc40000011402 */
[----:B------:R-:W-:Y:S01]  /*11a0*/  SHF.R.S32.HI R11, RZ, 0x1f, R2 ;  /* 0x0000001fff0b7819 */ /* 0x000fe20000011402 */
[----:B------:R-:W-:Y:S01]  /*11b0*/  IMAD R3, R189, 0x10, R0 ;  /* 0x00000010bd037824 */ /* 0x000fe200078e0200 */
[----:B------:R-:W-:Y:S02]  /*11c0*/  SHF.R.S32.HI R188, RZ, 0x7, R5 ;  /* 0x00000007ffbc7819 */ /* 0x000fe40000011405 */
[----:B------:R-:W-:Y:S01]  /*11d0*/  LEA.HI R11, R11, R4, RZ, 0x3 ;  /* 0x000000040b0b7211 */ /* 0x000fe200078f18ff */
[----:B------:R-:W-:Y:S01]  /*11e0*/  IMAD R6, R3, 0x8, R6 ;  /* 0x0000000803067824 */ /* 0x000fe200078e0206 */
[----:B------:R-:W-:Y:S02]  /*11f0*/  LEA.HI R5, R5, R188, RZ, 0x1 ;  /* 0x000000bc05057211 */ /* 0x000fe400078f08ff */
[----:B------:R-:W-:Y:S02]  /*1200*/  LOP3.LUT R11, R11, 0xfffffff8, RZ, 0xc0, !PT ;  /* 0xfffffff80b0b7812 */ /* 0x000fe400078ec0ff */
[----:B------:R-:W-:-:S02]  /*1210*/  LEA.HI R7, R7, R186, RZ, 0x5 ;  /* 0x000000ba07077211 */ /* 0x000fc400078f28ff */
[----:B------:R-:W-:Y:S01]  /*1220*/  LOP3.LUT R3, R2, 0x7ffffffc, RZ, 0xc0, !PT ;  /* 0x7ffffffc02037812 */ /* 0x000fe200078ec0ff */
[----:B------:R-:W-:Y:S01]  /*1230*/  IMAD.IADD R11, R4, 0x1, -R11 ;  /* 0x00000001040b7824 */ /* 0x000fe200078e0a0b */
[----:B------:R-:W-:Y:S01]  /*1240*/  LOP3.LUT R5, R5, 0x3fffffe, RZ, 0xc0, !PT ;  /* 0x03fffffe05057812 */ /* 0x000fe200078ec0ff */
[----:B------:R-:W-:Y:S01]  /*1250*/  IMAD.MOV.U32 R4, RZ, RZ, -0x2 ;  /* 0xfffffffeff047424 */ /* 0x000fe200078e00ff */
[----:B------:R-:W-:Y:S01]  /*1260*/  SHF.R.S32.HI R0, RZ, 0x5, R7 ;  /* 0x00000005ff007819 */ /* 0x000fe20000011407 */
[----:B------:R-:W-:Y:S02]  /*1270*/  IMAD.IADD R3, R186, 0x1, -R3 ;  /* 0x00000001ba037824 */ /* 0x000fe400078e0a03 */
[----:B------:R-:W-:Y:S02]  /*1280*/  IMAD.SHL.U32 R7, R6, 0x8, RZ ;  /* 0x0000000806077824 */ /* 0x000fe400078e00ff */
[----:B------:R-:W-:Y:S02]  /*1290*/  IMAD R0, R0, 0x10, R11 ;  /* 0x0000001000007824 */ /* 0x000fe400078e020b */
[----:B------:R-:W-:-:S02]  /*12a0*/  IMAD.IADD R5, R188, 0x1, -R5 ;  /* 0x00000001bc057824 */ /* 0x000fc400078e0a05 */
[----:B------:R-:W-:Y:S02]  /*12b0*/  IMAD R191, R3, R4, 0x80 ;  /* 0x0000008003bf7424 */ /* 0x000fe400078e0204 */
[----:B------:R-:W-:-:S04]  /*12c0*/  IMAD.WIDE R16, R7, 0x2, R16 ;  /* 0x0000000207107825 */ /* 0x000fc800078e0210 */
[----:B------:R-:W-:-:S07]  /*12d0*/  IMAD R190, R5, 0x40, R0 ;  /* 0x0000004005be7824 */ /* 0x000fce00078e0200 */
.L_x_155:
[----:B------:R-:W1:Y:S01]  /*12e0*/  SHFL.IDX PT, R0, R188, RZ, 0x1f ;  /* 0x00001fffbc007589 */ /* 0x000e6200000e0000 */
        /* <DEDUP_REMOVED lines=43> */
[----:B------:R-:W-:Y:S01]  /*15a0*/  IMAD.U32 R5, RZ, RZ, UR5 ;  /* 0x00000005ff057e24 */ /* 0x000fe2000f8e00ff */
        /* <DEDUP_REMOVED lines=10> */
.L_x_129:
[----:B------:R-:W-:Y:S02]  /*1650*/  LOP3.LUT R0, R185, 0x1, RZ, 0xc0, !PT ;  /* 0x00000001b9007812 */ /* 0x000fe400078ec0ff */
[----:B------:R-:W-:Y:S02]  /*1660*/  R2UR UR4, R192 ;  /* 0x00000000c00472ca */ /* 0x000fe400000e0000 */
[----:B------:R-:W-:-:S04]  /*1670*/  SHF.L.U32 R0, R0, 0x1f, RZ ;  /* 0x0000001f00007819 */ /* 0x000fc800000006ff */
[----:B------:R-:W1:Y:S07]  /*1680*/  SYNCS.PHASECHK.TRANS64.TRYWAIT P1, [UR60+0x34800], R0 ;  /* 0x03480000ff0075a7 */ /* 0x000e6e000802017c */
[----:B------:R-:W-:-:S05]  /*1690*/  IMAD.U32 R2, RZ, RZ, UR4 ;  /* 0x00000004ff027e24 */ /* 0x000fca000f8e00ff */
[----:B------:R-:W-:Y:S01]  /*16a0*/  ISETP.NE.AND P0, PT, R2, 0x3, PT ;  /* 0x000000030200780c */ /* 0x000fe20003f05270 */
[----:B-1----:R-:W-:-:S12]  /*16b0*/  @!P1 BRA `(.L_x_130) ;  /* 0x0000009000689947 */ /* 0x002fd80003800000 */
.L_x_221:
[----:B------:R-:W-:Y:S05]  /*16c0*/  @!P0 BRA `(.L_x_131) ;  /* 0x0000000000048947 */ /* 0x000fea0003800000 */
[----:B------:R-:W-:Y:S01]  /*16d0*/  BPT.TRAP 0x1 ;  /* 0x000000040000795c */ /* 0x000fe20000300000 */
.L_x_131:
[----:B-1----:R-:W-:Y:S02]  /*16e0*/  IMAD.U32 R3, RZ, RZ, UR38 ;  /* 0x00000026ff037e24 */ /* 0x002fe4000f8e00ff */
[----:B------:R-:W-:-:S03]  /*16f0*/  IMAD.U32 R0, RZ, RZ, UR39 ;  /* 0x00000027ff007e24 */ /* 0x000fc6000f8e00ff */
[----:B------:R-:W-:Y:S02]  /*1700*/  LEA R3, R3, UR60, 0x3 ;  /* 0x0000003c03037c11 */ /* 0x000fe4000f8e18ff */
[----:B------:R-:W-:-:S04]  /*1710*/  SHF.L.U32 R0, R0, 0x1f, RZ ;  /* 0x0000001f00007819 */ /* 0x000fc800000006ff */
[----:B------:R1:W2:Y:S01]  /*1720*/  SYNCS.PHASECHK.TRANS64.TRYWAIT P1, [R3+URZ+0x34830], R0 ;  /* 0x03483000030075a7 */ /* 0x0002a2000802017f */
[----:B------:R-:W-:Y:S05]  /*1730*/  @!P0 BRA `(.L_x_132) ;  /* 0x0000000000048947 */ /* 0x000fea0003800000 */
[----:B------:R-:W-:Y:S01]  /*1740*/  BPT.TRAP 0x1 ;  /* 0x000000040000795c */ /* 0x000fe20000300000 */
.L_x_132:
[----:B--2---:R-:W-:Y:S05]  /*1750*/  @P1 BRA `(.L_x_133) ;  /* 0x0000000000081947 */ /* 0x004fea0003800000 */
[----:B------:R-:W2:Y:S02]  /*1760*/  SYNCS.PHASECHK.TRANS64.TRYWAIT P1, [R3+URZ+0x34830], R0 ;  /* 0x03483000030075a7 */ /* 0x000ea4000802017f */
[----:B--2---:R-:W-:Y:S05]  /*1770*/  @!P1 BRA `(.L_x_134) ;  /* 0x0000009000509947 */ /* 0x004fea0003800000 */
.L_x_133:
        /* <DEDUP_REMOVED lines=10> */
[----:B------:R-:W-:Y:S01]  /*1820*/  UMOV UR53, 0x40000040 ;  /* 0x4000004000357882 */ /* 0x000fe20000000000 */
[----:B------:R-:W-:-:S02]  /*1830*/  UMOV UR55, 0x40000040 ;  /* 0x4000004000377882 */ /* 0x000fc40000000000 */
[----:B------:R-:W-:Y:S02]  /*1840*/  ULOP3.LUT UR37, UR4, 0x10000, URZ, 0xfc, !UPT ;  /* 0x0001000004257892 */ /* 0x000fe4000f8efc3f */
[----:B------:R-:W-:Y:S02]  /*1850*/  ULOP3.LUT UR4, UR40, 0x10000, URZ, 0xfc, !UPT ;  /* 0x0001000028047892 */ /* 0x000fe4000f8efc3f */
[----:B------:R-:W-:Y:S02]  /*1860*/  UIMAD UR5, UR38, 0xc00, UR37 ;  /* 0x00000c00260578a4 */ /* 0x000fe4000f8e0225 */
[----:B------:R-:W-:Y:S02]  /*1870*/  UIADD3 UR56, UR4, 0x2, URZ ;  /* 0x0000000204387890 */ /* 0x000fe4000fffe03f */
[----:B------:R-:W-:Y:S01]  /*1880*/  UIADD3 UR58, UR5, 0x2, URZ ;  /* 0x00000002053a7890 */ /* 0x000fe2000fffe03f */
[----:B------:R-:W-:Y:S02]  /*1890*/  UMOV UR8, UR4 ;  /* 0x0000000400087c82 */ /* 0x000fe40008000000 */
[----:B------:R-:W-:Y:S01]  /*18a0*/  UMOV UR10, UR5 ;  /* 0x00000005000a7c82 */ /* 0x000fe20008000000 */
[----:B------:R-:W-:Y:S01]  /*18b0*/  UIADD3 UR52, UR4, 0x4, URZ ;  /* 0x0000000404347890 */ /* 0x000fe2000fffe03f */
[----:B------:R-:W-:Y:S01]  /*18c0*/  HGMMA.64x128x16.F32.BF16 R24, gdesc[UR8], RZ, !UPT, gsb0 ;  /* 0x01e00000081879f0 */ /* 0x000fe2000c0018ff */
[----:B------:R-:W-:Y:S01]  /*18d0*/  UIADD3 UR54, UR5, 0x4, URZ ;  /* 0x0000000405367890 */ /* 0x000fe2000fffe03f */
[----:B------:R-:W-:Y:S01]  /*18e0*/  IMAD.U32 R4, RZ, RZ, UR8 ;  /* 0x00000008ff047e24 */ /* 0x000fe2000f8e00ff */
[----:B------:R-:W-:-:S02]  /*18f0*/  UIADD3 UR8, UR4, 0x6, URZ ;  /* 0x0000000604087890 */ /* 0x000fc4000fffe03f */
[----:B------:R-:W-:Y:S01]  /*1900*/  UIADD3 UR10, UR5, 0x6, URZ ;  /* 0x00000006050a7890 */ /* 0x000fe2000fffe03f */
[----:B------:R-:W-:Y:S01]  /*1910*/  UMOV UR9, 0x40000040 ;  /* 0x4000004000097882 */ /* 0x000fe20000000000 */
[----:B------:R-:W-:Y:S01]  /*1920*/  UMOV UR11, 0x40000040 ;  /* 0x40000040000b7882 */ /* 0x000fe20000000000 */
[----:B------:R-:W-:Y:S02]  /*1930*/  UIADD3 UR12, UR4, 0x400, URZ ;  /* 0x00000400040c7890 */ /* 0x000fe4000fffe03f */
[----:B------:R-:W-:Y:S01]  /*1940*/  UIADD3 UR14, UR5, 0x400, URZ ;  /* 0x00000400050e7890 */ /* 0x000fe2000fffe03f */
[----:B------:R-:W-:Y:S01]  /*1950*/  UMOV UR13, 0x40000040 ;  /* 0x40000040000d7882 */ /* 0x000fe20000000000 */
[----:B------:R-:W-:Y:S01]  /*1960*/  UMOV UR15, 0x40000040 ;  /* 0x40000040000f7882 */ /* 0x000fe20000000000 */
[----:B------:R-:W-:Y:S02]  /*1970*/  UIADD3 UR16, UR4, 0x402, URZ ;  /* 0x0000040204107890 */ /* 0x000fe4000fffe03f */
[----:B------:R-:W-:Y:S01]  /*1980*/  UIADD3 UR18, UR5, 0x402, URZ ;  /* 0x0000040205127890 */ /* 0x000fe2000fffe03f */
[----:B------:R-:W-:Y:S01]  /*1990*/  UMOV UR17, 0x40000040 ;  /* 0x4000004000117882 */ /* 0x000fe20000000000 */
[----:B------:R-:W-:Y:S01]  /*19a0*/  UMOV UR19, 0x40000040 ;  /* 0x4000004000137882 */ /* 0x000fe20000000000 */
        /* <DEDUP_REMOVED lines=24> */
[----:B------:R-:W-:-:S02]  /*1b30*/  WARPGROUP.DEPBAR.LE gsb0, 0x0 ;  /* 0x00008000000079c5 */ /* 0x000fc40000010000 */
        /* <DEDUP_REMOVED lines=35> */
.L_x_135:
[----:B-12---:R-:W-:Y:S01]  /*1d70*/  IMAD.IADD R0, R191, 0x1, R88 ;  /* 0x00000001bf007824 */ /* 0x006fe200078e0258 */
[----:B------:R-:W-:Y:S01]  /*1d80*/  P2R R90, PR, RZ, 0x1 ;  /* 0x00000001ff5a7803 */ /* 0x000fe20000000000 */
[----:B------:R-:W-:Y:S01]  /*1d90*/  ULDC UR4, c[0x0][0x988] ;  /* 0x0002620000047ab9 */ /* 0x000fe20000000800 */
[----:B------:R-:W-:Y:S01]  /*1da0*/  CS2R R150, SRZ ;  /* 0x0000000000967805 */ /* 0x000fe2000001ff00 */
[----:B------:R-:W-:Y:S01]  /*1db0*/  IMAD R6, R193, -0x80, R0 ;  /* 0xffffff80c1067824 */ /* 0x000fe200078e0200 */
[----:B------:R-:W-:Y:S01]  /*1dc0*/  CS2R R148, SRZ ;  /* 0x0000000000947805 */ /* 0x000fe2000001ff00 */
[----:B------:R-:W-:-:S03]  /*1dd0*/  IMAD.U32 R2, RZ, RZ, UR4 ;  /* 0x00000004ff027e24 */ /* 0x000fc6000f8e00ff */
[C---:B------:R-:W-:Y:S02]  /*1de0*/  ISETP.GT.AND P4, PT, R6.reuse, RZ, PT ;  /* 0x000000ff0600720c */ /* 0x040fe40003f84270 */
[C---:B------:R-:W-:Y:S02]  /*1df0*/  ISETP.GT.AND P3, PT, R6.reuse, 0x1, PT ;  /* 0x000000010600780c */ /* 0x040fe40003f64270 */
[----:B------:R-:W-:Y:S02]  /*1e00*/  ISETP.GT.AND P1, PT, R6, 0x8, PT ;  /* 0x000000080600780c */ /* 0x000fe40003f24270 */
[----:B------:R-:W-:Y:S02]  /*1e10*/  FSEL R7, R24, -INF , P4 ;  /* 0xff80000018077808 */ /* 0x000fe40002000000 */
[----:B------:R-:W-:Y:S02]  /*1e20*/  FSEL R8, R25, -INF , P3 ;  /* 0xff80000019087808 */ /* 0x000fe40001800000 */
[----:B------:R-:W-:-:S02]  /*1e30*/  ISETP.GT.AND P2, PT, R6, 0x9, PT ;  /* 0x000000090600780c */ /* 0x000fc40003f44270 */
[----:B------:R-:W-:Y:S02]  /*1e40*/  FSEL R89, R28, -INF , P1 ;  /* 0xff8000001c597808 */ /* 0x000fe40000800000 */
[----:B------:R-:W-:Y:S02]  /*1e50*/  FMNMX.FTZ R0, R7, R8, !PT ;  /* 0x0000000807007209 */ /* 0x000fe40007810000 */
[C---:B------:R-:W-:Y:S02]  /*1e60*/  ISETP.GT.AND P6, PT, R6.reuse, 0x10, PT ;  /* 0x000000100600780c */ /* 0x040fe40003fc4270 */
[----:B------:R-:W-:Y:S02]  /*1e70*/  FSEL R91, R29, -INF , P2 ;  /* 0xff8000001d5b7808 */ /* 0x000fe40001000000 */
[----:B------:R-:W-:Y:S02]  /*1e80*/  FMNMX.FTZ R0, R89, R0, !PT ;  /* 0x0000000059007209 */ /* 0x000fe40007810000 */
        /* <DEDUP_REMOVED lines=20> */
[C---:B------:R-:W-:Y:S02]  /*1fd0*/  ISETP.GT.AND P6, PT, R6.reuse, 0x28, PT ;  /* 0x000000280600780c */ /* 0x040fe40003fc4270 */
        /* <DEDUP_REMOVED lines=50> */
[----:B------:R-:W-:Y:S02]  /*2300*/  ISETP.GT.AND P0, PT, R6, 0x59, PT ;  /* 0x000000590600780c */ /* 0x000fe40003f04270 */
[----:B------:R-:W-:-:S02]  /*2310*/  FSEL R129, R68, -INF , P6 ;  /* 0xff80000044817808 */ /* 0x000fc40003000000 */
[----:B------:R-:W-:Y:S02]  /*2320*/  FMNMX.FTZ R0, R127, R0, !PT ;  /* 0x000000007f007209 */ /* 0x000fe40007810000 */
[----:B------:R-:W-:Y:S02]  /*2330*/  FSEL R59, R59, -INF , P5 ;  /* 0xff8000003b3b7808 */ /* 0x000fe40002800000 */
        /* <DEDUP_REMOVED lines=15> */
[----:B------:R-:W-:-:S02]  /*2430*/  FSEL R63, R63, -INF , P3 ;  /* 0xff8000003f3f7808 */ /* 0x000fc40001800000 */
[----:B------:R-:W-:Y:S02]  /*2440*/  P2R R28, PR, RZ, 0x1 ;  /* 0x00000001ff1c7803 */ /* 0x000fe40000000000 */
[----:B------:R-:W-:Y:S02]  /*2450*/  P2R R26, PR, RZ, 0x2 ;  /* 0x00000002ff1a7803 */ /* 0x000fe40000000000 */
[----:B------:R-:W-:Y:S02]  /*2460*/  FSEL R139, R77, -INF , P2 ;  /* 0xff8000004d8b7808 */ /* 0x000fe40001000000 */
[----:B------:R-:W-:Y:S02]  /*2470*/  P2R R24, PR, RZ, 0x4 ;  /* 0x00000004ff187803 */ /* 0x000fe40000000000 */
[C---:B------:R-:W-:Y:S02]  /*2480*/  ISETP.GT.AND P3, PT, R6.reuse, 0x70, PT ;  /* 0x000000700600780c */ /* 0x040fe40003f64270 */
[----:B------:R-:W-:-:S02]  /*2490*/  ISETP.GT.AND P4, PT, R6, 0x71, PT ;  /* 0x000000710600780c */ /* 0x000fc40003f84270 */
[C---:B------:R-:W-:Y:S02]  /*24a0*/  ISETP.GT.AND P5, PT, R6.reuse, 0x78, PT ;  /* 0x000000780600780c */ /* 0x040fe40003fa4270 */
[C---:B------:R-:W-:Y:S02]  /*24b0*/  ISETP.GT.AND P6, PT, R6.reuse, 0x79, PT ;  /* 0x000000790600780c */ /* 0x040fe40003fc4270 */
[C---:B------:R-:W-:Y:S02]  /*24c0*/  ISETP.GT.AND P2, PT, R6.reuse, 0x58, PT ;  /* 0x000000580600780c */ /* 0x040fe40003f44270 */
[C---:B------:R-:W-:Y:S02]  /*24d0*/  ISETP.GT.AND P1, PT, R6.reuse, 0x59, PT ;  /* 0x000000590600780c */ /* 0x040fe40003f24270 */
[----:B------:R-:W-:Y:S02]  /*24e0*/  ISETP.GT.AND P0, PT, R6, 0x60, PT ;  /* 0x000000600600780c */ /* 0x000fe40003f04270 */
[----:B------:R-:W-:-:S02]  /*24f0*/  FMNMX.FTZ R6, R9, R27, !PT ;  /* 0x0000001b09067209 */ /* 0x000fc40007810000 */
[----:B------:R-:W-:Y:S02]  /*2500*/  FMNMX.FTZ R0, R137, R0, !PT ;  /* 0x0000000089007209 */ /* 0x000fe40007810000 */
[----:B------:R-:W-:Y:S02]  /*2510*/  FMNMX.FTZ R6, R11, R6, !PT ;  /* 0x000000060b067209 */ /* 0x000fe40007810000 */
[----:B------:R-:W-:Y:S02]  /*2520*/  FSEL R141, R80, -INF , P3 ;  /* 0xff800000508d7808 */ /* 0x000fe40001800000 */
[----:B------:R-:W-:Y:S02]  /*2530*/  FMNMX.FTZ R0, R139, R0, !PT ;  /* 0x000000008b007209 */ /* 0x000fe40007810000 */
[----:B------:R-:W-:Y:S02]  /*2540*/  FMNMX.FTZ R6, R31, R6, !PT ;  /* 0x000000061f067209 */ /* 0x000fe40007810000 */
[----:B------:R-:W-:-:S02]  /*2550*/  FSEL R143, R81, -INF , P4 ;  /* 0xff800000518f7808 */ /* 0x000fc40002000000 */
        /* <DEDUP_REMOVED lines=15> */
[----:B------:R-:W-:Y:S02]  /*2650*/  FSEL R53, R74, -INF , P0 ;  /* 0xff8000004a357808 */ /* 0x000fe40000000000 */
[----:B------:R-:W-:Y:S02]  /*2660*/  FMNMX.FTZ R6, R25, R6, !PT ;  /* 0x0000000619067209 */ /* 0x000fe40007810000 */
[----:B------:R-:W-:Y:S02]  /*2670*/  ISETP.NE.AND P0, PT, R28, RZ, PT ;  /* 0x000000ff1c00720c */ /* 0x000fe40003f05270 */
[----:B------:R-:W-:-:S02]  /*2680*/  FMNMX.FTZ R6, R47, R6, !PT ;  /* 0x000000062f067209 */ /* 0x000fc40007810000 */
[----:B------:R-:W-:Y:S02]  /*2690*/  ISETP.NE.AND P1, PT, R26, RZ, PT ;  /* 0x000000ff1a00720c */ /* 0x000fe40003f25270 */
[----:B------:R-:W-:Y:S02]  /*26a0*/  FMNMX.FTZ R6, R29, R6, !PT ;  /* 0x000000061d067209 */ /* 0x000fe40007810000 */
[----:B------:R-:W-:Y:S02]  /*26b0*/  FSEL R75, R75, -INF , P0 ;  /* 0xff8000004b4b7808 */ /* 0x000fe40000000000 */
[----:B------:R-:W-:Y:S02]  /*26c0*/  FMNMX.FTZ R6, R51, R6, !PT ;  /* 0x0000000633067209 */ /* 0x000fe40007810000 */
[----:B------:R-:W-:Y:S02]  /*26d0*/  FSEL R87, R87, -INF , P6 ;  /* 0xff80000057577808 */ /* 0x000fe40003000000 */
[----:B-1----:R-:W-:-:S02]  /*26e0*/  FMNMX.FTZ R12, R10, R49, !PT ;  /* 0x000000310a0c7209 */ /* 0x002fc40007810000 */
[----:B------:R-:W-:Y:S02]  /*26f0*/  FMNMX.FTZ R6, R33, R6, !PT ;  /* 0x0000000621067209 */ /* 0x000fe40007810000 */
[----:B------:R-:W-:Y:S01]  /*2700*/  ISETP.NE.AND P0, PT, R90, RZ, PT ;  /* 0x000000ff5a00720c */ /* 0x000fe20003f05270 */
        /* <DEDUP_REMOVED lines=8> */
[----:B------:R-:W-:Y:S02]  /*2790*/  FSEL R49, R70, -INF , P2 ;  /* 0xff80000046317808 */ /* 0x000fe40001000000 */
[----:B------:R-:W-:Y:S01]  /*27a0*/  FMNMX.FTZ R6, R67, R6, !PT ;  /* 0x0000000643067209 */ /* 0x000fe20007810000 */
[C---:B------:R-:W-:Y:S01]  /*27b0*/  FMUL.FTZ R14, R0.reuse, R2 ;  /* 0x00000002000e7220 */ /* 0x040fe20000410000 */
[----:B------:R-:W-:Y:S02]  /*27c0*/  FSETP.NEU.FTZ.AND P3, PT, R0, -INF , PT ;  /* 0xff8000000000780b */ /* 0x000fe40003f7d000 */
[----:B------:R-:W-:-:S02]  /*27d0*/  FMNMX.FTZ R6, R49, R6, !PT ;  /* 0x0000000631067209 */ /* 0x000fc40007810000 */
[----:B------:R-:W-:Y:S02]  /*27e0*/  FSEL R14, R14, RZ, P3 ;  /* 0x000000ff0e0e7208 */ /* 0x000fe40001800000 */
[----:B------:R-:W-:Y:S02]  /*27f0*/  FMNMX.FTZ R6, R71, R6, !PT ;  /* 0x0000000647067209 */ /* 0x000fe40007810000 */
[----:B------:R-:W-:Y:S01]  /*2800*/  ISETP.NE.AND P2, PT, R24, RZ, PT ;  /* 0x000000ff1800720c */ /* 0x000fe20003f45270 */
[--C-:B------:R-:W-:Y:S01]  /*2810*/  FFMA.FTZ R182, R89, R2, -R14.reuse ;  /* 0x0000000259b67223 */ /* 0x100fe2000001080e */
[----:B------:R-:W-:Y:S01]  /*2820*/  FMNMX.FTZ R6, R53, R6, !PT ;  /* 0x0000000635067209 */ /* 0x000fe20007810000 */
[-CC-:B------:R-:W-:Y:S01]  /*2830*/  FFMA.FTZ R61, R91, R2.reuse, -R14.reuse ;  /* 0x000000025b3d7223 */ /* 0x180fe2000001080e */
[----:B------:R-:W-:Y:S01]  /*2840*/  FSEL R89, R78, -INF , P1 ;  /* 0xff8000004e597808 */ /* 0x000fe20000800000 */
[--C-:B------:R-:W-:Y:S01]  /*2850*/  FFMA.FTZ R176, R93, R2, -R14.reuse ;  /* 0x000000025db07223 */ /* 0x100fe2000001080e */
[----:B------:R-:W-:Y:S01]  /*2860*/  FMNMX.FTZ R6, R75, R6, !PT ;  /* 0x000000064b067209 */ /* 0x000fe20007810000 */
[-CC-:B------:R-:W-:Y:S01]  /*2870*/  FFMA.FTZ R65, R95, R2.reuse, -R14.reuse ;  /* 0x000000025f417223 */ /* 0x180fe2000001080e */
[----:B------:R-:W-:Y:S01]  /*2880*/  ISETP.NE.AND P3, PT, R20, RZ, PT ;  /* 0x000000ff1400720c */ /* 0x000fe20003f65270 */
[-CC-:B------:R-:W-:Y:S01]  /*2890*/  FFMA.FTZ R178, R97, R2.reuse, -R14.reuse ;  /* 0x0000000261b27223 */ /* 0x180fe2000001080e */
[----:B------:R-:W-:Y:S01]  /*28a0*/  FSEL R91, R79, -INF , P2 ;  /* 0xff8000004f5b7808 */ /* 0x000fe20001000000 */
[--C-:B------:R-:W-:Y:S01]  /*28b0*/  FFMA.FTZ R180, R7, R2, -R14.reuse ;  /* 0x0000000207b47223 */ /* 0x100fe2000001080e */
[----:B------:R-:W-:Y:S01]  /*28c0*/  FMNMX.FTZ R6, R89, R6, !PT ;  /* 0x0000000659067209 */ /* 0x000fe20007810000 */
[--C-:B------:R-:W-:Y:S01]  /*28d0*/  FFMA.FTZ R57, R8, R2, -R14.reuse ;  /* 0x0000000208397223 */ /* 0x100fe2000001080e */
[----:B------:R-:W-:Y:S01]  /*28e0*/  FSEL R93, R82, -INF , P3 ;  /* 0xff800000525d7808 */ /* 0x000fe20001800000 */
[----:B------:R-:W-:Y:S01]  /*28f0*/  MUFU.EX2 R182, R182 ;  /* 0x000000b600b67308 */ /* 0x000fe20000000800 */
[----:B------:R-:W-:Y:S01]  /*2900*/  FMNMX.FTZ R6, R91, R6, !PT ;  /* 0x000000065b067209 */ /* 0x000fe20007810000 */
        /* <DEDUP_REMOVED lines=9> */
[-CC-:B------:R-:W-:Y:S01]  /*29a0*/  FFMA.FTZ R77, R107, R2.reuse, -R14.reuse ;  /* 0x000000026b4d7223 */ /* 0x180fe2000001080e */
[--C-:B------:R-:W-:Y:S01]  /*29b0*/  FFMA.FTZ R168, R109, R2, -R14.reuse ;  /* 0x000000026da87223 */ /* 0x100fe2000001080e */
[----:B------:R-:W-:Y:S01]  /*29c0*/  FMNMX.FTZ R6, R97, R6, !PT ;  /* 0x0000000661067209 */ /* 0x000fe20007810000 */
[-CC-:B------:R-:W-:Y:S01]  /*29d0*/  FFMA.FTZ R81, R111, R2.reuse, -R14.reuse ;  /* 0x000000026f517223 */ /* 0x180fe2000001080e */
[--C-:B------:R-:W-:Y:S01]  /*29e0*/  FFMA.FTZ R170, R113, R2, -R14.reuse ;  /* 0x0000000271aa7223 */ /* 0x100fe2000001080e */
[----:B------:R-:W1:Y:S01]  /*29f0*/  MUFU.EX2 R57, R57 ;  /* 0x0000003900397308 */ /* 0x000e620000000800 */
[----:B------:R-:W-:Y:S01]  /*2a00*/  FMNMX.FTZ R6, R87, R6, !PT ;  /* 0x0000000657067209 */ /* 0x000fe20007810000 */
[-CC-:B------:R-:W-:Y:S01]  /*2a10*/  FFMA.FTZ R115, R115, R2.reuse, -R14.reuse ;  /* 0x0000000273737223 */ /* 0x180fe2000001080e */
[-CC-:B------:R-:W-:Y:S01]  /*2a20*/  FFMA.FTZ R152, R117, R2.reuse, -R14.reuse ;  /* 0x0000000275987223 */ /* 0x180fe2000001080e */
[-CC-:B------:R-:W-:Y:S01]  /*2a30*/  FFMA.FTZ R83, R119, R2.reuse, -R14.reuse ;  /* 0x0000000277537223 */ /* 0x180fe2000001080e */
[-CC-:B------:R-:W-:Y:S01]  /*2a40*/  FFMA.FTZ R154, R121, R2.reuse, -R14.reuse ;  /* 0x00000002799a7223 */ /* 0x180fe2000001080e */
[----:B------:R-:W2:Y:S01]  /*2a50*/  SHFL.BFLY PT, R7, R6, 0x2, 0x1f ;  /* 0x0c401f0006077f89 */ /* 0x000ea200000e0000 */
[-CC-:B------:R-:W-:Y:S01]  /*2a60*/  FFMA.FTZ R85, R123, R2.reuse, -R14.reuse ;  /* 0x000000027b557223 */ /* 0x180fe2000001080e */
[----:B------:R-:W3:Y:S01]  /*2a70*/  MUFU.EX2 R61, R61 ;  /* 0x0000003d003d7308 */ /* 0x000ee20000000800 */
[-CC-:B------:R-:W-:Y:S01]  /*2a80*/  FFMA.FTZ R156, R125, R2.reuse, -R14.reuse ;  /* 0x000000027d9c7223 */ /* 0x180fe2000001080e */
[-CC-:B------:R-:W-:Y:S01]  /*2a90*/  FFMA.FTZ R127, R127, R2.reuse, -R14.reuse ;  /* 0x000000027f7f7223 */ /* 0x180fe2000001080e */
[-CC-:B------:R-:W-:Y:S01]  /*2aa0*/  FFMA.FTZ R129, R129, R2.reuse, -R14.reuse ;  /* 0x0000000281817223 */ /* 0x180fe2000001080e */
[-CC-:B------:R-:W-:Y:S01]  /*2ab0*/  FFMA.FTZ R131, R131, R2.reuse, -R14.reuse ;  /* 0x0000000283837223 */ /* 0x180fe2000001080e */
[-CC-:B------:R-:W-:Y:S01]  /*2ac0*/  FFMA.FTZ R133, R133, R2.reuse, -R14.reuse ;  /* 0x0000000285857223 */ /* 0x180fe2000001080e */
[-CC-:B------:R-:W-:Y:S01]  /*2ad0*/  FFMA.FTZ R135, R135, R2.reuse, -R14.reuse ;  /* 0x0000000287877223 */ /* 0x180fe2000001080e */
[-CC-:B------:R-:W-:Y:S01]  /*2ae0*/  FFMA.FTZ R137, R137, R2.reuse, -R14.reuse ;  /* 0x0000000289897223 */ /* 0x180fe2000001080e */
[----:B------:R-:W4:Y:S01]  /*2af0*/  MUFU.EX2 R176, R176 ;  /* 0x000000b000b07308 */ /* 0x000f220000000800 */
[-CC-:B------:R-:W-:Y:S01]  /*2b00*/  FFMA.FTZ R139, R139, R2.reuse, -R14.reuse ;  /* 0x000000028b8b7223 */ /* 0x180fe2000001080e */
[-CC-:B------:R-:W-:Y:S01]  /*2b10*/  FFMA.FTZ R141, R141, R2.reuse, -R14.reuse ;  /* 0x000000028d8d7223 */ /* 0x180fe2000001080e */
[-CC-:B------:R-:W-:Y:S01]  /*2b20*/  FFMA.FTZ R143, R143, R2.reuse, -R14.reuse ;  /* 0x000000028f8f7223 */ /* 0x180fe2000001080e */
[-CC-:B------:R-:W-:Y:S01]  /*2b30*/  FFMA.FTZ R145, R145, R2.reuse, -R14.reuse ;  /* 0x0000000291917223 */ /* 0x180fe2000001080e */
[----:B------:R-:W-:Y:S01]  /*2b40*/  FFMA.FTZ R14, R147, R2, -R14 ;  /* 0x00000002930e7223 */ /* 0x000fe2000001080e */
[----:B------:R-:W-:-:S02]  /*2b50*/  ISETP.GE.AND P2, PT, R88, 0x81, PT ;  /* 0x000000815800780c */ /* 0x000fc40003f46270 */
[----:B------:R-:W-:Y:S01]  /*2b60*/  CS2R R146, SRZ ;  /* 0x0000000000927805 */ /* 0x000fe2000001ff00 */
[----:B------:R-:W5:Y:S01]  /*2b70*/  MUFU.EX2 R65, R65 ;  /* 0x0000004100417308 */ /* 0x000f620000000800 */
[----:B------:R-:W-:Y:S02]  /*2b80*/  CS2R R124, SRZ ;  /* 0x00000000007c7805 */ /* 0x000fe4000001ff00 */
[----:B------:R-:W-:Y:S02]  /*2b90*/  CS2R R122, SRZ ;  /* 0x00000000007a7805 */ /* 0x000fe4000001ff00 */
[----:B------:R-:W-:Y:S02]  /*2ba0*/  CS2R R120, SRZ ;  /* 0x0000000000787805 */ /* 0x000fe4000001ff00 */
[----:B------:R-:W-:Y:S02]  /*2bb0*/  CS2R R118, SRZ ;  /* 0x0000000000767805 */ /* 0x000fe4000001ff00 */
[----:B------:R-:W-:-:S02]  /*2bc0*/  CS2R R116, SRZ ;  /* 0x0000000000747805 */ /* 0x000fc4000001ff00 */
[----:B--2---:R-:W-:Y:S02]  /*2bd0*/  FMNMX.FTZ R8, R6, R7, !PT ;  /* 0x0000000706087209 */ /* 0x004fe40007810000 */
[----:B------:R-:W-:Y:S01]  /*2be0*/  CS2R R112, SRZ ;  /* 0x0000000000707805 */ /* 0x000fe2000001ff00 */
[----:B------:R-:W-:Y:S01]  /*2bf0*/  MUFU.EX2 R178, R178 ;  /* 0x000000b200b27308 */ /* 0x000fe20000000800 */
[----:B------:R-:W-:Y:S02]  /*2c00*/  CS2R R110, SRZ ;  /* 0x00000000006e7805 */ /* 0x000fe4000001ff00 */
[----:B------:R-:W-:Y:S01]  /*2c10*/  CS2R R108, SRZ ;  /* 0x00000000006c7805 */ /* 0x000fe2000001ff00 */
[----:B------:R-:W2:Y:S01]  /*2c20*/  SHFL.BFLY PT, R7, R8, 0x1, 0x1f ;  /* 0x0c201f0008077f89 */ /* 0x000ea200000e0000 */
[----:B------:R-:W-:Y:S02]  /*2c30*/  CS2R R106, SRZ ;  /* 0x00000000006a7805 */ /* 0x000fe4000001ff00 */
[----:B------:R-:W-:-:S02]  /*2c40*/  CS2R R104, SRZ ;  /* 0x0000000000687805 */ /* 0x000fc4000001ff00 */
[----:B------:R-:W-:Y:S02]  /*2c50*/  CS2R R102, SRZ ;  /* 0x0000000000667805 */ /* 0x000fe4000001ff00 */
[----:B------:R-:W-:Y:S01]  /*2c60*/  CS2R R100, SRZ ;  /* 0x0000000000647805 */ /* 0x000fe2000001ff00 */
[----:B------:R-:W-:Y:S01]  /*2c70*/  MUFU.EX2 R69, R69 ;  /* 0x0000004500457308 */ /* 0x000fe20000000800 */
[----:B------:R-:W-:-:S07]  /*2c80*/  CS2R R98, SRZ ;  /* 0x0000000000627805 */ /* 0x000fce000001ff00 */
[----:B------:R-:W-:Y:S08]  /*2c90*/  MUFU.EX2 R172, R172 ;  /* 0x000000ac00ac7308 */ /* 0x000ff00000000800 */
[----:B------:R-:W-:Y:S01]  /*2ca0*/  MUFU.EX2 R73, R73 ;  /* 0x0000004900497308 */ /* 0x000fe20000000800 */
[----:B--2---:R-:W-:-:S04]  /*2cb0*/  FMNMX.FTZ R7, R8, R7, !PT ;  /* 0x0000000708077209 */ /* 0x004fc80007810000 */
[C---:B------:R-:W-:Y:S01]  /*2cc0*/  FSETP.NEU.FTZ.AND P1, PT, R7.reuse, -INF , PT ;  /* 0xff8000000700780b */ /* 0x040fe20003f3d000 */
[----:B------:R-:W-:Y:S02]  /*2cd0*/  FMUL.FTZ R6, R7, R2 ;  /* 0x0000000207067220 */ /* 0x000fe40000410000 */
[----:B------:R-:W-:Y:S03]  /*2ce0*/  MUFU.EX2 R174, R174 ;  /* 0x000000ae00ae7308 */ /* 0x000fe60000000800 */
[----:B------:R-:W-:Y:S02]  /*2cf0*/  FSEL R8, R6, RZ, P1 ;  /* 0x000000ff06087208 */ /* 0x000fe40000800000 */
[----:B------:R-:W-:-:S03]  /*2d00*/  ISETP.NE.AND P1, PT, R19, RZ, PT ;  /* 0x000000ff1300720c */ /* 0x000fc60003f25270 */
        /* <DEDUP_REMOVED lines=16> */
[----:B------:R-:W2:Y:S01]  /*2e10*/  MUFU.EX2 R9, R9 ;  /* 0x0000000900097308 */ /* 0x000ea20000000800 */
[----:B-1----:R-:W-:Y:S01]  /*2e20*/  FADD.FTZ R27, R180, R57 ;  /* 0x00000039b41b7221 */ /* 0x002fe20000010000 */
[-CC-:B------:R-:W-:Y:S01]  /*2e30*/  FFMA.FTZ R33, R33, R2.reuse, -R8.reuse ;  /* 0x0000000221217223 */ /* 0x180fe20000010808 */
[-CC-:B------:R-:W-:Y:S01]  /*2e40*/  FFMA.FTZ R55, R55, R2.reuse, -R8.reuse ;  /* 0x0000000237377223 */ /* 0x180fe20000010808 */
[-CC-:B------:R-:W-:Y:S01]  /*2e50*/  FFMA.FTZ R37, R37, R2.reuse, -R8.reuse ;  /* 0x0000000225257223 */ /* 0x180fe20000010808 */
[----:B------:R-:W-:Y:S01]  /*2e60*/  FADD.FTZ R6, R182, R27 ;  /* 0x0000001bb6067221 */ /* 0x000fe20000010000 */
[-CC-:B------:R-:W-:Y:S01]  /*2e70*/  FFMA.FTZ R59, R59, R2.reuse, -R8.reuse ;  /* 0x000000023b3b7223 */ /* 0x180fe20000010808 */
[-C--:B------:R-:W-:Y:S01]  /*2e80*/  FFMA.FTZ R41, R41, R2.reuse, -R8 ;  /* 0x0000000229297223 */ /* 0x080fe20000010808 */
[----:B------:R-:W1:Y:S01]  /*2e90*/  MUFU.EX2 R11, R11 ;  /* 0x0000000b000b7308 */ /* 0x000e620000000800 */
        /* <DEDUP_REMOVED lines=8> */
[----:B-----5:R-:W-:Y:S01]  /*2f20*/  FADD.FTZ R27, R65, R6 ;  /* 0x00000006411b7221 */ /* 0x020fe20000010000 */
[----:B--2---:R-:W-:Y:S01]  /*2f30*/  FADD.FTZ R6, R9, R10 ;  /* 0x0000000a09067221 */ /* 0x004fe20000010000 */
[-CC-:B------:R-:W-:Y:S01]  /*2f40*/  FFMA.FTZ R53, R53, R2.reuse, -R8.reuse ;  /* 0x0000000235357223 */ /* 0x180fe20000010808 */
[-CC-:B------:R-:W-:Y:S01]  /*2f50*/  FFMA.FTZ R75, R75, R2.reuse, -R8.reuse ;  /* 0x000000024b4b7223 */ /* 0x180fe20000010808 */
[----:B------:R-:W-:Y:S01]  /*2f60*/  FADD.FTZ R36, R178, R27 ;  /* 0x0000001bb2247221 */ /* 0x000fe20000010000 */
[-CC-:B------:R-:W-:Y:S01]  /*2f70*/  FFMA.FTZ R89, R89, R2.reuse, -R8.reuse ;  /* 0x0000000259597223 */ /* 0x180fe20000010808 */
[-C--:B------:R-:W-:Y:S01]  /*2f80*/  FFMA.FTZ R91, R91, R2.reuse, -R8 ;  /* 0x000000025b5b7223 */ /* 0x080fe20000010808 */
[----:B------:R-:W2:Y:S01]  /*2f90*/  MUFU.EX2 R13, R13 ;  /* 0x0000000d000d7308 */ /* 0x000ea20000000800 */
[----:B---3--:R-:W-:Y:S01]  /*2fa0*/  FADD.FTZ R31, R69, R36 ;  /* 0x00000024451f7221 */ /* 0x008fe20000010000 */
[----:B-1----:R-:W-:Y:S01]  /*2fb0*/  FADD.FTZ R27, R11, R6 ;  /* 0x000000060b1b7221 */ /* 0x002fe20000010000 */
[-CC-:B------:R-:W-:Y:S01]  /*2fc0*/  FFMA.FTZ R93, R93, R2.reuse, -R8.reuse ;  /* 0x000000025d5d7223 */ /* 0x180fe20000010808 */
[-CC-:B------:R-:W-:Y:S01]  /*2fd0*/  FFMA.FTZ R95, R95, R2.reuse, -R8.reuse ;  /* 0x000000025f5f7223 */ /* 0x180fe20000010808 */
[----:B------:R-:W-:Y:S01]  /*2fe0*/  FADD.FTZ R38, R172, R31 ;  /* 0x0000001fac267221 */ /* 0x000fe20000010000 */
[-CC-:B------:R-:W-:Y:S01]  /*2ff0*/  FFMA.FTZ R97, R97, R2.reuse, -R8.reuse ;  /* 0x0000000261617223 */ /* 0x180fe20000010808 */
[----:B------:R-:W-:Y:S01]  /*3000*/  FFMA.FTZ R87, R87, R2, -R8 ;  /* 0x0000000257577223 */ /* 0x000fe20000010808 */
[----:B------:R-:W1:Y:S01]  /*3010*/  MUFU.EX2 R20, R35 ;  /* 0x0000002300147308 */ /* 0x000e620000000800 */
        /* <DEDUP_REMOVED lines=8> */
[----:B--2---:R-:W-:Y:S01]  /*30a0*/  FADD.FTZ R27, R13, R6 ;  /* 0x000000060d1b7221 */ /* 0x004fe20000010000 */
[----:B------:R-:W-:Y:S01]  /*30b0*/  FADD.FTZ R31, R77, R38 ;  /* 0x000000264d1f7221 */ /* 0x000fe20000010000 */
[----:B------:R-:W-:-:S02]  /*30c0*/  F2FP.BF16.F32.PACK_AB R182, R61, R182 ;  /* 0x000000b63db6723e */ /* 0x000fc400000010ff */
[----:B------:R-:W-:Y:S02]  /*30d0*/  F2FP.BF16.F32.PACK_AB R176, R65, R176 ;  /* 0x000000b041b0723e */ /* 0x000fe400000010ff */
[----:B------:R-:W-:Y:S01]  /*30e0*/  F2FP.BF16.F32.PACK_AB R178, R69, R178 ;  /* 0x000000b245b2723e */ /* 0x000fe200000010ff */
[----:B------:R-:W2:Y:S01]  /*30f0*/  MUFU.EX2 R168, R168 ;  /* 0x000000a800a87308 */ /* 0x000ea20000000800 */
[C---:B-1----:R-:W-:Y:S01]  /*3100*/  FADD.FTZ R6, R20.reuse, R27 ;  /* 0x0000001b14067221 */ /* 0x042fe20000010000 */
[----:B------:R-:W-:Y:S02]  /*3110*/  F2FP.BF16.F32.PACK_AB R172, R73, R172 ;  /* 0x000000ac49ac723e */ /* 0x000fe400000010ff */
[----:B------:R-:W-:Y:S02]  /*3120*/  F2FP.BF16.F32.PACK_AB R174, R77, R174 ;  /* 0x000000ae4dae723e */ /* 0x000fe400000010ff */
[----:B------:R-:W-:Y:S02]  /*3130*/  F2FP.BF16.F32.PACK_AB R177, R20, R13 ;  /* 0x0000000d14b1723e */ /* 0x000fe400000010ff */
[----:B------:R-:W1:Y:S01]  /*3140*/  MUFU.EX2 R24, R39 ;  /* 0x0000002700187308 */ /* 0x000e620000000800 */
[----:B---3--:R-:W-:Y:S01]  /*3150*/  FADD.FTZ R27, R15, R6 ;  /* 0x000000060f1b7221 */ /* 0x008fe20000010000 */
[----:B------:R-:W-:-:S05]  /*3160*/  @P1 VIADD R6, R3, 0x34840 ;  /* 0x0003484003061836 */ /* 0x000fca0000000000 */
[----:B------:R-:W-:Y:S01]  /*3170*/  @P1 PRMT R6, R23, 0x654, R6 ;  /* 0x0000065417061816 */ /* 0x000fe20000000006 */
[----:B------:R-:W3:Y:S01]  /*3180*/  MUFU.EX2 R81, R81 ;  /* 0x0000005100517308 */ /* 0x000ee20000000800 */
[----:B--2---:R-:W-:Y:S02]  /*3190*/  FADD.FTZ R42, R168, R31 ;  /* 0x0000001fa82a7221 */ /* 0x004fe40000010000 */
[----:B------:R2:W-:Y:S05]  /*31a0*/  @P1 SYNCS.ARRIVE.TRANS64.RED.A1T0 RZ, [R6+URZ], RZ ;  /* 0x000000ff06ff19a7 */ /* 0x0005ea000810043f */
[----:B------:R-:W4:Y:S01]  /*31b0*/  MUFU.EX2 R21, R21 ;  /* 0x0000001500157308 */ /* 0x000f220000000800 */
[C---:B-1----:R-:W-:Y:S01]  /*31c0*/  FADD.FTZ R40, R24.reuse, R27 ;  /* 0x0000001b18287221 */ /* 0x042fe20000010000 */
[----:B------:R-:W-:-:S06]  /*31d0*/  F2FP.BF16.F32.PACK_AB R179, R24, R15 ;  /* 0x0000000f18b3723e */ /* 0x000fcc00000010ff */
[----:B------:R-:W1:Y:S01]  /*31e0*/  MUFU.EX2 R170, R170 ;  /* 0x000000aa00aa7308 */ /* 0x000e620000000800 */
[C---:B---3--:R-:W-:Y:S01]  /*31f0*/  FADD.FTZ R27, R81.reuse, R42 ;  /* 0x0000002a511b7221 */ /* 0x048fe20000010000 */
[----:B------:R-:W-:-:S06]  /*3200*/  F2FP.BF16.F32.PACK_AB R168, R81, R168 ;  /* 0x000000a851a8723e */ /* 0x000fcc00000010ff */
[----:B------:R-:W2:Y:S01]  /*3210*/  MUFU.EX2 R26, R43 ;  /* 0x0000002b001a7308 */ /* 0x000ea20000000800 */
[----:B----4-:R-:W-:-:S07]  /*3220*/  FADD.FTZ R3, R21, R40 ;  /* 0x0000002815037221 */ /* 0x010fce0000010000 */
[----:B------:R3:W4:Y:S01]  /*3230*/  MUFU.EX2 R79, R115 ;  /* 0x00000073004f7308 */ /* 0x0007220000000800 */
[----:B-1----:R-:W-:-:S07]  /*3240*/  FADD.FTZ R40, R170, R27 ;  /* 0x0000001baa287221 */ /* 0x002fce0000010000 */
[----:B------:R-:W1:Y:S01]  /*3250*/  MUFU.EX2 R25, R25 ;  /* 0x0000001900197308 */ /* 0x000e620000000800 */
[C---:B--2---:R-:W-:Y:S01]  /*3260*/  FADD.FTZ R6, R26.reuse, R3 ;  /* 0x000000031a067221 */ /* 0x044fe20000010000 */
[----:B------:R-:W-:Y:S02]  /*3270*/  F2FP.BF16.F32.PACK_AB R173, R26, R21 ;  /* 0x000000151aad723e */ /* 0x000fe400000010ff */
[----:B---3--:R-:W-:-:S04]  /*3280*/  CS2R R114, SRZ ;  /* 0x0000000000727805 */ /* 0x008fc8000001ff00 */
[----:B------:R-:W2:Y:S01]  /*3290*/  MUFU.EX2 R152, R152 ;  /* 0x0000009800987308 */ /* 0x000ea20000000800 */
[C---:B----4-:R-:W-:Y:S01]  /*32a0*/  FADD.FTZ R27, R79.reuse, R40 ;  /* 0x000000284f1b7221 */ /* 0x050fe20000010000 */
        /* <DEDUP_REMOVED lines=13> */
[----:B------:R-:W2:Y:S01]  /*3380*/  MUFU.EX2 R85, R85 ;  /* 0x0000005500557308 */ /* 0x000ea20000000800 */
[----:B---3--:R-:W-:-:S07]  /*3390*/  FADD.FTZ R42, R154, R27 ;  /* 0x0000001b9a2a7221 */ /* 0x008fce0000010000 */
[----:B------:R-:W3:Y:S01]  /*33a0*/  MUFU.EX2 R33, R33 ;  /* 0x0000002100217308 */ /* 0x000ee20000000800 */
[C---:B-1----:R-:W-:Y:S01]  /*33b0*/  FADD.FTZ R6, R30.reuse, R3 ;  /* 0x000000031e067221 */ /* 0x042fe20000010000 */
[----:B------:R-:W-:-:S06]  /*33c0*/  F2FP.BF16.F32.PACK_AB R169, R30, R29 ;  /* 0x0000001d1ea9723e */ /* 0x000fcc00000010ff */
[----:B------:R-:W1:Y:S01]  /*33d0*/  MUFU.EX2 R156, R156 ;  /* 0x0000009c009c7308 */ /* 0x000e620000000800 */
[C---:B--2---:R-:W-:Y:S01]  /*33e0*/  FADD.FTZ R27, R85.reuse, R42 ;  /* 0x0000002a551b7221 */ /* 0x044fe20000010000 */
        /* <DEDUP_REMOVED lines=10> */
[----:B------:R-:W-:Y:S02]  /*3490*/  F2FP.BF16.F32.PACK_AB R156, R127, R156 ;  /* 0x0000009c7f9c723e */ /* 0x000fe400000010ff */
[----:B------:R-:W-:-:S04]  /*34a0*/  CS2R R126, SRZ ;  /* 0x00000000007e7805 */ /* 0x000fc8000001ff00 */
[----:B------:R-:W3:Y:S01]  /*34b0*/  MUFU.EX2 R34, R59 ;  /* 0x0000003b00227308 */ /* 0x000ee20000000800 */
[----:B-1----:R-:W-:-:S07]  /*34c0*/  FADD.FTZ R3, R37, R6 ;  /* 0x0000000625037221 */ /* 0x002fce0000010000 */
[----:B------:R1:W4:Y:S01]  /*34d0*/  MUFU.EX2 R158, R131 ;  /* 0x00000083009e7308 */ /* 0x0003220000000800 */
[----:B--2---:R-:W-:-:S07]  /*34e0*/  FADD.FTZ R27, R129, R42 ;  /* 0x0000002a811b7221 */ /* 0x004fce0000010000 */
[----:B------:R-:W2:Y:S01]  /*34f0*/  MUFU.EX2 R41, R41 ;  /* 0x0000002900297308 */ /* 0x000ea20000000800 */
[C---:B---3--:R-:W-:Y:S01]  /*3500*/  FADD.FTZ R6, R34.reuse, R3 ;  /* 0x0000000322067221 */ /* 0x048fe20000010000 */
[----:B------:R-:W-:Y:S02]  /*3510*/  F2FP.BF16.F32.PACK_AB R153, R34, R37 ;  /* 0x000000252299723e */ /* 0x000fe400000010ff */
[----:B-1----:R-:W-:-:S04]  /*3520*/  CS2R R130, SRZ ;  /* 0x0000000000827805 */ /* 0x002fc8000001ff00 */
[----:B------:R-:W1:Y:S01]  /*3530*/  MUFU.EX2 R133, R133 ;  /* 0x0000008500857308 */ /* 0x000e620000000800 */
[C---:B----4-:R-:W-:Y:S01]  /*3540*/  FADD.FTZ R42, R158.reuse, R27 ;  /* 0x0000001b9e2a7221 */ /* 0x050fe20000010000 */
[----:B------:R-:W-:Y:S02]  /*3550*/  F2FP.BF16.F32.PACK_AB R158, R158, R129 ;  /* 0x000000819e9e723e */ /* 0x000fe400000010ff */
[----:B------:R-:W-:-:S04]  /*3560*/  CS2R R128, SRZ ;  /* 0x0000000000807805 */ /* 0x000fc8000001ff00 */
[----:B------:R-:W3:Y:S01]  /*3570*/  MUFU.EX2 R36, R63 ;  /* 0x0000003f00247308 */ /* 0x000ee20000000800 */
[----:B--2---:R-:W-:-:S07]  /*3580*/  FADD.FTZ R3, R41, R6 ;  /* 0x0000000629037221 */ /* 0x004fce0000010000 */
[----:B------:R2:W4:Y:S01]  /*3590*/  MUFU.EX2 R160, R135 ;  /* 0x0000008700a07308 */ /* 0x0005220000000800 */
[----:B-1----:R-:W-:-:S07]  /*35a0*/  FADD.FTZ R27, R133, R42 ;  /* 0x0000002a851b7221 */ /* 0x002fce0000010000 */
[----:B------:R-:W1:Y:S01]  /*35b0*/  MUFU.EX2 R45, R45 ;  /* 0x0000002d002d7308 */ /* 0x000e620000000800 */
[C---:B---3--:R-:W-:Y:S01]  /*35c0*/  FADD.FTZ R6, R36.reuse, R3 ;  /* 0x0000000324067221 */ /* 0x048fe20000010000 */
[----:B------:R-:W-:Y:S02]  /*35d0*/  F2FP.BF16.F32.PACK_AB R155, R36, R41 ;  /* 0x00000029249b723e */ /* 0x000fe400000010ff */
[----:B--2---:R-:W-:-:S04]  /*35e0*/  CS2R R134, SRZ ;  /* 0x0000000000867805 */ /* 0x004fc8000001ff00 */
[----:B------:R-:W2:Y:S01]  /*35f0*/  MUFU.EX2 R137, R137 ;  /* 0x0000008900897308 */ /* 0x000ea20000000800 */
[C---:B----4-:R-:W-:Y:S01]  /*3600*/  FADD.FTZ R44, R160.reuse, R27 ;  /* 0x0000001ba02c7221 */ /* 0x050fe20000010000 */
        /* <DEDUP_REMOVED lines=28> */
[----:B------:R-:W1:Y:S01]  /*37d0*/  MUFU.EX2 R89, R89 ;  /* 0x0000005900597308 */ /* 0x000e620000000800 */
[----:B--2---:R-:W-:-:S07]  /*37e0*/  FADD.FTZ R27, R145, R46 ;  /* 0x0000002e911b7221 */ /* 0x004fce0000010000 */
[----:B------:R2:W4:Y:S01]  /*37f0*/  MUFU.EX2 R42, R91 ;  /* 0x0000005b002a7308 */ /* 0x0005220000000800 */
[C---:B---3--:R-:W-:Y:S01]  /*3800*/  FADD.FTZ R46, R8.reuse, R3 ;  /* 0x00000003082e7221 */ /* 0x048fe20000010000 */
[----:B------:R-:W-:Y:S01]  /*3810*/  F2FP.BF16.F32.PACK_AB R161, R8, R53 ;  /* 0x0000003508a1723e */ /* 0x000fe200000010ff */
[----:B------:R-:W-:-:S05]  /*3820*/  IMAD.MOV.U32 R8, RZ, RZ, 0x3f800000 ;  /* 0x3f800000ff087424 */ /* 0x000fca00078e00ff */
[----:B------:R-:W3:Y:S01]  /*3830*/  MUFU.EX2 R93, R93 ;  /* 0x0000005d005d7308 */ /* 0x000ee20000000800 */
[----:B-1----:R-:W-:Y:S01]  /*3840*/  FADD.FTZ R3, R89, R46 ;  /* 0x0000002e59037221 */ /* 0x002fe20000010000 */
[----:B--2---:R-:W-:-:S06]  /*3850*/  CS2R R90, SRZ ;  /* 0x00000000005a7805 */ /* 0x004fcc000001ff00 */
[----:B------:R1:W2:Y:S01]  /*3860*/  MUFU.EX2 R44, R95 ;  /* 0x0000005f002c7308 */ /* 0x0002a20000000800 */
[C---:B----4-:R-:W-:Y:S01]  /*3870*/  FADD.FTZ R12, R42.reuse, R3 ;  /* 0x000000032a0c7221 */ /* 0x050fe20000010000 */
[----:B------:R-:W-:Y:S02]  /*3880*/  F2FP.BF16.F32.PACK_AB R163, R42, R89 ;  /* 0x000000592aa3723e */ /* 0x000fe400000010ff */
[----:B------:R-:W-:-:S04]  /*3890*/  CS2R R88, SRZ ;  /* 0x0000000000587805 */ /* 0x000fc8000001ff00 */
[----:B------:R-:W4:Y:S01]  /*38a0*/  MUFU.EX2 R97, R97 ;  /* 0x0000006100617308 */ /* 0x000f220000000800 */
[----:B---3--:R-:W-:Y:S01]  /*38b0*/  FADD.FTZ R3, R93, R12 ;  /* 0x0000000c5d037221 */ /* 0x008fe20000010000 */
[----:B-1----:R-:W-:-:S06]  /*38c0*/  CS2R R94, SRZ ;  /* 0x00000000005e7805 */ /* 0x002fcc000001ff00 */
[----:B------:R-:W1:Y:S01]  /*38d0*/  MUFU.EX2 R14, R14 ;  /* 0x0000000e000e7308 */ /* 0x000e620000000800 */
[C---:B--2---:R-:W-:Y:S01]  /*38e0*/  FADD.FTZ R12, R44.reuse, R3 ;  /* 0x000000032c0c7221 */ /* 0x044fe20000010000 */
[----:B------:R-:W-:Y:S02]  /*38f0*/  F2FP.BF16.F32.PACK_AB R165, R44, R93 ;  /* 0x0000005d2ca5723e */ /* 0x000fe400000010ff */
[----:B------:R-:W-:-:S04]  /*3900*/  CS2R R92, SRZ ;  /* 0x00000000005c7805 */ /* 0x000fc8000001ff00 */
[----:B------:R-:W2:Y:S01]  /*3910*/  MUFU.EX2 R10, R87 ;  /* 0x00000057000a7308 */ /* 0x000ea20000000800 */
[----:B----4-:R-:W-:Y:S01]  /*3920*/  FADD.FTZ R3, R97, R12 ;  /* 0x0000000c61037221 */ /* 0x010fe20000010000 */
[C---:B-1----:R-:W-:Y:S01]  /*3930*/  F2FP.BF16.F32.PACK_AB R166, R14.reuse, R145 ;  /* 0x000000910ea6723e */ /* 0x042fe200000010ff */
[----:B------:R-:W-:Y:S01]  /*3940*/  FADD.FTZ R6, R14, R27 ;  /* 0x0000001b0e067221 */ /* 0x000fe20000010000 */
[----:B------:R-:W-:Y:S02]  /*3950*/  CS2R R144, SRZ ;  /* 0x0000000000907805 */ /* 0x000fe4000001ff00 */
[C---:B--2---:R-:W-:Y:S01]  /*3960*/  F2FP.BF16.F32.PACK_AB R167, R10.reuse, R97 ;  /* 0x000000610aa7723e */ /* 0x044fe200000010ff */
[----:B------:R-:W-:Y:S01]  /*3970*/  FADD.FTZ R3, R10, R3 ;  /* 0x000000030a037221 */ /* 0x000fe20000010000 */
[----:B------:R-:W-:Y:S01]  /*3980*/  CS2R R96, SRZ ;  /* 0x0000000000607805 */ /* 0x000fe2000001ff00 */
[----:B------:R-:W-:Y:S06]  /*3990*/  @!P2 BRA `(.L_x_136) ;  /* 0x000000200068a947 */ /* 0x000fec0003800000 */
[----:B------:R-:W-:Y:S01]  /*39a0*/  VIADD R193, R193, 0xfffffffe ;  /* 0xfffffffec1c17836 */ /* 0x000fe20000000000 */
[----:B------:R-:W-:Y:S01]  /*39b0*/  UMOV UR4, UR39 ;  /* 0x0000002700047c82 */ /* 0x000fe20008000000 */
[----:B------:R-:W-:Y:S01]  /*39c0*/  IMAD.MOV.U32 R10, RZ, RZ, R7 ;  /* 0x000000ffff0a7224 */ /* 0x000fe200078e0007 */
[----:B------:R-:W-:Y:S01]  /*39d0*/  UMOV UR5, UR38 ;  /* 0x0000002600057c82 */ /* 0x000fe20008000000 */
[----:B------:R-:W-:Y:S02]  /*39e0*/  IMAD.MOV.U32 R11, RZ, RZ, R0 ;  /* 0x000000ffff0b7224 */ /* 0x000fe400078e0000 */
[----:B------:R-:W-:Y:S02]  /*39f0*/  IMAD.MOV.U32 R8, RZ, RZ, 0x3f800000 ;  /* 0x3f800000ff087424 */ /* 0x000fe400078e00ff */
[----:B------:R-:W-:-:S07]  /*3a00*/  IMAD.MOV.U32 R151, RZ, RZ, RZ ;  /* 0x000000ffff977224 */ /* 0x000fce00078e00ff */
.L_x_147:
[----:B------:R-:W-:-:S04]  /*3a10*/  UIADD3 UR6, UR5, 0x1, URZ ;  /* 0x0000000105067890 */ /* 0x000fc8000fffe03f */
[----:B------:R-:W-:-:S04]  /*3a20*/  UISETP.NE.AND UP0, UPT, UR6, 0x2, UPT ;  /* 0x000000020600788c */ /* 0x000fc8000bf05270 */
[----:B------:R-:W-:Y:S02]  /*3a30*/  USEL UR39, URZ, 0x1, UP0 ;  /* 0x000000013f277887 */ /* 0x000fe40008000000 */
[----:B------:R-:W-:Y:S02]  /*3a40*/  USEL UR38, UR6, URZ, UP0 ;  /* 0x0000003f06267287 */ /* 0x000fe40008000000 */
[----:B------:R-:W-:Y:S01]  /*3a50*/  ULOP3.LUT UR39, UR4, UR39, URZ, 0x3c, !UPT ;  /* 0x0000002704277292 */ /* 0x000fe2000f8e3c3f */
[----:B------:R-:W-:Y:S11]  /*3a60*/  @!P0 BRA `(.L_x_137) ;  /* 0x0000000000048947 */ /* 0x000ff60003800000 */
[----:B------:R-:W-:Y:S01]  /*3a70*/  BPT.TRAP 0x1 ;  /* 0x000000040000795c */ /* 0x000fe20000300000 */
.L_x_137:
[----:B------:R-:W-:Y:S01]  /*3a80*/  ULEA UR6, UR38, UR60, 0x3 ;  /* 0x0000003c26067291 */ /* 0x000fe2000f8e183f */
[----:B------:R-:W-:-:S05]  /*3a90*/  IMAD.U32 R0, RZ, RZ, UR39 ;  /* 0x00000027ff007e24 */ /* 0x000fca000f8e00ff */
[----:B------:R-:W-:-:S04]  /*3aa0*/  SHF.L.U32 R0, R0, 0x1f, RZ ;  /* 0x0000001f00007819 */ /* 0x000fc800000006ff */
[----:B------:R1:W2:Y:S01]  /*3ab0*/  SYNCS.PHASECHK.TRANS64.TRYWAIT P1, [UR6+0x34830], R0 ;  /* 0x03483000ff0075a7 */ /* 0x0002a20008020146 */
[----:B------:R-:W-:Y:S05]  /*3ac0*/  @!P0 BRA `(.L_x_138) ;  /* 0x0000000000048947 */ /* 0x000fea0003800000 */
[----:B------:R-:W-:Y:S01]  /*3ad0*/  BPT.TRAP 0x1 ;  /* 0x000000040000795c */ /* 0x000fe20000300000 */
.L_x_138:
[----:B--2---:R-:W-:Y:S05]  /*3ae0*/  @P1 BRA `(.L_x_139) ;  /* 0x0000000000081947 */ /* 0x004fea0003800000 */
[----:B------:R-:W2:Y:S02]  /*3af0*/  SYNCS.PHASECHK.TRANS64.TRYWAIT P1, [UR6+0x34830], R0 ;  /* 0x03483000ff0075a7 */ /* 0x000ea40008020146 */
[----:B--2---:R-:W-:Y:S05]  /*3b00*/  @!P1 BRA `(.L_x_140) ;  /* 0x0000006c00809947 */ /* 0x004fea0003800000 */
.L_x_139:
        /* <DEDUP_REMOVED lines=135> */
.L_x_141:
[----:B------:R-:W-:Y:S01]  /*4380*/  ULEA UR7, UR5, UR60, 0x3 ;  /* 0x0000003c05077291 */ /* 0x000fe2000f8e183f */
[----:B-12---:R-:W-:-:S05]  /*4390*/  IMAD.U32 R0, RZ, RZ, UR4 ;  /* 0x00000004ff007e24 */ /* 0x006fca000f8e00ff */
[----:B------:R-:W-:-:S04]  /*43a0*/  SHF.L.U32 R0, R0, 0x1f, RZ ;  /* 0x0000001f00007819 */ /* 0x000fc800000006ff */
[----:B------:R1:W2:Y:S01]  /*43b0*/  SYNCS.PHASECHK.TRANS64.TRYWAIT P1, [UR7+0x34850], R0 ;  /* 0x03485000ff0075a7 */ /* 0x0002a20008020147 */
[----:B------:R-:W-:Y:S05]  /*43c0*/  @!P0 BRA `(.L_x_142) ;  /* 0x0000000000048947 */ /* 0x000fea0003800000 */
[----:B------:R-:W-:Y:S01]  /*43d0*/  BPT.TRAP 0x1 ;  /* 0x000000040000795c */ /* 0x000fe20000300000 */
.L_x_142:
[----:B--2---:R-:W-:Y:S05]  /*43e0*/  @P1 BRA `(.L_x_143) ;  /* 0x0000000000081947 */ /* 0x004fea0003800000 */
[----:B------:R-:W2:Y:S02]  /*43f0*/  SYNCS.PHASECHK.TRANS64.TRYWAIT P1, [UR7+0x34850], R0 ;  /* 0x03485000ff0075a7 */ /* 0x000ea40008020147 */
[----:B--2---:R-:W-:Y:S05]  /*4400*/  @!P1 BRA `(.L_x_144) ;  /* 0x0000006400589947 */ /* 0x004fea0003800000 */
.L_x_143:
[----:B------:R-:W-:Y:S01]  /*4410*/  UIADD3 UR4, UR60, 0x400, URZ ;  /* 0x000004003c047890 */ /* 0x000fe2000fffe03f */
[----:B------:R-:W-:Y:S01]  /*4420*/  WARPGROUP.ARRIVE ;  /* 0x00000000000079c5 */ /* 0x000fe20000000000 */
[----:B------:R-:W-:Y:S02]  /*4430*/  UMOV UR11, 0x40000040 ;  /* 0x40000040000b7882 */ /* 0x000fe40000000000 */
[----:B------:R-:W-:-:S04]  /*4440*/  USHF.R.U32.HI UR4, URZ, 0x4, UR4 ;  /* 0x000000043f047899 */ /* 0x000fc80008011604 */
[----:B------:R-:W-:-:S04]  /*4450*/  ULOP3.LUT UR4, UR4, 0x3fff, URZ, 0xc0, !UPT ;  /* 0x00003fff04047892 */ /* 0x000fc8000f8ec03f */
[----:B------:R-:W-:-:S04]  /*4460*/  ULOP3.LUT UR4, UR4, 0x4000000, URZ, 0xfc, !UPT ;  /* 0x0400000004047892 */ /* 0x000fc8000f8efc3f */
[----:B------:R-:W-:-:S07]  /*4470*/  ULEA UR4, UR5, UR4, 0xb ;  /* 0x0000000405047291 */ /* 0x000fce000f8e583f */
[----:B------:R-:W-:Y:S02]  /*4480*/  UMOV UR10, UR4 ;  /* 0x00000004000a7c82 */ /* 0x000fe40008000000 */
[----:B------:R-:W-:Y:S01]  /*4490*/  HGMMA.64x128x16.F32.BF16 R88, R180, gdesc[UR8].tnspB, R88, gsb0 ;  /* 0x41e00008b4587df0 */ /* 0x000fe20008001858 */
[----:B------:R-:W-:Y:S01]  /*44a0*/  UIADD3 UR10, UR4, 0x80, URZ ;  /* 0x00000080040a7890 */ /* 0x000fe2000fffe03f */
[----:B------:R-:W-:Y:S01]  /*44b0*/  UMOV UR11, 0x40000040 ;  /* 0x40000040000b7882 */ /* 0x000fe20000000000 */
[----:B------:R-:W-:Y:S02]  /*44c0*/  WARPGROUP.DEPBAR.LE gsb0, 0x0 ;  /* 0x00008000000079c5 */ /* 0x000fe40000010000 */
[----:B------:R-:W-:-:S07]  /*44d0*/  WARPGROUP.ARRIVE ;  /* 0x00000000000079c5 */ /* 0x000fce0000000000 */
        /* <DEDUP_REMOVED lines=30> */
[----:B------:R-:W-:Y:S03]  /*46c0*/  HGMMA.64x128x16.F32.BF16 R88, R164, gdesc[UR8].tnspB, R88, gsb0 ;  /* 0x41e00008a4587df0 */ /* 0x000fe60008001858 */
[----:B------:R-:W-:Y:S02]  /*46d0*/  WARPGROUP.DEPBAR.LE gsb0, 0x0 ;  /* 0x00008000000079c5 */ /* 0x000fe40000010000 */
[----:B------:R-:W-:Y:S05]  /*46e0*/  @!P0 BRA `(.L_x_145) ;  /* 0x0000000000048947 */ /* 0x000fea0003800000 */
[----:B------:R-:W-:Y:S01]  /*46f0*/  BPT.TRAP 0x1 ;  /* 0x000000040000795c */ /* 0x000fe20000300000 */
.L_x_145:
[----:B-12---:R-:W-:Y:S02]  /*4700*/  FMNMX.FTZ R0, R24, R11, !PT ;  /* 0x0000000b18007209 */ /* 0x006fe40007810000 */
[----:B------:R-:W-:Y:S02]  /*4710*/  FMNMX.FTZ R2, R26, R10, !PT ;  /* 0x0000000a1a027209 */ /* 0x000fe40007810000 */
[----:B------:R-:W-:Y:S02]  /*4720*/  FMNMX.FTZ R7, R25, R0, !PT ;  /* 0x0000000019077209 */ /* 0x000fe40007810000 */
[----:B------:R-:W-:Y:S02]  /*4730*/  FMNMX.FTZ R9, R27, R2, !PT ;  /* 0x000000021b097209 */ /* 0x000fe40007810000 */
[----:B------:R-:W-:Y:S02]  /*4740*/  FMNMX.FTZ R0, R28, R7, !PT ;  /* 0x000000071c007209 */ /* 0x000fe40007810000 */
[----:B------:R-:W-:-:S02]  /*4750*/  FMNMX.FTZ R2, R30, R9, !PT ;  /* 0x000000091e027209 */ /* 0x000fc40007810000 */
[----:B------:R-:W-:Y:S02]  /*4760*/  FMNMX.FTZ R7, R29, R0, !PT ;  /* 0x000000001d077209 */ /* 0x000fe40007810000 */
        /* <DEDUP_REMOVED lines=57> */
[----:B------:R-:W1:Y:S01]  /*4b00*/  LDC R2, c[0x0][0x988] ;  /* 0x00026200ff027b82 */ /* 0x000e620000000800 */
[----:B------:R-:W2:Y:S01]  /*4b10*/  SHFL.BFLY PT, R7, R8, 0x2, 0x1f ;  /* 0x0c401f0008077f89 */ /* 0x000ea200000e0000 */
[----:B------:R-:W-:-:S03]  /*4b20*/  ISETP.NE.AND P1, PT, R19, RZ, PT ;  /* 0x000000ff1300720c */ /* 0x000fc60003f25270 */
[----:B------:R-:W3:Y:S01]  /*4b30*/  SHFL.BFLY PT, R0, R9, 0x2, 0x1f ;  /* 0x0c401f0009007f89 */ /* 0x000ee200000e0000 */
[----:B--2---:R-:W-:Y:S02]  /*4b40*/  FMNMX.FTZ R12, R8, R7, !PT ;  /* 0x00000007080c7209 */ /* 0x004fe40007810000 */
[----:B---3--:R-:W-:-:S03]  /*4b50*/  FMNMX.FTZ R13, R9, R0, !PT ;  /* 0x00000000090d7209 */ /* 0x008fc60007810000 */
[----:B------:R-:W2:Y:S04]  /*4b60*/  SHFL.BFLY PT, R7, R12, 0x1, 0x1f ;  /* 0x0c201f000c077f89 */ /* 0x000ea800000e0000 */
[----:B------:R-:W3:Y:S01]  /*4b70*/  SHFL.BFLY PT, R14, R13, 0x1, 0x1f ;  /* 0x0c201f000d0e7f89 */ /* 0x000ee200000e0000 */
[----:B--2---:R-:W-:Y:S02]  /*4b80*/  FMNMX.FTZ R0, R12, R7, !PT ;  /* 0x000000070c007209 */ /* 0x004fe40007810000 */
[----:B---3--:R-:W-:-:S03]  /*4b90*/  FMNMX.FTZ R7, R13, R14, !PT ;  /* 0x0000000e0d077209 */ /* 0x008fc60007810000 */
[C---:B------:R-:W-:Y:S01]  /*4ba0*/  FADD.FTZ R11, -R0.reuse, R11 ;  /* 0x0000000b000b7221 */ /* 0x040fe20000010100 */
[----:B-1----:R-:W-:-:S03]  /*4bb0*/  FMUL.FTZ R153, R0, R2 ;  /* 0x0000000200997220 */ /* 0x002fc60000410000 */
[-C--:B------:R-:W-:Y:S01]  /*4bc0*/  FMUL.FTZ R14, R11, R2.reuse ;  /* 0x000000020b0e7220 */ /* 0x080fe20000410000 */
[----:B------:R-:W-:Y:S01]  /*4bd0*/  FADD.FTZ R11, -R7, R10 ;  /* 0x0000000a070b7221 */ /* 0x000fe20000010100 */
[-CC-:B------:R-:W-:Y:S01]  /*4be0*/  FFMA.FTZ R180, R24, R2.reuse, -R153.reuse ;  /* 0x0000000218b47223 */ /* 0x180fe20000010899 */
[-CC-:B------:R-:W-:Y:S01]  /*4bf0*/  FFMA.FTZ R182, R28, R2.reuse, -R153.reuse ;  /* 0x000000021cb67223 */ /* 0x180fe20000010899 */
[----:B------:R1:W-:Y:S01]  /*4c00*/  MUFU.EX2 R9, R14 ;  /* 0x0000000e00097308 */ /* 0x0003e20000000800 */
[-C--:B------:R-:W-:Y:S01]  /*4c10*/  FMUL.FTZ R8, R11, R2.reuse ;  /* 0x000000020b087220 */ /* 0x080fe20000410000 */
[-CC-:B------:R-:W-:Y:S01]  /*4c20*/  FFMA.FTZ R11, R25, R2.reuse, -R153.reuse ;  /* 0x00000002190b7223 */ /* 0x180fe20000010899 */
[-CC-:B------:R-:W-:Y:S01]  /*4c30*/  FFMA.FTZ R25, R41, R2.reuse, -R153.reuse ;  /* 0x0000000229197223 */ /* 0x180fe20000010899 */
[-CC-:B------:R-:W-:Y:S01]  /*4c40*/  FFMA.FTZ R41, R57, R2.reuse, -R153.reuse ;  /* 0x0000000239297223 */ /* 0x180fe20000010899 */
[-CC-:B------:R-:W-:Y:S01]  /*4c50*/  FFMA.FTZ R57, R73, R2.reuse, -R153.reuse ;  /* 0x0000000249397223 */ /* 0x180fe20000010899 */
[-C--:B------:R-:W-:Y:S01]  /*4c60*/  FMUL.FTZ R73, R7, R2.reuse ;  /* 0x0000000207497220 */ /* 0x080fe20000410000 */
[-CC-:B------:R-:W-:Y:S01]  /*4c70*/  FFMA.FTZ R13, R29, R2.reuse, -R153.reuse ;  /* 0x000000021d0d7223 */ /* 0x180fe20000010899 */
[----:B------:R-:W2:Y:S01]  /*4c80*/  MUFU.EX2 R180, R180 ;  /* 0x000000b400b47308 */ /* 0x000ea20000000800 */
[-C--:B------:R-:W-:Y:S01]  /*4c90*/  FFMA.FTZ R176, R32, R2.reuse, -R153 ;  /* 0x0000000220b07223 */ /* 0x080fe20000010899 */
[-CC-:B------:R-:W-:Y:S01]  /*4ca0*/  FFMA.FTZ R181, R26, R2.reuse, -R73.reuse ;  /* 0x000000021ab57223 */ /* 0x180fe20000010849 */
[-CC-:B------:R-:W-:Y:S01]  /*4cb0*/  FFMA.FTZ R10, R27, R2.reuse, -R73.reuse ;  /* 0x000000021b0a7223 */ /* 0x180fe20000010849 */
[-CC-:B------:R-:W-:Y:S01]  /*4cc0*/  FFMA.FTZ R183, R30, R2.reuse, -R73.reuse ;  /* 0x000000021eb77223 */ /* 0x180fe20000010849 */
[-CC-:B------:R-:W-:Y:S01]  /*4cd0*/  FFMA.FTZ R12, R31, R2.reuse, -R73.reuse ;  /* 0x000000021f0c7223 */ /* 0x180fe20000010849 */
[-C--:B------:R-:W-:Y:S01]  /*4ce0*/  FFMA.FTZ R177, R34, R2.reuse, -R73 ;  /* 0x0000000222b17223 */ /* 0x080fe20000010849 */
[-C--:B------:R-:W-:Y:S01]  /*4cf0*/  FFMA.FTZ R15, R33, R2.reuse, -R153 ;  /* 0x00000002210f7223 */ /* 0x080fe20000010899 */
[----:B------:R-:W-:Y:S01]  /*4d00*/  MUFU.EX2 R8, R8 ;  /* 0x0000000800087308 */ /* 0x000fe20000000800 */
[-C--:B-1----:R-:W-:Y:S01]  /*4d10*/  FFMA.FTZ R14, R35, R2.reuse, -R73 ;  /* 0x00000002230e7223 */ /* 0x082fe20000010849 */
[-C--:B------:R-:W-:Y:S01]  /*4d20*/  FFMA.FTZ R178, R36, R2.reuse, -R153 ;  /* 0x0000000224b27223 */ /* 0x080fe20000010899 */
[-C--:B------:R-:W-:Y:S01]  /*4d30*/  FFMA.FTZ R179, R38, R2.reuse, -R73 ;  /* 0x0000000226b37223 */ /* 0x080fe20000010849 */
[-C--:B------:R-:W-:Y:S01]  /*4d40*/  FFMA.FTZ R21, R37, R2.reuse, -R153 ;  /* 0x0000000225157223 */ /* 0x080fe20000010899 */
[-C--:B------:R-:W-:Y:S01]  /*4d50*/  FFMA.FTZ R20, R39, R2.reuse, -R73 ;  /* 0x0000000227147223 */ /* 0x080fe20000010849 */
[-C--:B------:R-:W-:Y:S01]  /*4d60*/  FFMA.FTZ R172, R40, R2.reuse, -R153 ;  /* 0x0000000228ac7223 */ /* 0x080fe20000010899 */
[--C-:B------:R-:W-:Y:S01]  /*4d70*/  FFMA.FTZ R173, R42, R2, -R73.reuse ;  /* 0x000000022aad7223 */ /* 0x100fe20000010849 */
[----:B------:R-:W1:Y:S01]  /*4d80*/  MUFU.EX2 R181, R181 ;  /* 0x000000b500b57308 */ /* 0x000e620000000800 */
[----:B--2---:R-:W-:Y:S01]  /*4d90*/  FFMA.FTZ R6, R9, R6, R180 ;  /* 0x0000000609067223 */ /* 0x004fe200000100b4 */
[-C--:B------:R-:W-:Y:S01]  /*4da0*/  FFMA.FTZ R24, R43, R2.reuse, -R73 ;  /* 0x000000022b187223 */ /* 0x080fe20000010849 */
[-C--:B------:R-:W-:Y:S01]  /*4db0*/  FFMA.FTZ R174, R44, R2.reuse, -R153 ;  /* 0x000000022cae7223 */ /* 0x080fe20000010899 */
[-C--:B------:R-:W-:Y:S01]  /*4dc0*/  FFMA.FTZ R175, R46, R2.reuse, -R73 ;  /* 0x000000022eaf7223 */ /* 0x080fe20000010849 */
[-C--:B------:R-:W-:Y:S01]  /*4dd0*/  FFMA.FTZ R29, R45, R2.reuse, -R153 ;  /* 0x000000022d1d7223 */ /* 0x080fe20000010899 */
[-C--:B------:R-:W-:Y:S01]  /*4de0*/  FFMA.FTZ R26, R47, R2.reuse, -R73 ;  /* 0x000000022f1a7223 */ /* 0x080fe20000010849 */
[-C--:B------:R-:W-:Y:S01]  /*4df0*/  FFMA.FTZ R168, R48, R2.reuse, -R153 ;  /* 0x0000000230a87223 */ /* 0x080fe20000010899 */
[----:B------:R-:W2:Y:S01]  /*4e00*/  MUFU.EX2 R11, R11 ;  /* 0x0000000b000b7308 */ /* 0x000ea20000000800 */
[-C--:B------:R-:W-:Y:S01]  /*4e10*/  FFMA.FTZ R169, R50, R2.reuse, -R73 ;  /* 0x0000000232a97223 */ /* 0x080fe20000010849 */
[-C--:B------:R-:W-:Y:S01]  /*4e20*/  FFMA.FTZ R33, R49, R2.reuse, -R153 ;  /* 0x0000000231217223 */ /* 0x080fe20000010899 */
[-C--:B------:R-:W-:Y:S01]  /*4e30*/  FFMA.FTZ R28, R51, R2.reuse, -R73 ;  /* 0x00000002331c7223 */ /* 0x080fe20000010849 */
[-C--:B------:R-:W-:Y:S01]  /*4e40*/  FFMA.FTZ R170, R52, R2.reuse, -R153 ;  /* 0x0000000234aa7223 */ /* 0x080fe20000010899 */
[-C--:B------:R-:W-:Y:S01]  /*4e50*/  FFMA.FTZ R171, R54, R2.reuse, -R73 ;  /* 0x0000000236ab7223 */ /* 0x080fe20000010849 */
[-C--:B------:R-:W-:Y:S01]  /*4e60*/  FFMA.FTZ R37, R53, R2.reuse, -R153 ;  /* 0x0000000235257223 */ /* 0x080fe20000010899 */
[-C--:B------:R-:W-:Y:S01]  /*4e70*/  FFMA.FTZ R30, R55, R2.reuse, -R73 ;  /* 0x00000002371e7223 */ /* 0x080fe20000010849 */
[----:B------:R-:W3:Y:S01]  /*4e80*/  MUFU.EX2 R10, R10 ;  /* 0x0000000a000a7308 */ /* 0x000ee20000000800 */
[----:B-1----:R-:W-:Y:S01]  /*4e90*/  FFMA.FTZ R3, R8, R3, R181 ;  /* 0x0000000308037223 */ /* 0x002fe200000100b5 */
[-CC-:B------:R-:W-:Y:S01]  /*4ea0*/  FFMA.FTZ R45, R61, R2.reuse, -R153.reuse ;  /* 0x000000023d2d7223 */ /* 0x180fe20000010899 */
[-CC-:B------:R-:W-:Y:S01]  /*4eb0*/  FFMA.FTZ R49, R65, R2.reuse, -R153.reuse ;  /* 0x0000000241317223 */ /* 0x180fe20000010899 */
[-CC-:B------:R-:W-:Y:S01]  /*4ec0*/  FFMA.FTZ R53, R69, R2.reuse, -R153.reuse ;  /* 0x0000000245357223 */ /* 0x180fe20000010899 */
[-CC-:B------:R-:W-:Y:S01]  /*4ed0*/  FFMA.FTZ R152, R56, R2.reuse, -R153.reuse ;  /* 0x0000000238987223 */ /* 0x180fe20000010899 */
[-CC-:B------:R-:W-:Y:S01]  /*4ee0*/  FFMA.FTZ R154, R60, R2.reuse, -R153.reuse ;  /* 0x000000023c9a7223 */ /* 0x180fe20000010899 */
[-CC-:B------:R-:W-:Y:S01]  /*4ef0*/  FFMA.FTZ R156, R64, R2.reuse, -R153.reuse ;  /* 0x00000002409c7223 */ /* 0x180fe20000010899 */
[----:B------:R-:W1:Y:S01]  /*4f00*/  MUFU.EX2 R182, R182 ;  /* 0x000000b600b67308 */ /* 0x000e620000000800 */
[----:B--2---:R-:W-:Y:S01]  /*4f10*/  FADD.FTZ R27, R11, R6 ;  /* 0x000000060b1b7221 */ /* 0x004fe20000010000 */
[-CC-:B------:R-:W-:Y:S01]  /*4f20*/  FFMA.FTZ R158, R68, R2.reuse, -R153.reuse ;  /* 0x00000002449e7223 */ /* 0x180fe20000010899 */
[-CC-:B------:R-:W-:Y:S01]  /*4f30*/  FFMA.FTZ R160, R72, R2.reuse, -R153.reuse ;  /* 0x0000000248a07223 */ /* 0x180fe20000010899 */
[-CC-:B------:R-:W-:Y:S01]  /*4f40*/  FFMA.FTZ R162, R76, R2.reuse, -R153.reuse ;  /* 0x000000024ca27223 */ /* 0x180fe20000010899 */
[-CC-:B------:R-:W-:Y:S01]  /*4f50*/  FFMA.FTZ R61, R77, R2.reuse, -R153.reuse ;  /* 0x000000024d3d7223 */ /* 0x180fe20000010899 */
[-CC-:B------:R-:W-:Y:S01]  /*4f60*/  FFMA.FTZ R164, R80, R2.reuse, -R153.reuse ;  /* 0x0000000250a47223 */ /* 0x180fe20000010899 */
[-C--:B------:R-:W-:Y:S01]  /*4f70*/  FFMA.FTZ R65, R81, R2.reuse, -R153 ;  /* 0x0000000251417223 */ /* 0x080fe20000010899 */
[----:B------:R-:W2:Y:S01]  /*4f80*/  MUFU.EX2 R183, R183 ;  /* 0x000000b700b77308 */ /* 0x000ea20000000800 */
[----:B---3--:R-:W-:Y:S01]  /*4f90*/  FADD.FTZ R6, R10, R3 ;  /* 0x000000030a067221 */ /* 0x008fe20000010000 */
[-CC-:B------:R-:W-:Y:S01]  /*4fa0*/  FFMA.FTZ R166, R84, R2.reuse, -R153.reuse ;  /* 0x0000000254a67223 */ /* 0x180fe20000010899 */
[-C--:B------:R-:W-:Y:S01]  /*4fb0*/  FFMA.FTZ R69, R85, R2.reuse, -R153 ;  /* 0x0000000255457223 */ /* 0x080fe20000010899 */
[-CC-:B------:R-:W-:Y:S01]  /*4fc0*/  FFMA.FTZ R153, R58, R2.reuse, -R73.reuse ;  /* 0x000000023a997223 */ /* 0x180fe20000010849 */
[-CC-:B------:R-:W-:Y:S01]  /*4fd0*/  FFMA.FTZ R32, R59, R2.reuse, -R73.reuse ;  /* 0x000000023b207223 */ /* 0x180fe20000010849 */
[-CC-:B------:R-:W-:Y:S01]  /*4fe0*/  FFMA.FTZ R155, R62, R2.reuse, -R73.reuse ;  /* 0x000000023e9b7223 */ /* 0x180fe20000010849 */
[-C--:B------:R-:W-:Y:S01]  /*4ff0*/  FFMA.FTZ R34, R63, R2.reuse, -R73 ;  /* 0x000000023f227223 */ /* 0x080fe20000010849 */
[----:B------:R-:W3:Y:S01]  /*5000*/  MUFU.EX2 R13, R13 ;  /* 0x0000000d000d7308 */ /* 0x000ee20000000800 */
[----:B-1----:R-:W-:Y:S01]  /*5010*/  FADD.FTZ R36, R182, R27 ;  /* 0x0000001bb6247221 */ /* 0x002fe20000010000 */
        /* <DEDUP_REMOVED lines=10> */
[----:B------:R-:W-:Y:S01]  /*50c0*/  FFMA.FTZ R86, R86, R2, -R73 ;  /* 0x0000000256567223 */ /* 0x000fe20000010849 */
[----:B------:R-:W-:-:S03]  /*50d0*/  IMAD.U32 R31, RZ, RZ, UR6 ;  /* 0x00000006ff1f7e24 */ /* 0x000fc6000f8e00ff */
[----:B------:R-:W2:Y:S01]  /*50e0*/  MUFU.EX2 R176, R176 ;  /* 0x000000b000b07308 */ /* 0x000ea20000000800 */
[----:B---3--:R-:W-:-:S07]  /*50f0*/  FADD.FTZ R27, R13, R36 ;  /* 0x000000240d1b7221 */ /* 0x008fce0000010000 */
[----:B------:R-:W3:Y:S01]  /*5100*/  MUFU.EX2 R177, R177 ;  /* 0x000000b100b17308 */ /* 0x000ee20000000800 */
[----:B-1----:R-:W-:-:S07]  /*5110*/  FADD.FTZ R6, R12, R3 ;  /* 0x000000030c067221 */ /* 0x002fce0000010000 */
[----:B------:R-:W1:Y:S01]  /*5120*/  MUFU.EX2 R15, R15 ;  /* 0x0000000f000f7308 */ /* 0x000e620000000800 */
[----:B--2---:R-:W-:-:S07]  /*5130*/  FADD.FTZ R36, R176, R27 ;  /* 0x0000001bb0247221 */ /* 0x004fce0000010000 */
[----:B------:R-:W2:Y:S01]  /*5140*/  MUFU.EX2 R14, R14 ;  /* 0x0000000e000e7308 */ /* 0x000ea20000000800 */
[----:B---3--:R-:W-:-:S07]  /*5150*/  FADD.FTZ R3, R177, R6 ;  /* 0x00000006b1037221 */ /* 0x008fce0000010000 */
[----:B------:R-:W3:Y:S01]  /*5160*/  MUFU.EX2 R178, R178 ;  /* 0x000000b200b27308 */ /* 0x000ee20000000800 */
[----:B-1----:R-:W-:Y:S01]  /*5170*/  FADD.FTZ R27, R15, R36 ;  /* 0x000000240f1b7221 */ /* 0x002fe20000010000 */
[----:B------:R-:W-:-:S06]  /*5180*/  FFMA.FTZ R36, R67, R2, -R73 ;  /* 0x0000000243247223 */ /* 0x000fcc0000010849 */
[----:B------:R-:W1:Y:S01]  /*5190*/  MUFU.EX2 R179, R179 ;  /* 0x000000b300b37308 */ /* 0x000e620000000800 */
[----:B--2---:R-:W-:-:S07]  /*51a0*/  FADD.FTZ R6, R14, R3 ;  /* 0x000000030e067221 */ /* 0x004fce0000010000 */
        /* <DEDUP_REMOVED lines=13> */
[----:B---3--:R-:W-:Y:S01]  /*5280*/  FADD.FTZ R27, R25, R38 ;  /* 0x00000026191b7221 */ /* 0x008fe20000010000 */
[-CC-:B------:R-:W-:Y:S01]  /*5290*/  FFMA.FTZ R38, R71, R2.reuse, -R73.reuse ;  /* 0x0000000247267223 */ /* 0x180fe20000010849 */
[----:B------:R-:W-:-:S05]  /*52a0*/  FFMA.FTZ R73, R87, R2, -R73 ;  /* 0x0000000257497223 */ /* 0x000fca0000010849 */
        /* <DEDUP_REMOVED lines=62> */
[----:B------:R-:W-:-:S05]  /*5690*/  @P1 VIADD R6, R31, 0x34840 ;  /* 0x000348401f061836 */ /* 0x000fca0000000000 */
[----:B------:R-:W-:Y:S01]  /*56a0*/  @P1 PRMT R6, R23, 0x654, R6 ;  /* 0x0000065417061816 */ /* 0x000fe20000000006 */
[----:B------:R-:W1:Y:S01]  /*56b0*/  MUFU.EX2 R162, R162 ;  /* 0x000000a200a27308 */ /* 0x000e620000000800 */
[----:B--2---:R-:W-:Y:S02]  /*56c0*/  FADD.FTZ R27, R57, R40 ;  /* 0x00000028391b7221 */ /* 0x004fe40000010000 */
[----:B------:R2:W-:Y:S05]  /*56d0*/  @P1 SYNCS.ARRIVE.TRANS64.RED.A1T0 RZ, [R6+URZ], RZ ;  /* 0x000000ff06ff19a7 */ /* 0x0005ea000810043f */
[----:B------:R-:W4:Y:S01]  /*56e0*/  MUFU.EX2 R78, R78 ;  /* 0x0000004e004e7308 */ /* 0x000f220000000800 */
[----:B---3--:R-:W-:-:S07]  /*56f0*/  FADD.FTZ R3, R42, R3 ;  /* 0x000000032a037221 */ /* 0x008fce0000010000 */
[----:B------:R-:W3:Y:S01]  /*5700*/  MUFU.EX2 R61, R61 ;  /* 0x0000003d003d7308 */ /* 0x000ee20000000800 */
[----:B-1----:R-:W-:-:S07]  /*5710*/  FADD.FTZ R40, R162, R27 ;  /* 0x0000001ba2287221 */ /* 0x002fce0000010000 */
[----:B------:R-:W1:Y:S01]  /*5720*/  MUFU.EX2 R79, R79 ;  /* 0x0000004f004f7308 */ /* 0x000e620000000800 */
[----:B----4-:R-:W-:-:S07]  /*5730*/  FADD.FTZ R3, R78, R3 ;  /* 0x000000034e037221 */ /* 0x010fce0000010000 */
        /* <DEDUP_REMOVED lines=16> */
[----:B--2---:R-:W-:-:S03]  /*5840*/  FADD.FTZ R6, R69, R6 ;  /* 0x0000000645067221 */ /* 0x004fc60000010000 */
[----:B---3--:R-:W-:Y:S01]  /*5850*/  FADD.FTZ R3, R73, R3 ;  /* 0x0000000349037221 */ /* 0x008fe20000010000 */
[----:B------:R-:W-:Y:S06]  /*5860*/  @!P0 BRA `(.L_x_146) ;  /* 0x0000000000048947 */ /* 0x000fec0003800000 */
[----:B------:R-:W-:Y:S01]  /*5870*/  BPT.TRAP 0x1 ;  /* 0x000000040000795c */ /* 0x000fe20000300000 */
.L_x_146:
[----:B------:R-:W-:Y:S01]  /*5880*/  ISETP.NE.AND P1, PT, R18, RZ, PT ;  /* 0x000000ff1200720c */ /* 0x000fe20003f25270 */
[----:B------:R-:W-:Y:S01]  /*5890*/  IMAD.U32 R27, RZ, RZ, UR7 ;  /* 0x00000007ff1b7e24 */ /* 0x000fe2000f8e00ff */
[----:B------:R-:W-:Y:S01]  /*58a0*/  UMOV UR4, UR39 ;  /* 0x0000002700047c82 */ /* 0x000fe20008000000 */
[----:B------:R-:W-:Y:S01]  /*58b0*/  UMOV UR5, UR38 ;  /* 0x0000002600057c82 */ /* 0x000fe20008000000 */
[----:B------:R-:W-:Y:S01]  /*58c0*/  F2FP.BF16.F32.PACK_AB R180, R11, R180 ;  /* 0x000000b40bb4723e */ /* 0x000fe200000010ff */
[----:B------:R-:W-:Y:S01]  /*58d0*/  IMAD.MOV.U32 R11, RZ, RZ, R0 ;  /* 0x000000ffff0b7224 */ /* 0x000fe200078e0000 */
[----:B------:R-:W-:Y:S01]  /*58e0*/  F2FP.BF16.F32.PACK_AB R181, R10, R181 ;  /* 0x000000b50ab5723e */ /* 0x000fe200000010ff */
[----:B------:R-:W-:Y:S01]  /*58f0*/  IMAD.MOV.U32 R10, RZ, RZ, R7 ;  /* 0x000000ffff0a7224 */ /* 0x000fe200078e0007 */
[----:B------:R-:W-:Y:S02]  /*5900*/  F2FP.BF16.F32.PACK_AB R182, R13, R182 ;  /* 0x000000b60db6723e */ /* 0x000fe400000010ff */
[----:B------:R-:W-:-:S02]  /*5910*/  F2FP.BF16.F32.PACK_AB R183, R12, R183 ;  /* 0x000000b70cb7723e */ /* 0x000fc400000010ff */
[----:B------:R-:W-:Y:S01]  /*5920*/  F2FP.BF16.F32.PACK_AB R176, R15, R176 ;  /* 0x000000b00fb0723e */ /* 0x000fe200000010ff */
[----:B------:R-:W-:Y:S01]  /*5930*/  @P1 VIADD R27, R27, 0x34860 ;  /* 0x000348601b1b1836 */ /* 0x000fe20000000000 */
[----:B------:R-:W-:Y:S02]  /*5940*/  F2FP.BF16.F32.PACK_AB R177, R14, R177 ;  /* 0x000000b10eb1723e */ /* 0x000fe400000010ff */
[----:B------:R-:W-:Y:S02]  /*5950*/  F2FP.BF16.F32.PACK_AB R178, R21, R178 ;  /* 0x000000b215b2723e */ /* 0x000fe400000010ff */
[----:B------:R-:W-:Y:S02]  /*5960*/  @P1 PRMT R27, R22, 0x654, R27 ;  /* 0x00000654161b1816 */ /* 0x000fe4000000001b */
[----:B------:R-:W-:Y:S02]  /*5970*/  F2FP.BF16.F32.PACK_AB R179, R20, R179 ;  /* 0x000000b314b3723e */ /* 0x000fe400000010ff */
[----:B------:R1:W-:Y:S01]  /*5980*/  @P1 SYNCS.ARRIVE.TRANS64.RED.A1T0 RZ, [R27+URZ], RZ ;  /* 0x000000ff1bff19a7 */ /* 0x0003e2000810043f */
[C---:B------:R-:W-:Y:S01]  /*5990*/  ISETP.GT.AND P1, PT, R193.reuse, RZ, PT ;  /* 0x000000ffc100720c */ /* 0x040fe20003f24270 */
[----:B------:R-:W-:Y:S01]  /*59a0*/  VIADD R193, R193, 0xffffffff ;  /* 0xffffffffc1c17836 */ /* 0x000fe20000000000 */
[----:B------:R-:W-:-:S02]  /*59b0*/  F2FP.BF16.F32.PACK_AB R172, R25, R172 ;  /* 0x000000ac19ac723e */ /* 0x000fc400000010ff */
[----:B------:R-:W-:Y:S02]  /*59c0*/  F2FP.BF16.F32.PACK_AB R173, R24, R173 ;  /* 0x000000ad18ad723e */ /* 0x000fe400000010ff */
[----:B------:R-:W-:Y:S02]  /*59d0*/  F2FP.BF16.F32.PACK_AB R174, R29, R174 ;  /* 0x000000ae1dae723e */ /* 0x000fe400000010ff */
[----:B------:R-:W-:Y:S02]  /*59e0*/  F2FP.BF16.F32.PACK_AB R175, R26, R175 ;  /* 0x000000af1aaf723e */ /* 0x000fe400000010ff */
[----:B------:R-:W-:Y:S02]  /*59f0*/  F2FP.BF16.F32.PACK_AB R168, R33, R168 ;  /* 0x000000a821a8723e */ /* 0x000fe400000010ff */
[----:B------:R-:W-:Y:S02]  /*5a00*/  F2FP.BF16.F32.PACK_AB R169, R28, R169 ;  /* 0x000000a91ca9723e */ /* 0x000fe400000010ff */
        /* <DEDUP_REMOVED lines=17> */
[----:B------:R-:W-:Y:S01]  /*5b20*/  F2FP.BF16.F32.PACK_AB R167, R73, R86 ;  /* 0x0000005649a7723e */ /* 0x000fe200000010ff */
[----:B-1----:R-:W-:Y:S06]  /*5b30*/  @P1 BRA `(.L_x_147) ;  /* 0xffffffdc00b41947 */ /* 0x002fec000383ffff */
.L_x_136:
        /* <DEDUP_REMOVED lines=67> */
.L_x_148:
[----:B------:R-:W-:Y:S01]  /*5f70*/  ULEA UR5, UR38, UR60, 0x3 ;  /* 0x0000003c26057291 */ /* 0x000fe2000f8e183f */
[----:B------:R-:W-:-:S05]  /*5f80*/  IMAD.U32 R4, RZ, RZ, UR39 ;  /* 0x00000027ff047e24 */ /* 0x000fca000f8e00ff */
[----:B------:R-:W-:-:S04]  /*5f90*/  SHF.L.U32 R4, R4, 0x1f, RZ ;  /* 0x0000001f04047819 */ /* 0x000fc800000006ff */
[----:B------:R1:W2:Y:S01]  /*5fa0*/  SYNCS.PHASECHK.TRANS64.TRYWAIT P1, [UR5+0x34850], R4 ;  /* 0x03485004ff0075a7 */ /* 0x0002a20008020145 */
[----:B------:R-:W-:Y:S05]  /*5fb0*/  @!P0 BRA `(.L_x_149) ;  /* 0x0000000000048947 */ /* 0x000fea0003800000 */
[----:B------:R-:W-:Y:S01]  /*5fc0*/  BPT.TRAP 0x1 ;  /* 0x000000040000795c */ /* 0x000fe20000300000 */
.L_x_149:
[----:B--2---:R-:W-:Y:S05]  /*5fd0*/  @P1 BRA `(.L_x_150) ;  /* 0x0000000000081947 */ /* 0x004fea0003800000 */
[----:B------:R-:W2:Y:S02]  /*5fe0*/  SYNCS.PHASECHK.TRANS64.TRYWAIT P1, [UR5+0x34850], R4 ;  /* 0x03485004ff0075a7 */ /* 0x000ea40008020145 */
[----:B--2---:R-:W-:Y:S05]  /*5ff0*/  @!P1 BRA `(.L_x_151) ;  /* 0x0000004800749947 */ /* 0x004fea0003800000 */
.L_x_150:
[----:B------:R-:W-:Y:S01]  /*6000*/  UIADD3 UR4, UR60, 0x400, URZ ;  /* 0x000004003c047890 */ /* 0x000fe2000fffe03f */
[----:B------:R-:W-:Y:S01]  /*6010*/  WARPGROUP.ARRIVE ;  /* 0x00000000000079c5 */ /* 0x000fe20000000000 */
[----:B------:R-:W-:Y:S01]  /*6020*/  UMOV UR7, 0x40000040 ;  /* 0x4000004000077882 */ /* 0x000fe20000000000 */
[----:B--2---:R-:W2:Y:S01]  /*6030*/  SHFL.BFLY PT, R5, R6, 0x2, 0x1f ;  /* 0x0c401f0006057f89 */ /* 0x004ea200000e0000 */
[----:B------:R-:W-:Y:S01]  /*6040*/  USHF.R.U32.HI UR4, URZ, 0x4, UR4 ;  /* 0x000000043f047899 */ /* 0x000fe20008011604 */
[----:B------:R-:W-:Y:S02]  /*6050*/  IMAD.MOV.U32 R20, RZ, RZ, -0x800000 ;  /* 0xff800000ff147424 */ /* 0x000fe400078e00ff */
[----:B-1----:R-:W1:Y:S01]  /*6060*/  SHFL.BFLY PT, R4, R3, 0x2, 0x1f ;  /* 0x0c401f0003047f89 */ /* 0x002e6200000e0000 */
[----:B------:R-:W-:-:S04]  /*6070*/  ULOP3.LUT UR4, UR4, 0x3fff, URZ, 0xc0, !UPT ;  /* 0x00003fff04047892 */ /* 0x000fc8000f8ec03f */
[----:B------:R-:W-:-:S04]  /*6080*/  ULOP3.LUT UR4, UR4, 0x4000000, URZ, 0xfc, !UPT ;  /* 0x0400000004047892 */ /* 0x000fc8000f8efc3f */
[----:B------:R-:W-:-:S07]  /*6090*/  ULEA UR4, UR38, UR4, 0xb ;  /* 0x0000000426047291 */ /* 0x000fce000f8e583f */
[----:B------:R-:W-:Y:S02]  /*60a0*/  UMOV UR6, UR4 ;  /* 0x0000000400067c82 */ /* 0x000fe40008000000 */
[----:B------:R-:W-:Y:S01]  /*60b0*/  HGMMA.64x128x16.F32.BF16 R24, R180, gdesc[UR4].tnspB, R24, gsb0 ;  /* 0x41e00004b4187df0 */ /* 0x000fe20008001818 */
[----:B------:R-:W-:Y:S01]  /*60c0*/  UIADD3 UR6, UR4, 0x80, URZ ;  /* 0x0000008004067890 */ /* 0x000fe2000fffe03f */
[----:B--2---:R-:W-:Y:S01]  /*60d0*/  FADD.FTZ R5, R5, R6 ;  /* 0x0000000605057221 */ /* 0x004fe20000010000 */
[----:B------:R-:W-:Y:S01]  /*60e0*/  UMOV UR7, 0x40000040 ;  /* 0x4000004000077882 */ /* 0x000fe20000000000 */
[----:B-1----:R-:W-:Y:S01]  /*60f0*/  FADD.FTZ R8, R4, R3 ;  /* 0x0000000304087221 */ /* 0x002fe20000010000 */
[----:B------:R-:W-:Y:S02]  /*6100*/  IMAD.MOV.U32 R3, RZ, RZ, -0x800000 ;  /* 0xff800000ff037424 */ /* 0x000fe400078e00ff */
[----:B------:R-:W1:Y:S04]  /*6110*/  SHFL.BFLY PT, R4, R5, 0x1, 0x1f ;  /* 0x0c201f0005047f89 */ /* 0x000e6800000e0000 */
[----:B------:R-:W2:Y:S01]  /*6120*/  SHFL.BFLY PT, R9, R8, 0x1, 0x1f ;  /* 0x0c201f0008097f89 */ /* 0x000ea200000e0000 */
[----:B-1----:R-:W-:Y:S01]  /*6130*/  FADD.FTZ R11, R5, R4 ;  /* 0x00000004050b7221 */ /* 0x002fe20000010000 */
[----:B------:R-:W-:-:S02]  /*6140*/  IMAD.MOV.U32 R4, RZ, RZ, RZ ;  /* 0x000000ffff047224 */ /* 0x000fc400078e00ff */
[----:B--2---:R-:W-:Y:S02]  /*6150*/  FADD.FTZ R12, R8, R9 ;  /* 0x00000009080c7221 */ /* 0x004fe40000010000 */
[----:B------:R-:W-:Y:S01]  /*6160*/  FSETP.NE.FTZ.AND P1, PT, R11, RZ, PT ;  /* 0x000000ff0b00720b */ /* 0x000fe20003f35000 */
[----:B------:R-:W-:Y:S02]  /*6170*/  IMAD.MOV.U32 R9, RZ, RZ, RZ ;  /* 0x000000ffff097224 */ /* 0x000fe400078e00ff */
[----:B------:R-:W-:-:S10]  /*6180*/  FSETP.NE.FTZ.AND P2, PT, R12, RZ, PT ;  /* 0x000000ff0c00720b */ /* 0x000fd40003f55000 */
[----:B------:R-:W1:Y:S01]  /*6190*/  @P1 MUFU.LG2 R6, R11 ;  /* 0x0000000b00061308 */ /* 0x000e620000000c00 */
[C---:B------:R-:W-:Y:S02]  /*61a0*/  @P1 FMUL.FTZ R5, R2.reuse, 0.69314718246459960938 ;  /* 0x3f31721802051820 */ /* 0x040fe40000410000 */
[----:B------:R-:W-:-:S05]  /*61b0*/  @P2 FMUL.FTZ R13, R2, 0.69314718246459960938 ;  /* 0x3f317218020d2820 */ /* 0x000fca0000410000 */
[----:B------:R-:W2:Y:S08]  /*61c0*/  @P2 MUFU.LG2 R10, R12 ;  /* 0x0000000c000a2308 */ /* 0x000eb00000000c00 */
[----:B------:R3:W4:Y:S01]  /*61d0*/  @P1 MUFU.RCP R4, R11 ;  /* 0x0000000b00041308 */ /* 0x0007220000001000 */
[----:B-1----:R-:W-:-:S04]  /*61e0*/  @P1 FMUL.FTZ R6, R6, 0.69314718246459960938 ;  /* 0x3f31721806061820 */ /* 0x002fc80000410000 */
[----:B------:R-:W-:-:S03]  /*61f0*/  @P1 FFMA.FTZ R20, R5, R0, R6 ;  /* 0x0000000005141223 */ /* 0x000fc60000010006 */
[----:B------:R3:W1:Y:S01]  /*6200*/  @P2 MUFU.RCP R9, R12 ;  /* 0x0000000c00092308 */ /* 0x0006620000001000 */
[----:B--2---:R-:W-:-:S04]  /*6210*/  @P2 FMUL.FTZ R10, R10, 0.69314718246459960938 ;  /* 0x3f3172180a0a2820 */ /* 0x004fc80000410000 */
[----:B------:R-:W-:Y:S01]  /*6220*/  @P2 FFMA.FTZ R3, R13, R7, R10 ;  /* 0x000000070d032223 */ /* 0x000fe2000001000a */
[----:B------:R-:W-:Y:S02]  /*6230*/  WARPGROUP.DEPBAR.LE gsb0, 0x0 ;  /* 0x00008000000079c5 */ /* 0x000fe40000010000 */
[----:B------:R-:W-:-:S06]  /*6240*/  WARPGROUP.ARRIVE ;  /* 0x00000000000079c5 */ /* 0x000fcc0000000000 */
        /* <DEDUP_REMOVED lines=31> */
[----:B------:R-:W-:Y:S03]  /*6440*/  HGMMA.64x128x16.F32.BF16 R24, R164, gdesc[UR4].tnspB, R24, gsb0 ;  /* 0x41e00004a4187df0 */ /* 0x000fe60008001818 */
[----:B------:R-:W-:Y:S02]  /*6450*/  WARPGROUP.DEPBAR.LE gsb0, 0x0 ;  /* 0x00008000000079c5 */ /* 0x000fe40000010000 */
[----:B-1-34-:R-:W-:Y:S05]  /*6460*/  @!P0 BRA `(.L_x_152) ;  /* 0x0000000000048947 */ /* 0x01afea0003800000 */
[----:B------:R-:W-:Y:S01]  /*6470*/  BPT.TRAP 0x1 ;  /* 0x000000040000795c */ /* 0x000fe20000300000 */
.L_x_152:
[----:B------:R-:W-:Y:S01]  /*6480*/  ISETP.NE.AND P3, PT, R18, RZ, PT ;  /* 0x000000ff1200720c */ /* 0x000fe20003f65270 */
[----:B------:R-:W-:Y:S02]  /*6490*/  IMAD.U32 R5, RZ, RZ, UR5 ;  /* 0x00000005ff057e24 */ /* 0x000fe4000f8e00ff */
        /* <DEDUP_REMOVED lines=11> */
[----:B------:R-:W-:-:S02]  /*6550*/  @P3 VIADD R5, R5, 0x34860 ;  /* 0x0003486005053836 */ /* 0x000fc40000000000 */
[-C--:B------:R-:W-:Y:S01]  /*6560*/  FMUL.FTZ R46, R46, R9.reuse ;  /* 0x000000092e2e7220 */ /* 0x080fe20000410000 */
[-C--:B------:R-:W-:Y:S01]  /*6570*/  FMUL.FTZ R51, R51, R9.reuse ;  /* 0x0000000933337220 */ /* 0x080fe20000410000 */
[-C--:B------:R-:W-:Y:S01]  /*6580*/  FMUL.FTZ R50, R50, R9.reuse ;  /* 0x0000000932327220 */ /* 0x080fe20000410000 */
[-C--:B------:R-:W-:Y:S01]  /*6590*/  FMUL.FTZ R55, R55, R9.reuse ;  /* 0x0000000937377220 */ /* 0x080fe20000410000 */
[----:B------:R-:W-:Y:S01]  /*65a0*/  @P3 PRMT R5, R22, 0x654, R5 ;  /* 0x0000065416053816 */ /* 0x000fe20000000005 */
[-C--:B------:R-:W-:Y:S01]  /*65b0*/  FMUL.FTZ R54, R54, R9.reuse ;  /* 0x0000000936367220 */ /* 0x080fe20000410000 */
[-C--:B------:R-:W-:Y:S01]  /*65c0*/  FMUL.FTZ R59, R59, R9.reuse ;  /* 0x000000093b3b7220 */ /* 0x080fe20000410000 */
[-C--:B------:R-:W-:Y:S01]  /*65d0*/  FMUL.FTZ R58, R58, R9.reuse ;  /* 0x000000093a3a7220 */ /* 0x080fe20000410000 */
[----:B------:R1:W-:Y:S01]  /*65e0*/  @P3 SYNCS.ARRIVE.TRANS64.RED.A1T0 RZ, [R5+URZ], RZ ;  /* 0x000000ff05ff39a7 */ /* 0x0003e2000810043f */
        /* <DEDUP_REMOVED lines=14> */
[C---:B-1----:R-:W-:Y:S01]  /*66d0*/  LOP3.LUT R5, R16.reuse, 0x380, RZ, 0xc0, !PT ;  /* 0x0000038010057812 */ /* 0x042fe200078ec0ff */
[-C--:B------:R-:W-:Y:S01]  /*66e0*/  FMUL.FTZ R6, R29, R4.reuse ;  /* 0x000000041d067220 */ /* 0x080fe20000410000 */
[----:B------:R-:W-:Y:S01]  /*66f0*/  IADD3 R9, P1, R16, 0x40, RZ ;  /* 0x0000004010097810 */ /* 0x000fe20007f3e0ff */
[-C--:B------:R-:W-:Y:S01]  /*6700*/  FMUL.FTZ R7, R28, R4.reuse ;  /* 0x000000041c077220 */ /* 0x080fe20000410000 */
[C---:B------:R-:W-:Y:S01]  /*6710*/  IADD3 R29, P0, R16.reuse, 0x20, RZ ;  /* 0x00000020101d7810 */ /* 0x040fe20007f1e0ff */
[-C--:B------:R-:W-:Y:S01]  /*6720*/  FMUL.FTZ R25, R25, R4.reuse ;  /* 0x0000000419197220 */ /* 0x080fe20000410000 */
[----:B------:R-:W-:Y:S01]  /*6730*/  IADD3 R15, P6, R16, 0x4000, RZ ;  /* 0x00004000100f7810 */ /* 0x000fe20007fde0ff */
[-C--:B------:R-:W-:Y:S01]  /*6740*/  FMUL.FTZ R0, R24, R4.reuse ;  /* 0x0000000418007220 */ /* 0x080fe20000410000 */
[----:B------:R-:W-:Y:S01]  /*6750*/  SHF.R.U64 R5, R5, 0x3, RZ ;  /* 0x0000000305057819 */ /* 0x000fe200000012ff */
[-C--:B------:R-:W-:Y:S01]  /*6760*/  FMUL.FTZ R33, R33, R4.reuse ;  /* 0x0000000421217220 */ /* 0x080fe20000410000 */
[----:B------:R-:W-:Y:S01]  /*6770*/  LOP3.LUT R26, R9, 0x380, RZ, 0xc0, !PT ;  /* 0x00000380091a7812 */ /* 0x000fe200078ec0ff */
[-C--:B------:R-:W-:Y:S01]  /*6780*/  FMUL.FTZ R32, R32, R4.reuse ;  /* 0x0000000420207220 */ /* 0x080fe20000410000 */
[----:B------:R-:W-:Y:S01]  /*6790*/  LOP3.LUT R28, R29, 0x380, RZ, 0xc0, !PT ;  /* 0x000003801d1c7812 */ /* 0x000fe200078ec0ff */
        /* <DEDUP_REMOVED lines=26> */
[----:B------:R-:W-:Y:S01]  /*6940*/  LOP3.LUT R14, R15, 0x380, RZ, 0xc0, !PT ;  /* 0x000003800f0e7812 */ /* 0x000fe200078ec0ff */
[----:B------:R-:W-:Y:S01]  /*6950*/  UIADD3 UR35, -UR36, URZ, URZ ;  /* 0x0000003f24237290 */ /* 0x000fe2000fffe13f */
[----:B------:R-:W-:Y:S01]  /*6960*/  LOP3.LUT R4, R5, R16, RZ, 0x3c, !PT ;  /* 0x0000001005047212 */ /* 0x000fe200078e3cff */
[--C-:B------:R-:W-:Y:S01]  /*6970*/  IMAD.MOV.U32 R5, RZ, RZ, R17.reuse ;  /* 0x000000ffff057224 */ /* 0x100fe200078e0011 */
[----:B------:R-:W-:Y:S01]  /*6980*/  SHF.R.U64 R26, R26, 0x3, RZ ;  /* 0x000000031a1a7819 */ /* 0x000fe200000012ff */
[----:B------:R-:W-:Y:S01]  /*6990*/  ULDC UR4, c[0x0][0xdb4] ;  /* 0x00036d0000047ab9 */ /* 0x000fe20000000800 */
[----:B------:R-:W-:Y:S01]  /*69a0*/  SHF.R.U64 R28, R28, 0x3, RZ ;  /* 0x000000031c1c7819 */ /* 0x000fe200000012ff */
[----:B------:R-:W-:Y:S01]  /*69b0*/  UIMAD UR35, UR4, UR35, UR61 ;  /* 0x00000023042372a4 */ /* 0x000fe2000f8e023d */
[----:B------:R-:W-:Y:S01]  /*69c0*/  SHF.R.U64 R14, R14, 0x3, RZ ;  /* 0x000000030e0e7819 */ /* 0x000fe200000012ff */
[----:B------:R-:W-:Y:S01]  /*69d0*/  UIADD3 UR34, -UR61, URZ, URZ ;  /* 0x0000003f3d227290 */ /* 0x000fe2000fffe13f */
[----:B------:R-:W-:Y:S01]  /*69e0*/  LOP3.LUT R26, R26, R9, RZ, 0x3c, !PT ;  /* 0x000000091a1a7212 */ /* 0x000fe200078e3cff */
[----:B------:R-:W-:Y:S01]  /*69f0*/  ULDC UR5, c[0x0][0xda8] ;  /* 0x00036a0000057ab9 */ /* 0x000fe20000000800 */
[----:B------:R-:W-:Y:S01]  /*6a00*/  LOP3.LUT R28, R28, R29, RZ, 0x3c, !PT ;  /* 0x0000001d1c1c7212 */ /* 0x000fe200078e3cff */
[--C-:B------:R-:W-:Y:S01]  /*6a10*/  IMAD.X R29, RZ, RZ, R17.reuse, P0 ;  /* 0x000000ffff1d7224 */ /* 0x100fe200000e0611 */
[----:B------:R-:W-:Y:S01]  /*6a20*/  MOV R9, R4 ;  /* 0x0000000400097202 */ /* 0x000fe20000000f00 */
[----:B------:R-:W-:Y:S01]  /*6a30*/  USHF.R.S32.HI UR4, URZ, 0x1f, UR35 ;  /* 0x0000001f3f047899 */ /* 0x000fe20008011423 */
[----:B------:R-:W-:Y:S01]  /*6a40*/  F2FP.BF16.F32.PACK_AB R5, R27, R2 ;  /* 0x000000021b05723e */ /* 0x000fe200000010ff */
[--C-:B------:R-:W-:Y:S01]  /*6a50*/  IMAD.X R27, RZ, RZ, R17.reuse, P1 ;  /* 0x000000ffff1b7224 */ /* 0x100fe200008e0611 */
[----:B------:R-:W-:Y:S01]  /*6a60*/  LOP3.LUT R14, R14, R15, RZ, 0x3c, !PT ;  /* 0x0000000f0e0e7212 */ /* 0x000fe200078e3cff */
[----:B------:R-:W-:Y:S01]  /*6a70*/  IMAD.X R15, RZ, RZ, R17, P6 ;  /* 0x000000ffff0f7224 */ /* 0x000fe200030e0611 */
[----:B------:R-:W-:Y:S01]  /*6a80*/  R2UR UR6, R187 ;  /* 0x00000000bb0672ca */ /* 0x000fe200000e0000 */
[----:B------:R-:W-:Y:S01]  /*6a90*/  ULDC.64 UR8, c[0x0][0xb70] ;  /* 0x0002dc0000087ab9 */ /* 0x000fe20000000a00 */
[----:B------:R-:W-:Y:S01]  /*6aa0*/  IADD3 R11, P2, R16, 0x60, RZ ;  /* 0x00000060100b7810 */ /* 0x000fe20007f5e0ff */
[----:B------:R-:W-:Y:S01]  /*6ab0*/  USHF.R.S32.HI UR7, URZ, 0x1f, UR36 ;  /* 0x0000001f3f077899 */ /* 0x000fe20008011424 */
[----:B------:R-:W-:Y:S01]  /*6ac0*/  MOV R29, R28 ;  /* 0x0000001c001d7202 */ /* 0x000fe20000000f00 */
[----:B------:R-:W-:Y:S01]  /*6ad0*/  ULDC.64 UR12, c[0x0][0x208] ;  /* 0x00008200000c7ab9 */ /* 0x000fe20000000a00 */
[----:B------:R-:W-:-:S02]  /*6ae0*/  MOV R28, R26 ;  /* 0x0000001a001c7202 */ /* 0x000fc40000000f00 */
[----:B------:R-:W-:Y:S02]  /*6af0*/  MOV R26, R14 ;  /* 0x0000000e001a7202 */ /* 0x000fe40000000f00 */
[----:B------:R-:W1:Y:S01]  /*6b00*/  LDC.64 R14, c[0x0][0xb78] ;  /* 0x0002de00ff0e7b82 */ /* 0x000e620000000a00 */
[----:B------:R-:W-:Y:S02]  /*6b10*/  LOP3.LUT R24, R11, 0x380, RZ, 0xc0, !PT ;  /* 0x000003800b187812 */ /* 0x000fe400078ec0ff */
[----:B------:R-:W-:Y:S01]  /*6b20*/  IADD3 R21, P3, R16, 0x4060, RZ ;  /* 0x0000406010157810 */ /* 0x000fe20007f7e0ff */
[----:B------:R-:W-:Y:S01]  /*6b30*/  UIMAD UR34, UR5, UR34, UR6 ;  /* 0x00000022052272a4 */ /* 0x000fe2000f8e0206 */
[----:B------:R-:W-:Y:S01]  /*6b40*/  SHF.R.U64 R24, R24, 0x3, RZ ;  /* 0x0000000318187819 */ /* 0x000fe200000012ff */
[----:B------:R-:W-:Y:S01]  /*6b50*/  UIMAD UR6, UR4, UR8, URZ ;  /* 0x00000008040672a4 */ /* 0x000fe2000f8e023f */
[----:B------:R-:W-:Y:S01]  /*6b60*/  LOP3.LUT R8, R21, 0x380, RZ, 0xc0, !PT ;  /* 0x0000038015087812 */ /* 0x000fe200078ec0ff */
[----:B------:R-:W-:Y:S01]  /*6b70*/  USHF.L.U32 UR34, UR34, 0x7, URZ ;  /* 0x0000000722227899 */ /* 0x000fe2000800063f */
[----:B------:R-:W-:Y:S01]  /*6b80*/  LOP3.LUT R24, R24, R11, RZ, 0x3c, !PT ;  /* 0x0000000b18187212 */ /* 0x000fe200078e3cff */
[----:B------:R-:W-:Y:S01]  /*6b90*/  UIMAD.WIDE.U32 UR4, UR35, UR8, URZ ;  /* 0x00000008230472a5 */ /* 0x000fe2000f8e003f */
[----:B------:R-:W-:Y:S01]  /*6ba0*/  IADD3 R11, P4, R16, 0x4040, RZ ;  /* 0x00004040100b7810 */ /* 0x000fe20007f9e0ff */
[----:B------:R-:W-:Y:S01]  /*6bb0*/  UIMAD UR6, UR35, UR9, UR6 ;  /* 0x00000009230672a4 */ /* 0x000fe2000f8e0206 */
[----:B------:R-:W-:-:S02]  /*6bc0*/  F2FP.BF16.F32.PACK_AB R6, R6, R7 ;  /* 0x000000070606723e */ /* 0x000fc400000010ff */
[----:B------:R-:W-:Y:S01]  /*6bd0*/  IADD3 R13, P5, R16, 0x4020, RZ ;  /* 0x00004020100d7810 */ /* 0x000fe20007fbe0ff */
[----:B------:R-:W-:Y:S01]  /*6be0*/  UIADD3 UR6, UR5, UR6, URZ ;  /* 0x0000000605067290 */ /* 0x000fe2000fffe03f */
[----:B------:R-:W-:Y:S01]  /*6bf0*/  F2FP.BF16.F32.PACK_AB R4, R25, R0 ;  /* 0x000000001904723e */ /* 0x000fe200000010ff */
[----:B------:R-:W-:Y:S01]  /*6c00*/  IMAD.X R25, RZ, RZ, R17, P2 ;  /* 0x000000ffff197224 */ /* 0x000fe200010e0611 */
[----:B------:R-:W-:Y:S01]  /*6c10*/  F2FP.BF16.F32.PACK_AB R7, R31, R30 ;  /* 0x0000001e1f07723e */ /* 0x000fe200000010ff */
[----:B------:R-:W-:Y:S01]  /*6c20*/  BAR.SYNC.DEFER_BLOCKING 0x1, 0x100 ;  /* 0x0044000000007b1d */ /* 0x000fe20000010000 */
[----:B------:R-:W-:Y:S01]  /*6c30*/  LOP3.LUT R10, R11, 0x380, RZ, 0xc0, !PT ;  /* 0x000003800b0a7812 */ /* 0x000fe200078ec0ff */
[----:B------:R-:W-:Y:S01]  /*6c40*/  VIADD R31, R190, UR34 ;  /* 0x00000022be1f7c36 */ /* 0x000fe20008000000 */
[----:B------:R-:W-:Y:S02]  /*6c50*/  SHF.R.U64 R8, R8, 0x3, RZ ;  /* 0x0000000308087819 */ /* 0x000fe400000012ff */
[----:B------:R-:W-:-:S02]  /*6c60*/  LOP3.LUT R12, R13, 0x380, RZ, 0xc0, !PT ;  /* 0x000003800d0c7812 */ /* 0x000fc400078ec0ff */
[----:B------:R-:W-:Y:S02]  /*6c70*/  SHF.R.U64 R10, R10, 0x3, RZ ;  /* 0x000000030a0a7819 */ /* 0x000fe400000012ff */
[----:B------:R-:W-:Y:S02]  /*6c80*/  LOP3.LUT R8, R8, R21, RZ, 0x3c, !PT ;  /* 0x0000001508087212 */ /* 0x000fe400078e3cff */
[----:B------:R-:W-:Y:S02]  /*6c90*/  SHF.R.U64 R12, R12, 0x3, RZ ;  /* 0x000000030c0c7819 */ /* 0x000fe400000012ff */
[----:B------:R-:W-:Y:S01]  /*6ca0*/  LOP3.LUT R10, R10, R11, RZ, 0x3c, !PT ;  /* 0x0000000b0a0a7212 */ /* 0x000fe200078e3cff */
[--C-:B------:R-:W-:Y:S01]  /*6cb0*/  IMAD.X R11, RZ, RZ, R17.reuse, P4 ;  /* 0x000000ffff0b7224 */ /* 0x100fe200020e0611 */
[----:B------:R-:W-:Y:S01]  /*6cc0*/  LOP3.LUT R12, R12, R13, RZ, 0x3c, !PT ;  /* 0x0000000d0c0c7212 */ /* 0x000fe200078e3cff */
[----:B------:R-:W-:Y:S01]  /*6cd0*/  IMAD.X R13, RZ, RZ, R17, P5 ;  /* 0x000000ffff0d7224 */ /* 0x000fe200028e0611 */
[----:B------:R-:W-:Y:S01]  /*6ce0*/  MOV R27, R24 ;  /* 0x00000018001b7202 */ /* 0x000fe20000000f00 */
[----:B------:R-:W-:Y:S01]  /*6cf0*/  IMAD.U32 R25, RZ, RZ, UR5 ;  /* 0x00000005ff197e24 */ /* 0x000fe2000f8e00ff */
[----:B------:R-:W-:Y:S01]  /*6d00*/  LOP3.LUT P0, RZ, R186, 0x3, RZ, 0xc0, !PT ;  /* 0x00000003baff7812 */ /* 0x000fe2000780c0ff */
[----:B------:R-:W-:Y:S01]  /*6d10*/  IMAD.U32 R24, RZ, RZ, UR4 ;  /* 0x00000004ff187e24 */ /* 0x000fe2000f8e00ff */
[----:B------:R-:W-:Y:S01]  /*6d20*/  ULDC UR4, c[0x0][0xa88] ;  /* 0x0002a20000047ab9 */ /* 0x000fe20000000800 */
[----:B------:R-:W-:Y:S01]  /*6d30*/  IMAD.U32 R25, RZ, RZ, UR6 ;  /* 0x00000006ff197e24 */ /* 0x000fe2000f8e00ff */
[----:B------:R-:W-:Y:S01]  /*6d40*/  MOV R2, R10 ;  /* 0x0000000a00027202 */ /* 0x000fe20000000f00 */
[----:B------:R2:W-:Y:S01]  /*6d50*/  STSM.16.M88.4 [R9], R4 ;  /* 0x0000000409007844 */ /* 0x0005e20000000200 */
[----:B------:R-:W-:Y:S01]  /*6d60*/  MOV R21, R12 ;  /* 0x0000000c00157202 */ /* 0x000fe20000000f00 */
[----:B-1----:R-:W-:Y:S01]  /*6d70*/  IMAD.WIDE.U32 R24, R14, UR36, R24 ;  /* 0x000000240e187c25 */ /* 0x002fe2000f8e0018 */
[----:B------:R-:W-:-:S02]  /*6d80*/  F2FP.BF16.F32.PACK_AB R10, R45, R44 ;  /* 0x0000002c2d0a723e */ /* 0x000fc400000010ff */
[----:B------:R-:W-:Y:S02]  /*6d90*/  F2FP.BF16.F32.PACK_AB R11, R47, R46 ;  /* 0x0000002e2f0b723e */ /* 0x000fe400000010ff */
[----:B------:R-:W-:Y:S02]  /*6da0*/  F2FP.BF16.F32.PACK_AB R12, R49, R48 ;  /* 0x00000030310c723e */ /* 0x000fe400000010ff */
[----:B------:R-:W-:Y:S02]  /*6db0*/  F2FP.BF16.F32.PACK_AB R13, R51, R50 ;  /* 0x00000032330d723e */ /* 0x000fe400000010ff */
[----:B------:R-:W-:Y:S02]  /*6dc0*/  F2FP.BF16.F32.PACK_AB R64, R65, R64 ;  /* 0x000000404140723e */ /* 0x000fe400000010ff */
[----:B------:R-:W-:Y:S02]  /*6dd0*/  F2FP.BF16.F32.PACK_AB R65, R67, R66 ;  /* 0x000000424341723e */ /* 0x000fe400000010ff */
[----:B------:R-:W-:Y:S01]  /*6de0*/  F2FP.BF16.F32.PACK_AB R72, R73, R72 ;  /* 0x000000484948723e */ /* 0x000fe200000010ff */
[----:B--2---:R-:W-:Y:S01]  /*6df0*/  IMAD.X R9, RZ, RZ, R17, P3 ;  /* 0x000000ffff097224 */ /* 0x004fe200018e0611 */
[----:B------:R-:W-:-:S02]  /*6e00*/  F2FP.BF16.F32.PACK_AB R4, R33, R32 ;  /* 0x000000202104723e */ /* 0x000fc400000010ff */
[----:B------:R-:W-:Y:S02]  /*6e10*/  F2FP.BF16.F32.PACK_AB R5, R35, R34 ;  /* 0x000000222305723e */ /* 0x000fe400000010ff */
[----:B------:R-:W-:Y:S01]  /*6e20*/  MOV R0, R8 ;  /* 0x0000000800007202 */ /* 0x000fe20000000f00 */
[----:B------:R-:W-:Y:S01]  /*6e30*/  VIADD R9, R31, 0x8 ;  /* 0x000000081f097836 */ /* 0x000fe20000000000 */
[----:B------:R-:W-:Y:S01]  /*6e40*/  F2FP.BF16.F32.PACK_AB R6, R37, R36 ;  /* 0x000000242506723e */ /* 0x000fe200000010ff */
[----:B------:R-:W-:Y:S01]  /*6e50*/  IMAD R8, R14, UR7, RZ ;  /* 0x000000070e087c24 */ /* 0x000fe2000f8e02ff */
[----:B------:R-:W-:Y:S02]  /*6e60*/  F2FP.BF16.F32.PACK_AB R7, R39, R38 ;  /* 0x000000262707723e */ /* 0x000fe400000010ff */
[----:B------:R-:W-:Y:S01]  /*6e70*/  ISETP.GE.OR P1, PT, R9, UR4, P0 ;  /* 0x0000000409007c0c */ /* 0x000fe20008726670 */
[----:B------:R-:W-:Y:S01]  /*6e80*/  IMAD R30, R15, UR36, R8 ;  /* 0x000000240f1e7c24 */ /* 0x000fe2000f8e0208 */
[----:B------:R-:W-:Y:S01]  /*6e90*/  F2FP.BF16.F32.PACK_AB R8, R41, R40 ;  /* 0x000000282908723e */ /* 0x000fe200000010ff */
[----:B------:R1:W-:Y:S01]  /*6ea0*/  STSM.16.M88.4 [R29], R4 ;  /* 0x000000041d007844 */ /* 0x0003e20000000200 */
[----:B------:R-:W-:-:S02]  /*6eb0*/  F2FP.BF16.F32.PACK_AB R9, R43, R42 ;  /* 0x0000002a2b09723e */ /* 0x000fc400000010ff */
[----:B------:R-:W-:Y:S02]  /*6ec0*/  F2FP.BF16.F32.PACK_AB R14, R53, R52 ;  /* 0x00000034350e723e */ /* 0x000fe400000010ff */
[----:B------:R-:W-:Y:S01]  /*6ed0*/  F2FP.BF16.F32.PACK_AB R15, R55, R54 ;  /* 0x00000036370f723e */ /* 0x000fe200000010ff */
[----:B------:R-:W-:Y:S01]  /*6ee0*/  STSM.16.M88.4 [R28], R8 ;  /* 0x000000081c007844 */ /* 0x000fe20000000200 */
[----:B------:R-:W-:Y:S02]  /*6ef0*/  F2FP.BF16.F32.PACK_AB R66, R69, R68 ;  /* 0x000000444542723e */ /* 0x000fe400000010ff */
[----:B------:R-:W-:Y:S01]  /*6f00*/  F2FP.BF16.F32.PACK_AB R67, R71, R70 ;  /* 0x000000464743723e */ /* 0x000fe200000010ff */
[----:B------:R-:W-:Y:S01]  /*6f10*/  STSM.16.M88.4 [R27], R12 ;  /* 0x0000000c1b007844 */ /* 0x000fe20000000200 */
[----:B------:R-:W-:Y:S02]  /*6f20*/  F2FP.BF16.F32.PACK_AB R73, R75, R74 ;  /* 0x0000004a4b49723e */ /* 0x000fe400000010ff */
[----:B------:R-:W-:-:S02]  /*6f30*/  F2FP.BF16.F32.PACK_AB R80, R81, R80 ;  /* 0x000000505150723e */ /* 0x000fc400000010ff */
[----:B------:R-:W-:Y:S02]  /*6f40*/  F2FP.BF16.F32.PACK_AB R74, R77, R76 ;  /* 0x0000004c4d4a723e */ /* 0x000fe400000010ff */
[----:B-1----:R-:W-:Y:S02]  /*6f50*/  F2FP.BF16.F32.PACK_AB R4, R57, R56 ;  /* 0x000000383904723e */ /* 0x002fe400000010ff */
[----:B------:R-:W-:Y:S02]  /*6f60*/  F2FP.BF16.F32.PACK_AB R5, R59, R58 ;  /* 0x0000003a3b05723e */ /* 0x000fe400000010ff */
[----:B------:R-:W-:Y:S02]  /*6f70*/  F2FP.BF16.F32.PACK_AB R6, R61, R60 ;  /* 0x0000003c3d06723e */ /* 0x000fe400000010ff */
[----:B------:R-:W-:Y:S02]  /*6f80*/  F2FP.BF16.F32.PACK_AB R7, R63, R62 ;  /* 0x0000003e3f07723e */ /* 0x000fe400000010ff */
[----:B------:R-:W-:-:S02]  /*6f90*/  F2FP.BF16.F32.PACK_AB R75, R79, R78 ;  /* 0x0000004e4f4b723e */ /* 0x000fc400000010ff */
[----:B------:R-:W-:Y:S01]  /*6fa0*/  F2FP.BF16.F32.PACK_AB R81, R83, R82 ;  /* 0x000000525351723e */ /* 0x000fe200000010ff */
[----:B------:R1:W-:Y:S01]  /*6fb0*/  STSM.16.M88.4 [R26], R4 ;  /* 0x000000041a007844 */ /* 0x0003e20000000200 */
[----:B------:R-:W-:Y:S02]  /*6fc0*/  F2FP.BF16.F32.PACK_AB R82, R85, R84 ;  /* 0x000000545552723e */ /* 0x000fe400000010ff */
[----:B------:R-:W-:Y:S01]  /*6fd0*/  F2FP.BF16.F32.PACK_AB R83, R87, R86 ;  /* 0x000000565753723e */ /* 0x000fe200000010ff */
[----:B------:R-:W-:Y:S01]  /*6fe0*/  STSM.16.M88.4 [R21], R64 ;  /* 0x0000004015007844 */ /* 0x000fe20000000200 */
[----:B------:R-:W-:Y:S02]  /*6ff0*/  SHF.R.S32.HI R29, RZ, 0x1f, R31 ;  /* 0x0000001fff1d7819 */ /* 0x000fe4000001141f */
[C---:B------:R-:W-:Y:S01]  /*7000*/  IADD3 R24, P2, R31.reuse, R24, RZ ;  /* 0x000000181f187210 */ /* 0x040fe20007f5e0ff */
[----:B------:R-:W-:Y:S01]  /*7010*/  STSM.16.M88.4 [R2], R72 ;  /* 0x0000004802007844 */ /* 0x000fe20000000200 */
[----:B------:R-:W-:Y:S01]  /*7020*/  ISETP.GE.OR P0, PT, R31, UR4, P0 ;  /* 0x000000041f007c0c */ /* 0x000fe20008706670 */
[----:B------:R-:W-:Y:S01]  /*7030*/  ULDC.64 UR4, c[0x0][0xb40] ;  /* 0x0002d00000047ab9 */ /* 0x000fe20000000a00 */
[----:B------:R-:W-:Y:S01]  /*7040*/  IADD3.X R29, R29, R25, R30, P2, !PT ;  /* 0x000000191d1d7210 */ /* 0x000fe200017fe41e */
[----:B------:R-:W-:Y:S01]  /*7050*/  STSM.16.M88.4 [R0], R80 ;  /* 0x0000005000007844 */ /* 0x000fe20000000200 */
[----:B------:R-:W-:Y:S01]  /*7060*/  R2UR UR10, R184 ;  /* 0x00000000b80a72ca */ /* 0x000fe200000e0000 */
[----:B------:R-:W-:Y:S01]  /*7070*/  @!PT LDS RZ, [RZ] ;  /* 0x00000000fffff984 */ /* 0x000fe20000000800 */
[----:B------:R-:W-:Y:S01]  /*7080*/  @!PT LDS RZ, [RZ] ;  /* 0x00000000fffff984 */ /* 0x000fe20000000800 */
[----:B------:R-:W-:Y:S01]  /*7090*/  @!PT LDS RZ, [RZ] ;  /* 0x00000000fffff984 */ /* 0x000fe20000000800 */
[----:B------:R-:W-:Y:S01]  /*70a0*/  @!PT LDS RZ, [RZ] ;  /* 0x00000000fffff984 */ /* 0x000fe20000000800 */
[----:B------:R2:W-:Y:S06]  /*70b0*/  MEMBAR.ALL.CTA ;  /* 0x0000000000007992 */ /* 0x0005ec0000008000 */
[----:B--2---:R-:W2:Y:S02]  /*70c0*/  FENCE.VIEW.ASYNC.S ;  /* 0x00000000000073c6 */ /* 0x004ea40000000000 */
[----:B--2---:R-:W-:Y:S06]  /*70d0*/  BAR.ARV 0x1, 0x120 ;  /* 0x0044800000007b1d */ /* 0x004fec0000002000 */
[C---:B-1----:R-:W-:Y:S01]  /*70e0*/  LEA R4, P2, R24.reuse, UR4, 0x2 ;  /* 0x0000000418047c11 */ /* 0x042fe2000f8410ff */
[----:B------:R-:W-:Y:S01]  /*70f0*/  ULDC UR4, c[0x0][0xc] ;  /* 0x0000030000047ab9 */ /* 0x000fe20000000800 */
[----:B------:R-:W1:Y:S01]  /*7100*/  SHFL.IDX PT, R6, R189, RZ, 0x1f ;  /* 0x00001fffbd067589 */ /* 0x000e6200000e0000 */
[----:B------:R-:W-:Y:S01]  /*7110*/  UIADD3 UR10, UR4, UR10, URZ ;  /* 0x0000000a040a7290 */ /* 0x000fe2000fffe03f */
[----:B------:R-:W-:-:S05]  /*7120*/  LEA.HI.X R5, R24, UR5, R29, 0x2, P2 ;  /* 0x0000000518057c11 */ /* 0x000fca00090f141d */
[----:B------:R2:W-:Y:S01]  /*7130*/  @!P0 STG.E desc[UR12][R4.64], R20 ;  /* 0x0000001404008986 */ /* 0x0005e2000c10190c */
[----:B------:R-:W-:-:S03]  /*7140*/  IMAD.U32 R184, RZ, RZ, UR10 ;  /* 0x0000000affb87e24 */ /* 0x000fc6000f8e00ff */
[----:B------:R2:W-:Y:S01]  /*7150*/  @!P1 STG.E desc[UR12][R4.64+0x20], R3 ;  /* 0x0000200304009986 */ /* 0x0005e2000c10190c */
[----:B-1----:R-:W-:-:S13]  /*7160*/  ISETP.NE.AND P0, PT, R6, 0x7, PT ;  /* 0x000000070600780c */ /* 0x002fda0003f05270 */
[----:B--2---:R-:W-:Y:S05]  /*7170*/  @P0 BRA `(.L_x_153) ;  /* 0x0000000000640947 */ /* 0x004fea0003800000 */
        /* <DEDUP_REMOVED lines=11> */
[----:B------:R-:W-:Y:S01]  /*7230*/  UMOV UR7, 0x40 ;  /* 0x0000004000077882 */ /* 0x000fe20000000000 */
[----:B------:R-:W-:-:S05]  /*7240*/  UMOV UR8, 0x1 ;  /* 0x0000000100087882 */ /* 0x000fca0000000000 */
[----:B------:R1:W-:Y:S02]  /*7250*/  UTMASTG.5D [UR32], [UR4] ;  /* 0x00000020040073b5 */ /* 0x0003e40008020000 */
[----:B-1----:R-:W-:Y:S01]  /*7260*/  UMOV UR32, UR6 ;  /* 0x0000000600207c82 */ /* 0x002fe20008000000 */
[----:B------:R-:W-:Y:S01]  /*7270*/  UMOV UR33, UR7 ;  /* 0x0000000700217c82 */ /* 0x000fe20008000000 */
[----:B------:R-:W-:Y:S01]  /*7280*/  UIADD3 UR6, UR60, 0x34820, URZ ;  /* 0x000348203c067890 */ /* 0x000fe2000fffe03f */
[----:B------:R1:W-:Y:S03]  /*7290*/  UTMASTG.5D [UR32], [UR4] ;  /* 0x00000020040073b5 */ /* 0x0003e60008020000 */
[----:B------:R-:W-:Y:S02]  /*72a0*/  UPRMT UR7, URZ, 0x654, UR6 ;  /* 0x000006543f077896 */ /* 0x000fe40008000006 */
[----:B------:R-:W-:Y:S01]  /*72b0*/  UPRMT UR6, UR8, 0x654, UR6 ;  /* 0x0000065408067896 */ /* 0x000fe20008000006 */
[----:B------:R0:W-:Y:S01]  /*72c0*/  UTMACMDFLUSH ;  /* 0x00000000000079b7 */ /* 0x0001e20000000000 */
[----:B------:R-:W-:-:S05]  /*72d0*/  DEPBAR.LE SB0, 0x0 ;  /* 0x000080000000791a */ /* 0x000fca0000000000 */
[----:B------:R-:W-:Y:S02]  /*72e0*/  SYNCS.ARRIVE.TRANS64.RED.A1T0 RZ, [UR7], RZ ;  /* 0x000000ffffff79a7 */ /* 0x000fe40008100407 */
[----:B-1----:R-:W-:Y:S03]  /*72f0*/  SYNCS.ARRIVE.TRANS64.RED.A1T0 RZ, [UR6], RZ ;  /* 0x000000ffffff79a7 */ /* 0x002fe60008100406 */
.L_x_154:
[----:B------:R-:W-:Y:S05]  /*7300*/  BSYNC B0 ;  /* 0x0000000000007941 */ /* 0x000fea0003800000 */
.L_x_153:
[----:B------:R-:W1:Y:S01]  /*7310*/  LDC R0, c[0x0][0xda4] ;  /* 0x00036900ff007b82 */ /* 0x000e620000000800 */
[----:B------:R-:W-:Y:S01]  /*7320*/  R2UR UR5, R184 ;  /* 0x00000000b80572ca */ /* 0x000fe200000e0000 */
[----:B------:R-:W-:Y:S01]  /*7330*/  UIADD3 UR38, UR38, 0x1, URZ ;  /* 0x0000000126267890 */ /* 0x000fe2000fffe03f */
[----:B------:R-:W-:-:S03]  /*7340*/  VIADD R185, R185, 0x1 ;  /* 0x00000001b9b97836 */ /* 0x000fc60000000000 */
[----:B------:R-:W-:-:S04]  /*7350*/  UISETP.NE.AND UP0, UPT, UR38, 0x2, UPT ;  /* 0x000000022600788c */ /* 0x000fc8000bf05270 */
[----:B------:R-:W-:Y:S02]  /*7360*/  USEL UR4, URZ, 0x1, UP0 ;  /* 0x000000013f047887 */ /* 0x000fe40008000000 */
[----:B------:R-:W-:Y:S02]  /*7370*/  USEL UR38, UR38, URZ, UP0 ;  /* 0x0000003f26267287 */ /* 0x000fe40008000000 */
[----:B------:R-:W-:Y:S01]  /*7380*/  ULOP3.LUT UR39, UR39, UR4, URZ, 0x3c, !UPT ;  /* 0x0000000427277292 */ /* 0x000fe2000f8e3c3f */
[----:B-1----:R-:W-:-:S13]  /*7390*/  ISETP.LE.AND P0, PT, R0, UR5, PT ;  /* 0x0000000500007c0c */ /* 0x002fda000bf03270 */
[----:B------:R-:W-:Y:S05]  /*73a0*/  @!P0 BRA `(.L_x_155) ;  /* 0xffffff9c00cc8947 */ /* 0x000fea000383ffff */
[----:B------:R-:W-:Y:S05]  /*73b0*/  EXIT ;  /* 0x000000000000794d */ /* 0x000fea0003800000 */
.L_x_127:
[----:B------:R-:W-:-:S08]  /*73c0*/  NOP ;  /* 0x0000000000007918 */ /* 0x000fd00000000000 */
[----:B-1----:R-:W1:-:S00]  /*73d0*/  USETMAXREG.DEALLOC.CTAPOOL 0x18 ;  /* 0x00000018000079c8 */ /* 0x002e4000080e0500 */
[----:B-1----:R-:W-:-:S06]  /*73e0*/  LOP3.LUT R0, R0, 0x3, RZ, 0xc0, !PT ;  /* 0x0000000300007812 */ /* 0x002fcc00078ec0ff */
[----:B------:R-:W1:Y:S02]  /*73f0*/  SHFL.IDX PT, R0, R0, RZ, 0x1f ;  /* 0x00001fff00007589 */ /* 0x000e6400000e0000 */
[----:B-1----:R-:W-:-:S13]  /*7400*/  ISETP.NE.AND P0, PT, R0, RZ, PT ;  /* 0x000000ff0000720c */ /* 0x002fda0003f05270 */
[----:B------:R-:W-:Y:S05]  /*7410*/  @P0 EXIT ;  /* 0x000000000000094d */ /* 0x000fea0003800000 */
[----:B------:R-:W1:Y:S01]  /*7420*/  S2UR UR4, SR_CTAID.X ;  /* 0x00000000000479c3 */ /* 0x000e620000002500 */
[----:B------:R-:W-:Y:S02]  /*7430*/  IMAD.MOV.U32 R16, RZ, RZ, RZ ;  /* 0x000000ffff107224 */ /* 0x000fe400078e00ff */
[----:B------:R-:W-:Y:S02]  /*7440*/  IMAD.MOV.U32 R2, RZ, RZ, 0x1 ;  /* 0x00000001ff027424 */ /* 0x000fe400078e00ff */
[----:B------:R-:W-:-:S03]  /*7450*/  IMAD.MOV.U32 R17, RZ, RZ, 0x1 ;  /* 0x00000001ff117424 */ /* 0x000fc600078e00ff */
[----:B------:R-:W1:Y:S02]  /*7460*/  LDC R0, c[0x0][0xda4] ;  /* 0x00036900ff007b82 */ /* 0x000e640000000800 */
[----:B-1----:R-:W-:-:S13]  /*7470*/  ISETP.LE.AND P0, PT, R0, UR4, PT ;  /* 0x0000000400007c0c */ /* 0x002fda000bf03270 */
[----:B------:R-:W-:Y:S05]  /*7480*/  @P0 BRA `(.L_x_156) ;  /* 0x0000003000180947 */ /* 0x000fea0003800000 */
[----:B------:R-:W2:Y:S01]  /*7490*/  LDL R4, [R1+0x24] ;  /* 0x0000240001047983 */ /* 0x000ea20000100800 */
[----:B------:R-:W1:Y:S01]  /*74a0*/  S2UR UR4, SR_CTAID.X ;  /* 0x00000000000479c3 */ /* 0x000e620000002500 */
[----:B------:R-:W-:Y:S01]  /*74b0*/  LOP3.LUT R19, R19, 0xfffffffd, RZ, 0xc0, !PT ;  /* 0xfffffffd13137812 */ /* 0x000fe200078ec0ff */
[----:B------:R-:W-:Y:S01]  /*74c0*/  IMAD.MOV.U32 R16, RZ, RZ, RZ ;  /* 0x000000ffff107224 */ /* 0x000fe200078e00ff */
[----:B------:R-:W3:Y:S01]  /*74d0*/  S2R R3, SR_TID.X ;  /* 0x0000000000037919 */ /* 0x000ee20000002100 */
[----:B------:R-:W-:Y:S01]  /*74e0*/  IMAD.MOV.U32 R17, RZ, RZ, 0x1 ;  /* 0x00000001ff117424 */ /* 0x000fe200078e00ff */
[----:B------:R-:W-:Y:S01]  /*74f0*/  ULDC.64 UR36, c[0x0][0x198] ;  /* 0x0000660000247ab9 */ /* 0x000fe20000000a00 */
[----:B------:R-:W-:Y:S01]  /*7500*/  ULDC UR39, c[0x0][0xc] ;  /* 0x0000030000277ab9 */ /* 0x000fe20000000800 */
[C---:B---3--:R-:W-:Y:S02]  /*7510*/  LOP3.LUT P0, R0, R3.reuse, 0x1f, RZ, 0xc0, !PT ;  /* 0x0000001f03007812 */ /* 0x048fe4000780c0ff */
[----:B------:R-:W-:-:S03]  /*7520*/  LOP3.LUT P1, RZ, R3, 0x7f, RZ, 0xc0, !PT ;  /* 0x0000007f03ff7812 */ /* 0x000fc6000782c0ff */
[----:B------:R1:W-:Y:S01]  /*7530*/  STL [R1+0x20], R0 ;  /* 0x0000200001007387 */ /* 0x0003e20000100800 */
[----:B------:R-:W-:Y:S01]  /*7540*/  PLOP3.LUT P0, PT, P0, P1, PT, 0x8a, 0x0 ;  /* 0x000000000000781c */ /* 0x000fe20000703172 */
[----:B-1----:R-:W-:-:S08]  /*7550*/  IMAD.U32 R0, RZ, RZ, UR4 ;  /* 0x00000004ff007e24 */ /* 0x002fd0000f8e00ff */
[----:B------:R-:W-:Y:S01]  /*7560*/  @P1 LOP3.LUT R19, R19, 0x2, RZ, 0xfc, !PT ;  /* 0x0000000213131812 */ /* 0x000fe200078efcff */
[----:B------:R1:W-:Y:S03]  /*7570*/  STL [R1+0x14], R0 ;  /* 0x0000140001007387 */ /* 0x0003e60000100800 */
[----:B------:R-:W-:Y:S01]  /*7580*/  LOP3.LUT R19, R19, 0xfffffffe, RZ, 0xc0, !PT ;  /* 0xfffffffe13137812 */ /* 0x000fe200078ec0ff */
[----:B------:R1:W-:Y:S03]  /*7590*/  STL [R1+0x1c], RZ ;  /* 0x00001cff01007387 */ /* 0x0003e60000100800 */
[----:B------:R-:W-:Y:S02]  /*75a0*/  @P0 LOP3.LUT R19, R19, 0x1, RZ, 0xfc, !PT ;  /* 0x0000000113130812 */ /* 0x000fe400078efcff */
[----:B--2---:R-:W-:-:S13]  /*75b0*/  R2UR UR5, R4 ;  /* 0x00000000040572ca */ /* 0x004fda00000e0000 */
[----:B-1----:R-:W-:-:S12]  /*75c0*/  ULOP3.LUT UR38, UR5, 0x2, URZ, 0xfc, !UPT ;  /* 0x0000000205267892 */ /* 0x002fd8000f8efc3f */
.L_x_208:
[----:B------:R-:W2:Y:S01]  /*75d0*/  LDL R6, [R1+0x14] ;  /* 0x0000140001067983 */ /* 0x000ea20000100800 */
[----:B------:R-:W1:Y:S01]  /*75e0*/  LDC R2, c[0x0][0xda8] ;  /* 0x00036a00ff027b82 */ /* 0x000e620000000800 */
[----:B------:R-:W-:Y:S05]  /*75f0*/  YIELD ;  /* 0x0000000000007946 */ /* 0x000fea0003800000 */
[----:B------:R-:W-:Y:S02]  /*7600*/  ULDC.64 UR4, c[0x0][0x3f8] ;  /* 0x0000fe0000047ab9 */ /* 0x000fe40000000a00 */
[----:B------:R-:W3:Y:S01]  /*7610*/  LDC R0, c[0x0][0xdb4] ;  /* 0x00036d00ff007b82 */ /* 0x000ee20000000800 */
[----:B------:R-:W-:-:S03]  /*7620*/  UISETP.NE.U32.AND UP0, UPT, UR4, URZ, UPT ;  /* 0x0000003f0400728c */ /* 0x000fc6000bf05070 */
[----:B------:R-:W-:Y:S01]  /*7630*/  ULDC UR4, c[0x0][0x404] ;  /* 0x0001010000047ab9 */ /* 0x000fe20000000800 */
[----:B------:R-:W-:-:S04]  /*7640*/  UISETP.NE.AND.EX UP0, UPT, UR5, URZ, UPT, UP0 ;  /* 0x0000003f0500728c */ /* 0x000fc8000bf05300 */
[----:B------:R-:W-:Y:S01]  /*7650*/  USEL UR4, UR4, 0x1, UP0 ;  /* 0x0000000104047887 */ /* 0x000fe20008000000 */
[----:B-1----:R-:W-:Y:S02]  /*7660*/  ISETP.NE.AND P0, PT, R2, 0x1, PT ;  /* 0x000000010200780c */ /* 0x002fe40003f05270 */
[----:B---3--:R-:W-:-:S11]  /*7670*/  ISETP.NE.AND P1, PT, R0, 0x1, PT ;  /* 0x000000010000780c */ /* 0x008fd60003f25270 */
        /* <DEDUP_REMOVED lines=11> */
[----:B------:R-:W-:Y:S02]  /*7730*/  MOV R3, 0x400 ;  /* 0x0000040000037802 */ /* 0x000fe40000000f00 */
[----:B------:R2:W-:Y:S02]  /*7740*/  STL [R1], R7 ;  /* 0x0000000701007387 */ /* 0x0005e40000100800 */
        /* <DEDUP_REMOVED lines=13> */
[----:B------:R2:W-:Y:S01]  /*7820*/  STL [R1+0x4], R3 ;  /* 0x0000040301007387 */ /* 0x0005e20000100800 */
[----:B------:R-:W-:Y:S05]  /*7830*/  @!P0 BRA `(.L_x_157) ;  /* 0x0000000000408947 */ /* 0x000fea0003800000 */
[----:B------:R-:W-:Y:S01]  /*7840*/  MOV R2, 0x0 ;  /* 0x0000000000027802 */ /* 0x000fe20000000f00 */
[----:B------:R-:W-:Y:S01]  /*7850*/  ULDC.64 UR6, c[0x4][0xb8] ;  /* 0x01002e0000067ab9 */ /* 0x000fe20000000a00 */
[----:B------:R-:W-:Y:S01]  /*7860*/  ULDC.64 UR8, c[0x4][0xc0] ;  /* 0x0100300000087ab9 */ /* 0x000fe20000000a00 */
[----:B------:R-:W-:Y:S01]  /*7870*/  ULDC.64 UR4, c[0x4][0x8] ;  /* 0x0100020000047ab9 */ /* 0x000fe20000000a00 */
[----:B------:R-:W-:Y:S02]  /*7880*/  IMAD.U32 R4, RZ, RZ, UR6 ;  /* 0x00000006ff047e24 */ /* 0x000fe4000f8e00ff */
[----:B--2---:R-:W1:Y:S01]  /*7890*/  LDC.64 R2, c[0x4][R2] ;  /* 0x0100000002027b82 */ /* 0x004e620000000a00 */
[----:B------:R-:W-:Y:S02]  /*78a0*/  IMAD.U32 R5, RZ, RZ, UR7 ;  /* 0x00000007ff057e24 */ /* 0x000fe4000f8e00ff */
[----:B------:R-:W-:Y:S02]  /*78b0*/  IMAD.U32 R6, RZ, RZ, UR8 ;  /* 0x00000008ff067e24 */ /* 0x000fe4000f8e00ff */
[----:B------:R-:W-:-:S02]  /*78c0*/  IMAD.U32 R7, RZ, RZ, UR9 ;  /* 0x00000009ff077e24 */ /* 0x000fc4000f8e00ff */
[----:B------:R-:W-:Y:S02]  /*78d0*/  IMAD.U32 R10, RZ, RZ, UR4 ;  /* 0x00000004ff0a7e24 */ /* 0x000fe4000f8e00ff */
[----:B------:R-:W-:Y:S02]  /*78e0*/  IMAD.U32 R11, RZ, RZ, UR5 ;  /* 0x00000005ff0b7e24 */ /* 0x000fe4000f8e00ff */
[----:B------:R-:W-:Y:S02]  /*78f0*/  IMAD.MOV.U32 R8, RZ, RZ, 0x70 ;  /* 0x00000070ff087424 */ /* 0x000fe400078e00ff */
[----:B------:R-:W-:Y:S02]  /*7900*/  IMAD.MOV.U32 R12, RZ, RZ, 0x1 ;  /* 0x00000001ff0c7424 */ /* 0x000fe400078e00ff */
[----:B------:R-:W-:-:S07]  /*7910*/  IMAD.MOV.U32 R13, RZ, RZ, RZ ;  /* 0x000000ffff0d7224 */ /* 0x000fce00078e00ff */
[----:B------:R-:W-:-:S07]  /*7920*/  LEPC R20, `(.L_x_157) ;  /* 0x000000001014794e */ /* 0x000fce0000000000 */
[----:B-1----:R-:W-:Y:S05]  /*7930*/  CALL.ABS.NOINC R2 ;  /* 0x0000000002007343 */ /* 0x002fea0003c00000 */
.L_x_157:
        /* <DEDUP_REMOVED lines=9> */
[----:B------:R-:W-:Y:S02]  /*79d0*/  IMAD.U32 R4, RZ, RZ, UR6 ;  /* 0x00000006ff047e24 */ /* 0x000fe4000f8e00ff */
[----:B------:R-:W-:Y:S02]  /*79e0*/  IMAD.U32 R5, RZ, RZ, UR7 ;  /* 0x00000007ff057e24 */ /* 0x000fe4000f8e00ff */
[----:B------:R-:W-:Y:S02]  /*79f0*/  IMAD.U32 R6, RZ, RZ, UR8 ;  /* 0x00000008ff067e24 */ /* 0x000fe4000f8e00ff */
[----:B------:R-:W-:-:S02]  /*7a00*/  IMAD.U32 R7, RZ, RZ, UR9 ;  /* 0x00000009ff077e24 */ /* 0x000fc4000f8e00ff */
[----:B------:R-:W-:Y:S02]  /*7a10*/  IMAD.U32 R10, RZ, RZ, UR4 ;  /* 0x00000004ff0a7e24 */ /* 0x000fe4000f8e00ff */
[----:B------:R-:W-:Y:S02]  /*7a20*/  IMAD.U32 R11, RZ, RZ, UR5 ;  /* 0x00000005ff0b7e24 */ /* 0x000fe4000f8e00ff */
[----:B------:R-:W-:Y:S02]  /*7a30*/  IMAD.MOV.U32 R8, RZ, RZ, 0x70 ;  /* 0x00000070ff087424 */ /* 0x000fe400078e00ff */
[----:B------:R-:W-:Y:S02]  /*7a40*/  IMAD.MOV.U32 R12, RZ, RZ, 0x1 ;  /* 0x00000001ff0c7424 */ /* 0x000fe400078e00ff */
[----:B-1----:R-:W-:-:S07]  /*7a50*/  IMAD.MOV.U32 R13, RZ, RZ, RZ ;  /* 0x000000ffff0d7224 */ /* 0x002fce00078e00ff */
[----:B------:R-:W-:-:S07]  /*7a60*/  LEPC R20, `(.L_x_159) ;  /* 0x000000001014794e */ /* 0x000fce0000000000 */
[----:B--2---:R-:W-:Y:S05]  /*7a70*/  CALL.ABS.NOINC R2 ;  /* 0x0000000002007343 */ /* 0x004fea0003c00000 */
.L_x_159:
[----:B------:R-:W-:Y:S01]  /*7a80*/  MOV R2, 0x0 ;  /* 0x0000000000027802 */ /* 0x000fe20000000f00 */
[----:B------:R-:W-:Y:S01]  /*7a90*/  ULDC.64 UR6, c[0x4][0xb8] ;  /* 0x01002e0000067ab9 */ /* 0x000fe20000000a00 */
[----:B------:R-:W-:Y:S01]  /*7aa0*/  ULDC.64 UR8, c[0x4][0xc0] ;  /* 0x0100300000087ab9 */ /* 0x000fe20000000a00 */
[----:B------:R-:W-:Y:S01]  /*7ab0*/  ULDC.64 UR4, c[0x4][0x18] ;  /* 0x0100060000047ab9 */ /* 0x000fe20000000a00 */
[----:B------:R-:W-:Y:S02]  /*7ac0*/  IMAD.U32 R4, RZ, RZ, UR6 ;  /* 0x00000006ff047e24 */ /* 0x000fe4000f8e00ff */
[----:B------:R-:W1:Y:S01]  /*7ad0*/  LDC.64 R2, c[0x4][R2] ;  /* 0x0100000002027b82 */ /* 0x000e620000000a00 */
        /* <DEDUP_REMOVED lines=10> */
.L_x_158:
[----:B------:R-:W2:Y:S01]  /*7b80*/  LDL R7, [R1] ;  /* 0x0000000001077983 */ /* 0x000ea20000100800 */
[----:B------:R-:W-:Y:S01]  /*7b90*/  ULDC.64 UR4, c[0x0][0x9f8] ;  /* 0x00027e0000047ab9 */ /* 0x000fe20000000a00 */
[----:B------:R-:W1:Y:S01]  /*7ba0*/  LDC R0, c[0x0][0x428] ;  /* 0x00010a00ff007b82 */ /* 0x000e620000000800 */
[----:B------:R-:W-:Y:S01]  /*7bb0*/  ISETP.NE.U32.AND P0, PT, RZ, UR4, PT ;  /* 0x00000004ff007c0c */ /* 0x000fe2000bf05070 */
[----:B------:R-:W3:Y:S04]  /*7bc0*/  LDL R10, [R1+0x4] ;  /* 0x00000400010a7983 */ /* 0x000ee80000100800 */
[----:B------:R-:W4:Y:S01]  /*7bd0*/  LDL R9, [R1+0x20] ;  /* 0x0000200001097983 */ /* 0x000f220000100800 */
[----:B------:R-:W-:Y:S01]  /*7be0*/  ISETP.NE.AND.EX P0, PT, RZ, UR5, PT, P0 ;  /* 0x00000005ff007c0c */ /* 0x000fe2000bf05300 */
[----:B------:R-:W-:Y:S01]  /*7bf0*/  ULDC.64 UR6, c[0x0][0x208] ;  /* 0x0000820000067ab9 */ /* 0x000fe20000000a00 */
[----:B------:R-:W-:Y:S01]  /*7c00*/  ULDC UR4, c[0x0][0xda8] ;  /* 0x00036a0000047ab9 */ /* 0x000fe20000000800 */
[----:B------:R-:W4:Y:S04]  /*7c10*/  LDL.LU R6, [R1+0xc] ;  /* 0x00000c0001067983 */ /* 0x000f280000300800 */
[----:B------:R-:W4:Y:S06]  /*7c20*/  LDL R8, [R1+0x14] ;  /* 0x0000140001087983 */ /* 0x000f2c0000100800 */
[----:B------:R-:W2:Y:S01]  /*7c30*/  @P0 LDC.64 R2, c[0x0][0x9f8] ;  /* 0x00027e00ff020b82 */ /* 0x000ea20000000a00 */
[----:B-1----:R-:W-:-:S13]  /*7c40*/  ISETP.NE.AND P1, PT, R0, 0x1, PT ;  /* 0x000000010000780c */ /* 0x002fda0003f25270 */
[----:B------:R-:W3:Y:S08]  /*7c50*/  @P1 LDC R5, c[0x0][0x42c] ;  /* 0x00010b00ff051b82 */ /* 0x000ef00000000800 */
[----:B------:R-:W1:Y:S01]  /*7c60*/  @P1 LDC R4, c[0x0][0x430] ;  /* 0x00010c00ff041b82 */ /* 0x000e620000000800 */
[----:B--2---:R-:W-:-:S05]  /*7c70*/  @P0 IMAD.WIDE R2, R7, 0x4, R2 ;  /* 0x0000000407020825 */ /* 0x004fca00078e0202 */
[----:B------:R2:W5:Y:S01]  /*7c80*/  @P0 LDG.E R7, desc[UR6][R2.64] ;  /* 0x0000000602070981 */ /* 0x000562000c1e1900 */
[----:B---3--:R-:W-:-:S04]  /*7c90*/  @P1 IMAD.HI.U32 R5, R10, R5, RZ ;  /* 0x000000050a051227 */ /* 0x008fc800078e00ff */
[----:B------:R-:W-:Y:S01]  /*7ca0*/  IMAD.MOV.U32 R0, RZ, RZ, R10 ;  /* 0x000000ffff007224 */ /* 0x000fe200078e000a */
[----:B-1----:R-:W-:Y:S02]  /*7cb0*/  @P1 SHF.R.U32.HI R0, RZ, R4, R5 ;  /* 0x00000004ff001219 */ /* 0x002fe40000011605 */
[----:B----4-:R-:W-:Y:S01]  /*7cc0*/  ISETP.NE.AND P1, PT, R9, RZ, PT ;  /* 0x000000ff0900720c */ /* 0x010fe20003f25270 */
[----:B------:R-:W1:Y:S01]  /*7cd0*/  S2R R4, SR_CgaCtaId ;  /* 0x0000000000047919 */ /* 0x000e620000008800 */
[----:B------:R-:W-:-:S04]  /*7ce0*/  IMAD.MOV R6, RZ, RZ, -R6 ;  /* 0x000000ffff067224 */ /* 0x000fc800078e0a06 */
[----:B------:R-:W-:-:S07]  /*7cf0*/  IMAD R6, R6, UR4, R8 ;  /* 0x0000000406067c24 */ /* 0x000fce000f8e0208 */
[----:B------:R-:W-:Y:S01]  /*7d00*/  VOTEU.ALL UP1, P1 ;  /* 0x00000000003f7886 */ /* 0x000fe20000820000 */
[----:B------:R-:W-:-:S04]  /*7d10*/  PLOP3.LUT P2, PT, P1, PT, PT, 0x8, 0x0 ;  /* 0x000000000000781c */ /* 0x000fc80000f4e170 */
[----:B------:R-:W-:Y:S01]  /*7d20*/  @!UP1 UIADD3 UR8, UP0, UR36, 0x270, URZ ;  /* 0x0000027024089890 */ /* 0x000fe2000ff1e03f */
[----:B------:R-:W-:-:S03]  /*7d30*/  IMAD.SHL.U32 R6, R6, 0x80, RZ ;  /* 0x0000008006067824 */ /* 0x000fc600078e00ff */
[----:B------:R-:W-:-:S03]  /*7d40*/  @!UP1 UIADD3.X UR9, URZ, UR37, URZ, UP0, !UPT ;  /* 0x000000253f099290 */ /* 0x000fc600087fe43f */
[----:B--2---:R-:W-:-:S09]  /*7d50*/  VOTEU.ALL UP0, P1 ;  /* 0x00000000003f7886 */ /* 0x004fd20000800000 */
.L_x_160:
[----:B------:R-:W2:Y:S04]  /*7d60*/  LDL R3, [R1] ;  /* 0x0000000001037983 */ /* 0x000ea80000100800 */
[----:B------:R-:W3:Y:S01]  /*7d70*/  LDL R2, [R1+0x4] ;  /* 0x0000040001027983 */ /* 0x000ee20000100800 */
[----:B------:R-:W-:Y:S01]  /*7d80*/  UMOV UR4, URZ ;  /* 0x0000003f00047c82 */ /* 0x000fe20008000000 */
[----:B------:R-:W-:Y:S02]  /*7d90*/  PLOP3.LUT P0, PT, P0, P2, PT, 0xa2, 0x0 ;  /* 0x000000000000781c */ /* 0x000fe40000705472 */
[----:B--2---:R-:W-:-:S08]  /*7da0*/  @P2 R2UR P0, UR7, R3 ;  /* 0x00000000030722ca */ /* 0x004fd00000000000 */
[----:B------:R-:W-:Y:S02]  /*7db0*/  PLOP3.LUT P0, PT, P0, P2, PT, 0xa2, 0x0 ;  /* 0x000000000000781c */ /* 0x000fe40000705472 */
[----:B---3--:R-:W-:-:S08]  /*7dc0*/  @P2 R2UR.OR P0, UR6, R2 ;  /* 0x00000000020622ca */ /* 0x008fd00000100000 */
[----:B------:R-:W-:Y:S02]  /*7dd0*/  PLOP3.LUT P0, PT, P0, P2, PT, 0xa2, 0x0 ;  /* 0x000000000000781c */ /* 0x000fe40000705472 */
[----:B------:R-:W-:-:S08]  /*7de0*/  @P2 R2UR.OR P0, UR5, R6 ;  /* 0x00000000060522ca */ /* 0x000fd00000100000 */
[----:B------:R-:W-:-:S05]  /*7df0*/  @P2 PLOP3.LUT P2, PT, P0, PT, PT, 0x80, 0x0 ;  /* 0x000000000000281c */ /* 0x000fca000074f070 */
[----:B------:R2:W-:Y:S08]  /*7e00*/  @!UP0 UTMAPF.L2.4D [UR4], [UR8] ;  /* 0x00000004080085b8 */ /* 0x0005f00008018000 */
[----:B--2---:R-:W-:Y:S05]  /*7e10*/  @P2 BRA.U.ANY `(.L_x_160) ;  /* 0xfffffffd00d02947 */ /* 0x004fea000393ffff */
[----:B------:R-:W-:Y:S01]  /*7e20*/  PLOP3.LUT P2, PT, P1, PT, PT, 0x8, 0x0 ;  /* 0x000000000000781c */ /* 0x000fe20000f4e170 */
[----:B------:R-:W-:Y:S01]  /*7e30*/  VOTEU.ALL UP0, P1 ;  /* 0x00000000003f7886 */ /* 0x000fe20000800000 */
[----:B------:R-:W-:-:S11]  /*7e40*/  UMOV UR4, 0x40 ;  /* 0x0000004000047882 */ /* 0x000fd60000000000 */
.L_x_161:
[----:B------:R-:W2:Y:S04]  /*7e50*/  LDL R3, [R1] ;  /* 0x0000000001037983 */ /* 0x000ea80000100800 */
[----:B------:R-:W3:Y:S01]  /*7e60*/  LDL R2, [R1+0x4] ;  /* 0x0000040001027983 */ /* 0x000ee20000100800 */
        /* <DEDUP_REMOVED lines=12> */
.L_x_162:
        /* <DEDUP_REMOVED lines=11> */
[----:B------:R-:W2:Y:S01]  /*7fe0*/  LDC.64 R2, c[0x0][0x3f8] ;  /* 0x0000fe00ff027b82 */ /* 0x000ea20000000a00 */
[C---:B-1----:R-:W-:Y:S01]  /*7ff0*/  IMAD.SHL.U32 R20, R4.reuse, 0x40, RZ ;  /* 0x0000004004147824 */ /* 0x042fe200078e00ff */
[----:B------:R-:W-:Y:S01]  /*8000*/  UMOV UR4, 0xffffffff ;  /* 0xffffffff00047882 */ /* 0x000fe20000000000 */
[----:B------:R-:W-:-:S03]  /*8010*/  IMAD.SHL.U32 R21, R4, 0x1000, RZ ;  /* 0x0000100004157824 */ /* 0x000fc600078e00ff */
[----:B------:R-:W-:Y:S02]  /*8020*/  LOP3.LUT R20, R20, 0x40, RZ, 0xc0, !PT ;  /* 0x0000004014147812 */ /* 0x000fe400078ec0ff */
[----:B------:R-:W-:Y:S02]  /*8030*/  LOP3.LUT R21, R21, 0x1000, RZ, 0xc0, !PT ;  /* 0x0000100015157812 */ /* 0x000fe400078ec0ff */
[----:B--2---:R-:W-:-:S04]  /*8040*/  ISETP.NE.U32.AND P0, PT, R2, RZ, PT ;  /* 0x000000ff0200720c */ /* 0x004fc80003f05070 */
[----:B------:R-:W-:-:S04]  /*8050*/  ISETP.NE.AND.EX P0, PT, R3, RZ, PT, P0 ;  /* 0x000000ff0300720c */ /* 0x000fc80003f05300 */
[----:B-----5:R-:W-:Y:S01]  /*8060*/  SEL R5, R7, RZ, !P0 ;  /* 0x000000ff07057207 */ /* 0x020fe20004000000 */
[----:B------:R-:W-:Y:S08]  /*8070*/  BRA.DIV UR4, `(.L_x_163) ;  /* 0x0000002a046c7947 */ /* 0x000ff0000b800000 */
.L_x_224:
[----:B------:R-:W2:Y:S01]  /*8080*/  LDL R8, [R1+0x10] ;  /* 0x0000100001087983 */ /* 0x000ea20000100800 */
[----:B------:R-:W-:Y:S01]  /*8090*/  UMOV UR4, 0xffffffff ;  /* 0xffffffff00047882 */ /* 0x000fe20000000000 */
[--C-:B------:R-:W-:Y:S01]  /*80a0*/  SHF.R.S32.HI R12, RZ, 0x1f, R7.reuse ;  /* 0x0000001fff0c7819 */ /* 0x100fe20000011407 */
[----:B------:R-:W-:Y:S02]  /*80b0*/  IMAD.MOV.U32 R4, RZ, RZ, R7 ;  /* 0x000000ffff047224 */ /* 0x000fe400078e0007 */
[----:B--2---:R-:W-:Y:S01]  /*80c0*/  VIADD R8, R8, 0xffffffff ;  /* 0xffffffff08087836 */ /* 0x004fe20000000000 */
[----:B------:R-:W-:Y:S06]  /*80d0*/  BRA.DIV UR4, `(.L_x_164) ;  /* 0x0000002a04887947 */ /* 0x000fec000b800000 */
[----:B------:R-:W-:-:S13]  /*80e0*/  ELECT P6, URZ, PT ;  /* 0x00000000003f782f */ /* 0x000fda00038c0000 */
.L_x_227:
[----:B------:R-:W-:Y:S05]  /*80f0*/  @!P6 BRA `(.L_x_165) ;  /* 0x000000040028e947 */ /* 0x000fea0003800000 */
        /* <DEDUP_REMOVED lines=9> */
[----:B------:R-:W-:-:S04]  /*8190*/  @P1 SHF.R.U32.HI R5, RZ, R11, R10 ;  /* 0x0000000bff051219 */ /* 0x000fc8000001160a */
[--C-:B------:R-:W-:Y:S01]  /*81a0*/  SHF.R.S32.HI R11, RZ, 0x1f, R5.reuse ;  /* 0x0000001fff0b7819 */ /* 0x100fe20000011405 */
[--C-:B------:R-:W-:Y:S02]  /*81b0*/  IMAD.MOV R18, RZ, RZ, -R5.reuse ;  /* 0x000000ffff127224 */ /* 0x100fe400078e0a05 */
[----:B------:R-:W-:Y:S02]  /*81c0*/  IMAD.MOV.U32 R10, RZ, RZ, R5 ;  /* 0x000000ffff0a7224 */ /* 0x000fe400078e0005 */
[----:B------:R-:W-:Y:S02]  /*81d0*/  IMAD R18, R9, R18, R8 ;  /* 0x0000001209127224 */ /* 0x000fe400078e0208 */
[----:B------:R-:W-:Y:S02]  /*81e0*/  IMAD R9, R12, UR4, RZ ;  /* 0x000000040c097c24 */ /* 0x000fe4000f8e02ff */
[----:B------:R-:W-:-:S04]  /*81f0*/  IMAD.WIDE.U32 R10, R7, UR4, R10 ;  /* 0x00000004070a7c25 */ /* 0x000fc8000f8e000a */
[----:B------:R-:W-:Y:S01]  /*8200*/  IMAD R5, R7, UR5, R9 ;  /* 0x0000000507057c24 */ /* 0x000fe2000f8e0209 */
[----:B------:R-:W-:-:S03]  /*8210*/  LEA R14, P1, R10, R2, 0x2 ;  /* 0x000000020a0e7211 */ /* 0x000fc600078210ff */
[----:B------:R-:W-:-:S05]  /*8220*/  IMAD.IADD R5, R11, 0x1, R5 ;  /* 0x000000010b057824 */ /* 0x000fca00078e0205 */
[----:B------:R-:W-:-:S05]  /*8230*/  LEA.HI.X R15, R10, R3, R5, 0x2, P1 ;  /* 0x000000030a0f7211 */ /* 0x000fca00008f1405 */
[----:B------:R1:W5:Y:S02]  /*8240*/  LDG.E R7, desc[UR6][R14.64] ;  /* 0x000000060e077981 */ /* 0x000364000c1e1900 */
.L_x_166:
[----:B------:R-:W2:Y:S01]  /*8250*/  S2R R9, SR_CgaCtaId ;  /* 0x0000000000097919 */ /* 0x000ea20000008800 */
[----:B------:R-:W-:-:S04]  /*8260*/  MOV R5, 0x400 ;  /* 0x0000040000057802 */ /* 0x000fc80000000f00 */
[----:B--2---:R-:W-:Y:S02]  /*8270*/  LEA R5, R9, R5, 0x18 ;  /* 0x0000000509057211 */ /* 0x004fe400078ec0ff */
[----:B------:R-:W-:-:S03]  /*8280*/  SHF.L.U32 R9, R17, 0x1f, RZ ;  /* 0x0000001f11097819 */ /* 0x000fc600000006ff */
[----:B------:R-:W-:-:S04]  /*8290*/  IMAD R5, R16, 0x8, R5 ;  /* 0x0000000810057824 */ /* 0x000fc800078e0205 */
[----:B------:R-:W2:Y:S02]  /*82a0*/  SYNCS.PHASECHK.TRANS64.TRYWAIT P1, [R5+URZ+0x34840], R9 ;  /* 0x03484009050075a7 */ /* 0x000ea4000802017f */
[----:B--2---:R-:W-:Y:S05]  /*82b0*/  @!P1 BRA `(.L_x_167) ;  /* 0x0000002800309947 */ /* 0x004fea0003800000 */
.L_x_228:
[----:B------:R-:W3:Y:S01]  /*82c0*/  S2R R10, SR_TID.X ;  /* 0x00000000000a7919 */ /* 0x000ee20000002100 */
[----:B------:R-:W-:-:S04]  /*82d0*/  UPRMT UR4, UR38, 0x9910, URZ ;  /* 0x0000991026047896 */ /* 0x000fc8000800003f */
[----:B------:R-:W-:Y:S01]  /*82e0*/  UISETP.NE.AND UP0, UPT, UR4, 0x2, UPT ;  /* 0x000000020400788c */ /* 0x000fe2000bf05270 */
[----:B---3--:R-:W-:-:S13]  /*82f0*/  LOP3.LUT P1, RZ, R10, 0x7f, RZ, 0xc0, !PT ;  /* 0x0000007f0aff7812 */ /* 0x008fda000782c0ff */
[----:B--2---:R-:W-:-:S04]  /*8300*/  @!P1 IMAD.MOV.U32 R9, RZ, RZ, 0xc000 ;  /* 0x0000c000ff099424 */ /* 0x004fc800078e00ff */
[----:B------:R2:W-:Y:S01]  /*8310*/  @!P1 SYNCS.ARRIVE.TRANS64 RZ, [R5+URZ+0x34830], R9 ;  /* 0x0348300905ff99a7 */ /* 0x0005e2000800003f */
[----:B------:R-:W-:-:S13]  /*8320*/  PLOP3.LUT P1, PT, PT, PT, UP0, 0x80, 0x0 ;  /* 0x000000000000781c */ /* 0x000fda0003f2f008 */
[----:B--2---:R-:W-:Y:S05]  /*8330*/  @P1 BRA `(.L_x_168) ;  /* 0x0000000000041947 */ /* 0x004fea0003800000 */
[----:B------:R-:W-:Y:S01]  /*8340*/  BPT.TRAP 0x1 ;  /* 0x000000040000795c */ /* 0x000fe20000300000 */
.L_x_168:
[----:B------:R-:W-:-:S13]  /*8350*/  LOP3.LUT P1, RZ, R19, 0x1, RZ, 0xc0, !PT ;  /* 0x0000000113ff7812 */ /* 0x000fda000782c0ff */
[----:B------:R-:W-:Y:S05]  /*8360*/  @P1 BRA `(.L_x_169) ;  /* 0x0000000000041947 */ /* 0x000fea0003800000 */
[----:B------:R-:W-:Y:S01]  /*8370*/  BPT.TRAP 0x1 ;  /* 0x000000040000795c */ /* 0x000fe20000300000 */
.L_x_169:
[----:B------:R-:W2:Y:S01]  /*8380*/  S2R R10, SR_CgaCtaId ;  /* 0x00000000000a7919 */ /* 0x000ea20000008800 */
[----:B------:R-:W-:Y:S01]  /*8390*/  MOV R9, 0x400 ;  /* 0x0000040000097802 */ /* 0x000fe20000000f00 */
[----:B------:R-:W-:Y:S01]  /*83a0*/  UIADD3 UR4, UP0, UR36, 0x370, URZ ;  /* 0x0000037024047890 */ /* 0x000fe2000ff1e03f */
[----:B------:R-:W-:Y:S01]  /*83b0*/  R2UR UR9, R5 ;  /* 0x00000000050972ca */ /* 0x000fe200000e0000 */
[----:B------:R-:W-:Y:S01]  /*83c0*/  IMAD R5, R16, 0x6000, R21 ;  /* 0x0000600010057824 */ /* 0x000fe200078e0215 */
[----:B------:R-:W-:Y:S01]  /*83d0*/  R2UR UR11, R18 ;  /* 0x00000000120b72ca */ /* 0x000fe200000e0000 */
[----:B------:R-:W-:Y:S01]  /*83e0*/  UMOV UR10, URZ ;  /* 0x0000003f000a7c82 */ /* 0x000fe20008000000 */
[----:B------:R-:W-:Y:S01]  /*83f0*/  R2UR UR5, R20 ;  /* 0x00000000140572ca */ /* 0x000fe200000e0000 */
[----:B------:R-:W-:Y:S01]  /*8400*/  UMOV UR18, 0x30000 ;  /* 0x0003000000127882 */ /* 0x000fe20000000000 */
[----:B------:R-:W-:Y:S01]  /*8410*/  R2UR UR12, R0 ;  /* 0x00000000000c72ca */ /* 0x000fe200000e0000 */
[----:B------:R-:W-:Y:S01]  /*8420*/  UMOV UR6, 0x0 ;  /* 0x0000000000067882 */ /* 0x000fe20000000000 */
[----:B-----5:R-:W-:Y:S01]  /*8430*/  R2UR UR13, R7 ;  /* 0x00000000070d72ca */ /* 0x020fe200000e0000 */
[----:B------:R-:W-:Y:S01]  /*8440*/  UMOV UR7, 0x14f00000 ;  /* 0x14f0000000077882 */ /* 0x000fe20000000000 */
[----:B------:R-:W-:-:S03]  /*8450*/  UMOV UR16, 0x40 ;  /* 0x0000004000107882 */ /* 0x000fc60000000000 */
[----:B------:R-:W-:-:S04]  /*8460*/  UIADD3 UR9, UR9, 0x34830, URZ ;  /* 0x0003483009097890 */ /* 0x000fc8000fffe03f */
[----:B------:R-:W-:Y:S02]  /*8470*/  ULEA UR11, UR11, UR5, 0x7 ;  /* 0x000000050b0b7291 */ /* 0x000fe4000f8e383f */
[----:B------:R-:W-:Y:S01]  /*8480*/  UIADD3.X UR5, URZ, UR37, URZ, UP0, !UPT ;  /* 0x000000253f057290 */ /* 0x000fe200087fe43f */
[----:B--2---:R-:W-:-:S05]  /*8490*/  LEA R9, R10, R9, 0x18 ;  /* 0x000000090a097211 */ /* 0x004fca00078ec0ff */
[----:B------:R-:W-:-:S05]  /*84a0*/  IMAD R5, R5, 0x2, R9 ;  /* 0x0000000205057824 */ /* 0x000fca00078e0209 */
[----:B------:R-:W-:Y:S01]  /*84b0*/  R2UR UR8, R5 ;  /* 0x00000000050872ca */ /* 0x000fe200000e0000 */
[----:B------:R-:W-:-:S12]  /*84c0*/  IMAD.MOV.U32 R5, RZ, RZ, R7 ;  /* 0x000000ffff057224 */ /* 0x000fd800078e0007 */
[----:B------:R-:W-:Y:S02]  /*84d0*/  UIADD3 UR14, UR8, 0x1c400, URZ ;  /* 0x0001c400080e7890 */ /* 0x000fe4000fffe03f */
[----:B------:R-:W-:Y:S02]  /*84e0*/  UIADD3 UR15, UR8, 0x20400, URZ ;  /* 0x00020400080f7890 */ /* 0x000fe4000fffe03f */
[----:B------:R-:W-:-:S03]  /*84f0*/  UIADD3 UR17, UR8, 0x24400, URZ ;  /* 0x0002440008117890 */ /* 0x000fc6000fffe03f */
[----:B------:R-:W-:Y:S01]  /*8500*/  UMOV UR8, UR14 ;  /* 0x0000000e00087c82 */ /* 0x000fe20008000000 */
[----:B------:R-:W-:Y:S01]  /*8510*/  UMOV UR14, 0x80 ;  /* 0x00000080000e7882 */ /* 0x000fe20000000000 */
[----:B------:R2:W-:Y:S02]  /*8520*/  UTMALDG.4D.MULTICAST [UR8], [UR4], UR18, desc[UR6] ;  /* 0x00000608040073b4 */ /* 0x0005e40008019812 */
[----:B--2---:R-:W-:Y:S01]  /*8530*/  UMOV UR8, UR15 ;  /* 0x0000000f00087c82 */ /* 0x004fe20008000000 */
[----:B------:R-:W-:Y:S02]  /*8540*/  UMOV UR10, UR16 ;  /* 0x00000010000a7c82 */ /* 0x000fe40008000000 */
[----:B------:R2:W-:Y:S02]  /*8550*/  UTMALDG.4D.MULTICAST [UR8], [UR4], UR18, desc[UR6] ;  /* 0x00000608040073b4 */ /* 0x0005e40008019812 */
[----:B--2---:R-:W-:Y:S01]  /*8560*/  UMOV UR8, UR17 ;  /* 0x0000001100087c82 */ /* 0x004fe20008000000 */
[----:B------:R-:W-:-:S02]  /*8570*/  UMOV UR10, UR14 ;  /* 0x0000000e000a7c82 */ /* 0x000fc40008000000 */
[----:B------:R2:W-:Y:S02]  /*8580*/  UTMALDG.4D.MULTICAST [UR8], [UR4], UR18, desc[UR6] ;  /* 0x00000608040073b4 */ /* 0x0005e40008019812 */
[----:B--2---:R-:W-:Y:S01]  /*8590*/  NOP ;  /* 0x0000000000007918 */ /* 0x004fe20000000000 */
.L_x_165:
[----:B-1----:R-:W2:Y:S04]  /*85a0*/  LDL.LU R15, [R1] ;  /* 0x00000000010f7983 */ /* 0x002ea80000300800 */
[----:B------:R-:W3:Y:S04]  /*85b0*/  LDL.LU R14, [R1+0x4] ;  /* 0x00000400010e7983 */ /* 0x000ee80000300800 */
[----:B------:R-:W4:Y:S01]  /*85c0*/  LDL R13, [R1+0x1c] ;  /* 0x00001c00010d7983 */ /* 0x000f220000100800 */
[----:B------:R-:W-:-:S03]  /*85d0*/  MOV R10, 0x400 ;  /* 0x00000400000a7802 */ /* 0x000fc60000000f00 */
[----:B------:R-:W5:Y:S01]  /*85e0*/  LDL.LU R9, [R1+0x18] ;  /* 0x0000180001097983 */ /* 0x000f620000300800 */
[----:B------:R-:W1:Y:S01]  /*85f0*/  S2R R11, SR_CgaCtaId ;  /* 0x00000000000b7919 */ /* 0x000e620000008800 */
[----:B------:R-:W-:Y:S05]  /*8600*/  WARPSYNC.ALL ;  /* 0x0000000000007948 */ /* 0x000fea0003800000 */
[----:B------:R-:W-:-:S13]  /*8610*/  ELECT P1, URZ, PT ;  /* 0x00000000003f782f */ /* 0x000fda0003820000 */
[----:B------:R-:W-:Y:S01]  /*8620*/  @P1 R2UR UR11, R6 ;  /* 0x00000000060b12ca */ /* 0x000fe200000e0000 */
[----:B------:R-:W-:-:S04]  /*8630*/  UIADD3 UR4, UP0, UR36, 0x270, URZ ;  /* 0x0000027024047890 */ /* 0x000fc8000ff1e03f */
        /* <DEDUP_REMOVED lines=21> */
[C---:B---3--:R-:W-:Y:S02]  /*8790*/  @P1 R2UR UR12, R14.reuse ;  /* 0x000000000e0c12ca */ /* 0x048fe400000e0000 */
[----:B------:R-:W-:Y:S02]  /*87a0*/  @P1 R2UR UR21, R15 ;  /* 0x000000000f1512ca */ /* 0x000fe400000e0000 */
[----:B------:R-:W-:-:S09]  /*87b0*/  @P1 R2UR UR20, R14 ;  /* 0x000000000e1412ca */ /* 0x000fd200000e0000 */
[----:B------:R2:W-:Y:S04]  /*87c0*/  UTMALDG.4D [UR8], [UR4], desc[UR6] ;  /* 0x00000608040075b4 */ /* 0x0005e80008019000 */
[----:B------:R1:W-:Y:S01]  /*87d0*/  UTMALDG.4D [UR16], [UR4], desc[UR14] ;  /* 0x00000e10040075b4 */ /* 0x0003e20008019000 */
[----:B--2---:R-:W-:Y:S02]  /*87e0*/  @P1 R2UR UR13, R15 ;  /* 0x000000000f0d12ca */ /* 0x004fe400000e0000 */
[----:B------:R-:W-:Y:S02]  /*87f0*/  @P1 R2UR UR12, R14 ;  /* 0x000000000e0c12ca */ /* 0x000fe400000e0000 */
[----:B------:R-:W-:Y:S01]  /*8800*/  @P1 R2UR UR11, R6 ;  /* 0x00000000060b12ca */ /* 0x000fe200000e0000 */
[----:B------:R-:W-:Y:S01]  /*8810*/  UIADD3 UR8, UR24, 0x18400, URZ ;  /* 0x0001840018087890 */ /* 0x000fe2000fffe03f */
[----:B----4-:R-:W-:Y:S01]  /*8820*/  LOP3.LUT R6, R13, 0x1, RZ, 0xc, !PT ;  /* 0x000000010d067812 */ /* 0x010fe200078e0cff */
[----:B------:R-:W-:-:S03]  /*8830*/  UMOV UR10, 0x80 ;  /* 0x00000080000a7882 */ /* 0x000fc60000000000 */
[----:B------:R-:W-:-:S07]  /*8840*/  SHF.L.U32 R6, R6, 0x1f, RZ ;  /* 0x0000001f06067819 */ /* 0x000fce00000006ff */
[----:B------:R1:W-:Y:S01]  /*8850*/  UTMALDG.4D [UR8], [UR4], desc[UR22] ;  /* 0x00001608040075b4 */ /* 0x0003e20008019000 */
[----:B------:R-:W2:Y:S01]  /*8860*/  SYNCS.PHASECHK.TRANS64.TRYWAIT P1, [R10+URZ+0x34820], R6 ;  /* 0x034820060a0075a7 */ /* 0x000ea2000802017f */
[----:B-----5:R-:W-:Y:S01]  /*8870*/  ISETP.GE.AND P2, PT, R9, 0x81, PT ;  /* 0x000000810900780c */ /* 0x020fe20003f46270 */
[----:B-12---:R-:W-:-:S12]  /*8880*/  @!P1 BRA `(.L_x_171) ;  /* 0x0000002000d09947 */ /* 0x006fd80003800000 */
.L_x_229:
[----:B------:R-:W-:Y:S05]  /*8890*/  BSYNC B0 ;  /* 0x0000000000007941 */ /* 0x000fea0003800000 */
.L_x_170:
        /* <DEDUP_REMOVED lines=28> */
[----:B------:R-:W-:-:S04]  /*8a60*/  IMAD.MOV R10, RZ, RZ, -R7 ;  /* 0x000000ffff0a7224 */ /* 0x000fc800078e0a07 */
[----:B------:R-:W-:Y:S02]  /*8a70*/  IMAD R6, R15, R10, R6 ;  /* 0x0000000a0f067224 */ /* 0x000fe400078e0206 */
[----:B------:R-:W-:Y:S02]  /*8a80*/  IMAD R15, R12, UR4, RZ ;  /* 0x000000040c0f7c24 */ /* 0x000fe4000f8e02ff */
[----:B------:R-:W-:Y:S02]  /*8a90*/  IMAD.MOV.U32 R10, RZ, RZ, R7 ;  /* 0x000000ffff0a7224 */ /* 0x000fe400078e0007 */
[C---:B------:R-:W-:Y:S02]  /*8aa0*/  IMAD R7, R4.reuse, UR5, R15 ;  /* 0x0000000504077c24 */ /* 0x040fe4000f8e020f */
[----:B------:R-:W-:-:S04]  /*8ab0*/  IMAD.WIDE.U32 R10, R4, UR4, R10 ;  /* 0x00000004040a7c25 */ /* 0x000fc8000f8e000a */
[----:B------:R-:W-:Y:S01]  /*8ac0*/  IMAD.IADD R7, R7, 0x1, R11 ;  /* 0x0000000107077824 */ /* 0x000fe200078e020b */
[----:B------:R-:W-:-:S04]  /*8ad0*/  LEA R2, P1, R10, R2, 0x2 ;  /* 0x000000020a027211 */ /* 0x000fc800078210ff */
[----:B------:R-:W-:-:S05]  /*8ae0*/  LEA.HI.X R3, R10, R3, R7, 0x2, P1 ;  /* 0x000000030a037211 */ /* 0x000fca00008f1407 */
[----:B------:R1:W5:Y:S04]  /*8af0*/  LDG.E R7, desc[UR6][R2.64] ;  /* 0x0000000602077981 */ /* 0x000368000c1e1900 */
.L_x_176:
[----:B-1----:R-:W1:Y:S01]  /*8b00*/  S2R R3, SR_CgaCtaId ;  /* 0x0000000000037919 */ /* 0x002e620000008800 */
[----:B------:R-:W-:-:S04]  /*8b10*/  MOV R2, 0x400 ;  /* 0x0000040000027802 */ /* 0x000fc80000000f00 */
[----:B-1----:R-:W-:Y:S02]  /*8b20*/  LEA R2, R3, R2, 0x18 ;  /* 0x0000000203027211 */ /* 0x002fe400078ec0ff */
[----:B------:R-:W-:-:S03]  /*8b30*/  SHF.L.U32 R3, R13, 0x1f, RZ ;  /* 0x0000001f0d037819 */ /* 0x000fc600000006ff */
[----:B------:R-:W-:-:S04]  /*8b40*/  IMAD R2, R9, 0x8, R2 ;  /* 0x0000000809027824 */ /* 0x000fc800078e0202 */
[----:B------:R-:W1:Y:S02]  /*8b50*/  SYNCS.PHASECHK.TRANS64.TRYWAIT P1, [R2+URZ+0x34840], R3 ;  /* 0x03484003020075a7 */ /* 0x000e64000802017f */
[----:B-1----:R-:W-:Y:S05]  /*8b60*/  @!P1 BRA `(.L_x_177) ;  /* 0x0000002000389947 */ /* 0x002fea0003800000 */
.L_x_230:
[----:B------:R-:W2:Y:S01]  /*8b70*/  S2R R10, SR_TID.X ;  /* 0x00000000000a7919 */ /* 0x000ea20000002100 */
[----:B------:R-:W-:Y:S01]  /*8b80*/  UPRMT UR4, UR38, 0x9910, URZ ;  /* 0x0000991026047896 */ /* 0x000fe2000800003f */
[----:B--2---:R-:W-:-:S13]  /*8b90*/  LOP3.LUT P1, RZ, R10, 0x7f, RZ, 0xc0, !PT ;  /* 0x0000007f0aff7812 */ /* 0x004fda000782c0ff */
[----:B-1----:R-:W-:-:S04]  /*8ba0*/  @!P1 IMAD.MOV.U32 R3, RZ, RZ, 0xc000 ;  /* 0x0000c000ff039424 */ /* 0x002fc800078e00ff */
[----:B------:R1:W-:Y:S02]  /*8bb0*/  @!P1 SYNCS.ARRIVE.TRANS64 RZ, [R2+URZ+0x34830], R3 ;  /* 0x0348300302ff99a7 */ /* 0x0003e4000800003f */
[----:B-1----:R-:W-:-:S05]  /*8bc0*/  IMAD.U32 R3, RZ, RZ, UR4 ;  /* 0x00000004ff037e24 */ /* 0x002fca000f8e00ff */
[----:B------:R-:W-:-:S13]  /*8bd0*/  ISETP.NE.AND P2, PT, R3, 0x2, PT ;  /* 0x000000020300780c */ /* 0x000fda0003f45270 */
[----:B------:R-:W-:Y:S05]  /*8be0*/  @P2 BRA `(.L_x_178) ;  /* 0x0000000000042947 */ /* 0x000fea0003800000 */
[----:B------:R-:W-:Y:S01]  /*8bf0*/  BPT.TRAP 0x1 ;  /* 0x000000040000795c */ /* 0x000fe20000300000 */
.L_x_178:
[----:B------:R-:W-:-:S13]  /*8c00*/  LOP3.LUT P1, RZ, R19, 0x1, RZ, 0xc0, !PT ;  /* 0x0000000113ff7812 */ /* 0x000fda000782c0ff */
[----:B------:R-:W-:Y:S05]  /*8c10*/  @P1 BRA `(.L_x_179) ;  /* 0x0000000000041947 */ /* 0x000fea0003800000 */
[----:B------:R-:W-:Y:S01]  /*8c20*/  BPT.TRAP 0x1 ;  /* 0x000000040000795c */ /* 0x000fe20000300000 */
.L_x_179:
[----:B------:R-:W1:Y:S01]  /*8c30*/  S2R R11, SR_CgaCtaId ;  /* 0x00000000000b7919 */ /* 0x000e620000008800 */
        /* <DEDUP_REMOVED lines=12> */
[----:B------:R-:W-:Y:S01]  /*8d00*/  UMOV UR18, 0x40 ;  /* 0x0000004000127882 */ /* 0x000fe20000000000 */
[----:B------:R-:W-:Y:S01]  /*8d10*/  UMOV UR17, 0x80 ;  /* 0x0000008000117882 */ /* 0x000fe20000000000 */
[----:B------:R-:W-:Y:S01]  /*8d20*/  SHF.L.U32 R3, R17, 0x1f, RZ ;  /* 0x0000001f11037819 */ /* 0x000fe200000006ff */
[----:B------:R-:W-:-:S04]  /*8d30*/  UIADD3 UR9, UR9, 0x34830, URZ ;  /* 0x0003483009097890 */ /* 0x000fc8000fffe03f */
[----:B------:R-:W-:Y:S02]  /*8d40*/  ULEA UR11, UR11, UR5, 0x7 ;  /* 0x000000050b0b7291 */ /* 0x000fe4000f8e383f */
[----:B------:R-:W-:Y:S01]  /*8d50*/  UIADD3.X UR5, URZ, UR37, URZ, UP0, !UPT ;  /* 0x000000253f057290 */ /* 0x000fe200087fe43f */
[----:B-1----:R-:W-:-:S05]  /*8d60*/  LEA R10, R11, R10, 0x18 ;  /* 0x0000000a0b0a7211 */ /* 0x002fca00078ec0ff */
[----:B------:R-:W-:-:S05]  /*8d70*/  IMAD R2, R2, 0x2, R10 ;  /* 0x0000000202027824 */ /* 0x000fca00078e020a */
[----:B------:R-:W-:Y:S01]  /*8d80*/  R2UR UR8, R2 ;  /* 0x00000000020872ca */ /* 0x000fe200000e0000 */
[----:B------:R-:W-:-:S12]  /*8d90*/  IMAD R2, R16, 0x8, R10 ;  /* 0x0000000810027824 */ /* 0x000fd800078e020a */
[----:B------:R-:W-:Y:S02]  /*8da0*/  UIADD3 UR14, UR8, 0x1c400, URZ ;  /* 0x0001c400080e7890 */ /* 0x000fe4000fffe03f */
[----:B------:R-:W-:Y:S02]  /*8db0*/  UIADD3 UR15, UR8, 0x20400, URZ ;  /* 0x00020400080f7890 */ /* 0x000fe4000fffe03f */
[----:B------:R-:W-:-:S03]  /*8dc0*/  UIADD3 UR16, UR8, 0x24400, URZ ;  /* 0x0002440008107890 */ /* 0x000fc6000fffe03f */
[----:B------:R-:W-:Y:S02]  /*8dd0*/  UMOV UR8, UR14 ;  /* 0x0000000e00087c82 */ /* 0x000fe40008000000 */
[----:B------:R1:W-:Y:S02]  /*8de0*/  UTMALDG.4D.MULTICAST [UR8], [UR4], UR19, desc[UR6] ;  /* 0x00000608040073b4 */ /* 0x0003e40008019813 */
[----:B-1----:R-:W-:Y:S01]  /*8df0*/  UMOV UR8, UR15 ;  /* 0x0000000f00087c82 */ /* 0x002fe20008000000 */
[----:B------:R-:W-:Y:S02]  /*8e00*/  UMOV UR10, UR18 ;  /* 0x00000012000a7c82 */ /* 0x000fe40008000000 */
[----:B------:R1:W-:Y:S02]  /*8e10*/  UTMALDG.4D.MULTICAST [UR8], [UR4], UR19, desc[UR6] ;  /* 0x00000608040073b4 */ /* 0x0003e40008019813 */
[----:B-1----:R-:W-:Y:S01]  /*8e20*/  UMOV UR8, UR16 ;  /* 0x0000001000087c82 */ /* 0x002fe20008000000 */
[----:B------:R-:W-:-:S02]  /*8e30*/  UMOV UR10, UR17 ;  /* 0x00000011000a7c82 */ /* 0x000fc40008000000 */
[----:B------:R1:W-:Y:S01]  /*8e40*/  UTMALDG.4D.MULTICAST [UR8], [UR4], UR19, desc[UR6] ;  /* 0x00000608040073b4 */ /* 0x0003e20008019813 */
[----:B------:R-:W2:Y:S02]  /*8e50*/  SYNCS.PHASECHK.TRANS64.TRYWAIT P1, [R2+URZ+0x34860], R3 ;  /* 0x03486003020075a7 */ /* 0x000ea4000802017f */
[----:B-12---:R-:W-:Y:S05]  /*8e60*/  @!P1 BRA `(.L_x_180) ;  /* 0x0000001c008c9947 */ /* 0x006fea0003800000 */
.L_x_231:
[----:B------:R-:W2:Y:S02]  /*8e70*/  S2R R10, SR_TID.X ;  /* 0x00000000000a7919 */ /* 0x000ea40000002100 */
[----:B--2---:R-:W-:-:S13]  /*8e80*/  LOP3.LUT P1, RZ, R10, 0x7f, RZ, 0xc0, !PT ;  /* 0x0000007f0aff7812 */ /* 0x004fda000782c0ff */
[----:B-1----:R-:W-:-:S04]  /*8e90*/  @!P1 IMAD.MOV.U32 R3, RZ, RZ, 0x8000 ;  /* 0x00008000ff039424 */ /* 0x002fc800078e00ff */
[----:B------:R1:W-:Y:S01]  /*8ea0*/  @!P1 SYNCS.ARRIVE.TRANS64 RZ, [R2+URZ+0x34850], R3 ;  /* 0x0348500302ff99a7 */ /* 0x0003e2000800003f */
[----:B------:R-:W-:Y:S05]  /*8eb0*/  @P2 BRA `(.L_x_181) ;  /* 0x0000000000042947 */ /* 0x000fea0003800000 */
[----:B------:R-:W-:Y:S01]  /*8ec0*/  BPT.TRAP 0x1 ;  /* 0x000000040000795c */ /* 0x000fe20000300000 */
.L_x_181:
[----:B------:R-:W-:-:S13]  /*8ed0*/  LOP3.LUT P1, RZ, R19, 0x1, RZ, 0xc0, !PT ;  /* 0x0000000113ff7812 */ /* 0x000fda000782c0ff */
[----:B------:R-:W-:Y:S05]  /*8ee0*/  @P1 BRA `(.L_x_182) ;  /* 0x0000000000041947 */ /* 0x000fea0003800000 */
[----:B------:R-:W-:Y:S01]  /*8ef0*/  BPT.TRAP 0x1 ;  /* 0x000000040000795c */ /* 0x000fe20000300000 */
.L_x_182:
[----:B------:R-:W2:Y:S01]  /*8f00*/  S2R R11, SR_CgaCtaId ;  /* 0x00000000000b7919 */ /* 0x000ea20000008800 */
[----:B------:R-:W-:Y:S01]  /*8f10*/  MOV R10, 0x400 ;  /* 0x00000400000a7802 */ /* 0x000fe20000000f00 */
[----:B-1----:R-:W-:Y:S01]  /*8f20*/  IMAD R3, R16, 0x4000, R21 ;  /* 0x0000400010037824 */ /* 0x002fe200078e0215 */
[----:B------:R-:W-:Y:S01]  /*8f30*/  R2UR UR11, R18 ;  /* 0x00000000120b72ca */ /* 0x000fe200000e0000 */
[----:B------:R-:W-:Y:S01]  /*8f40*/  UIADD3 UR4, UP0, UR36, 0x470, URZ ;  /* 0x0000047024047890 */ /* 0x000fe2000ff1e03f */
[----:B------:R-:W-:Y:S01]  /*8f50*/  R2UR UR5, R20 ;  /* 0x00000000140572ca */ /* 0x000fe200000e0000 */
[----:B------:R-:W-:Y:S01]  /*8f60*/  UMOV UR10, URZ ;  /* 0x0000003f000a7c82 */ /* 0x000fe20008000000 */
[----:B------:R-:W-:Y:S01]  /*8f70*/  R2UR UR9, R2 ;  /* 0x00000000020972ca */ /* 0x000fe200000e0000 */
[----:B------:R-:W-:Y:S01]  /*8f80*/  UMOV UR16, 0x30000 ;  /* 0x0003000000107882 */ /* 0x000fe20000000000 */
[----:B------:R-:W-:Y:S01]  /*8f90*/  R2UR UR13, R5 ;  /* 0x00000000050d72ca */ /* 0x000fe200000e0000 */
[----:B------:R-:W-:Y:S01]  /*8fa0*/  UMOV UR7, 0x14f00000 ;  /* 0x14f0000000077882 */ /* 0x000fe20000000000 */
[----:B------:R-:W-:Y:S01]  /*8fb0*/  R2UR UR12, R0 ;  /* 0x00000000000c72ca */ /* 0x000fe200000e0000 */
[----:B------:R-:W-:Y:S01]  /*8fc0*/  UMOV UR15, 0x40 ;  /* 0x00000040000f7882 */ /* 0x000fe20000000000 */
[----:B------:R-:W-:-:S02]  /*8fd0*/  IMAD.MOV.U32 R5, RZ, RZ, R7 ;  /* 0x000000ffff057224 */ /* 0x000fc400078e0007 */
[----:B------:R-:W-:-:S03]  /*8fe0*/  IMAD.MOV.U32 R18, RZ, RZ, R6 ;  /* 0x000000ffff127224 */ /* 0x000fc600078e0006 */
[----:B------:R-:W-:Y:S02]  /*8ff0*/  ULEA UR11, UR11, UR5, 0x7 ;  /* 0x000000050b0b7291 */ /* 0x000fe4000f8e383f */
[----:B------:R-:W-:Y:S02]  /*9000*/  UIADD3 UR9, UR9, 0x34850, URZ ;  /* 0x0003485009097890 */ /* 0x000fe4000fffe03f */
[----:B------:R-:W-:Y:S01]  /*9010*/  UIADD3.X UR5, URZ, UR37, URZ, UP0, !UPT ;  /* 0x000000253f057290 */ /* 0x000fe200087fe43f */
[----:B--2---:R-:W-:-:S05]  /*9020*/  LEA R10, R11, R10, 0x18 ;  /* 0x0000000a0b0a7211 */ /* 0x004fca00078ec0ff */
[----:B------:R-:W-:-:S05]  /*9030*/  IMAD R3, R3, 0x2, R10 ;  /* 0x0000000203037824 */ /* 0x000fca00078e020a */
[----:B------:R-:W-:-:S13]  /*9040*/  R2UR UR6, R3 ;  /* 0x00000000030672ca */ /* 0x000fda00000e0000 */
[----:B------:R-:W-:Y:S02]  /*9050*/  UIADD3 UR8, UR6, 0x400, URZ ;  /* 0x0000040006087890 */ /* 0x000fe4000fffe03f */
[----:B------:R-:W-:-:S03]  /*9060*/  UIADD3 UR14, UR6, 0x4400, URZ ;  /* 0x00004400060e7890 */ /* 0x000fc6000fffe03f */
[----:B------:R-:W-:-:S04]  /*9070*/  UMOV UR6, 0x0 ;  /* 0x0000000000067882 */ /* 0x000fc80000000000 */
[----:B------:R1:W-:Y:S02]  /*9080*/  UTMALDG.4D.MULTICAST [UR8], [UR4], UR16, desc[UR6] ;  /* 0x00000608040073b4 */ /* 0x0003e40008019810 */
[----:B-1----:R-:W-:Y:S01]  /*9090*/  UMOV UR8, UR14 ;  /* 0x0000000e00087c82 */ /* 0x002fe20008000000 */
[----:B------:R-:W-:Y:S02]  /*90a0*/  UMOV UR10, UR15 ;  /* 0x0000000f000a7c82 */ /* 0x000fe40008000000 */
[----:B------:R1:W-:Y:S02]  /*90b0*/  UTMALDG.4D.MULTICAST [UR8], [UR4], UR16, desc[UR6] ;  /* 0x00000608040073b4 */ /* 0x0003e40008019810 */
[----:B-1----:R-:W-:Y:S01]  /*90c0*/  NOP ;  /* 0x0000000000007918 */ /* 0x002fe20000000000 */
.L_x_175:
[----:B------:R-:W-:Y:S05]  /*90d0*/  BSYNC B0 ;  /* 0x0000000000007941 */ /* 0x000fea0003800000 */
.L_x_174:
[----:B------:R-:W2:Y:S01]  /*90e0*/  LDL.LU R2, [R1+0x10] ;  /* 0x0000100001027983 */ /* 0x000ea20000300800 */
[----:B------:R-:W-:Y:S02]  /*90f0*/  IMAD.MOV.U32 R16, RZ, RZ, R9 ;  /* 0x000000ffff107224 */ /* 0x000fe400078e0009 */
[----:B------:R-:W-:Y:S02]  /*9100*/  IMAD.MOV.U32 R17, RZ, RZ, R13 ;  /* 0x000000ffff117224 */ /* 0x000fe400078e000d */
[----:B--2---:R-:W-:-:S07]  /*9110*/  VIADD R6, R2, 0xfffffffd ;  /* 0xfffffffd02067836 */ /* 0x004fce0000000000 */
.L_x_173:
[----:B------:R-:W-:Y:S01]  /*9120*/  IMAD.MOV R3, RZ, RZ, -R14 ;  /* 0x000000ffff037224 */ /* 0x000fe200078e0a0e */
[----:B------:R-:W-:Y:S04]  /*9130*/  BSSY B0, `(.L_x_172) ;  /* 0x00000fb000007945 */ /* 0x000fe80003800000 */
[----:B------:R-:W-:-:S13]  /*9140*/  ISETP.NE.AND P1, PT, R8, R3, PT ;  /* 0x000000030800720c */ /* 0x000fda0003f25270 */
[----:B------:R-:W-:Y:S05]  /*9150*/  @!P1 BRA `(.L_x_183) ;  /* 0x0000000c00e09947 */ /* 0x000fea0003800000 */
[----:B------:R-:W-:-:S07]  /*9160*/  IMAD.MOV.U32 R8, RZ, RZ, R5 ;  /* 0x000000ffff087224 */ /* 0x000fce00078e0005 */
.L_x_202:
[----:B------:R-:W-:Y:S01]  /*9170*/  VIADD R7, R16, 0x1 ;  /* 0x0000000110077836 */ /* 0x000fe20000000000 */
[----:B------:R-:W-:Y:S04]  /*9180*/  BSSY B1, `(.L_x_184) ;  /* 0x0000078000017945 */ /* 0x000fe80003800000 */
[----:B------:R-:W-:-:S04]  /*9190*/  ISETP.NE.AND P1, PT, R7, 0x2, PT ;  /* 0x000000020700780c */ /* 0x000fc80003f25270 */
[----:B-1----:R-:W-:Y:S02]  /*91a0*/  SEL R10, RZ, 0x1, P1 ;  /* 0x00000001ff0a7807 */ /* 0x002fe40000800000 */
        /* <DEDUP_REMOVED lines=14> */
[----:B------:R-:W-:Y:S02]  /*9290*/  @P1 SHF.R.U32.HI R2, RZ, R3, R8 ;  /* 0x00000003ff021219 */ /* 0x000fe40000011608 */
[----:B------:R-:W1:Y:S03]  /*92a0*/  LDC.64 R8, c[0x0][0x3f8] ;  /* 0x0000fe00ff087b82 */ /* 0x000e660000000a00 */
[----:B------:R-:W-:-:S04]  /*92b0*/  IMAD.MOV R3, RZ, RZ, -R2 ;  /* 0x000000ffff037224 */ /* 0x000fc800078e0a02 */
[----:B------:R-:W-:Y:S01]  /*92c0*/  IMAD R11, R11, R3, R6 ;  /* 0x000000030b0b7224 */ /* 0x000fe200078e0206 */
[----:B------:R-:W-:-:S03]  /*92d0*/  SHF.R.S32.HI R3, RZ, 0x1f, R2 ;  /* 0x0000001fff037819 */ /* 0x000fc60000011402 */
[----:B------:R-:W-:-:S04]  /*92e0*/  IMAD.WIDE.U32 R2, R4, UR4, R2 ;  /* 0x0000000404027c25 */ /* 0x000fc8000f8e0002 */
[----:B------:R-:W-:Y:S01]  /*92f0*/  IMAD.IADD R13, R13, 0x1, R3 ;  /* 0x000000010d0d7824 */ /* 0x000fe200078e0203 */
[----:B-1----:R-:W-:-:S04]  /*9300*/  LEA R8, P1, R2, R8, 0x2 ;  /* 0x0000000802087211 */ /* 0x002fc800078210ff */
[----:B------:R-:W-:-:S05]  /*9310*/  LEA.HI.X R9, R2, R9, R13, 0x2, P1 ;  /* 0x0000000902097211 */ /* 0x000fca00008f140d */
[----:B------:R1:W5:Y:S04]  /*9320*/  LDG.E R8, desc[UR6][R8.64] ;  /* 0x0000000608087981 */ /* 0x000368000c1e1900 */
.L_x_186:
[----:B------:R-:W2:Y:S01]  /*9330*/  S2R R3, SR_CgaCtaId ;  /* 0x0000000000037919 */ /* 0x000ea20000008800 */
[----:B------:R-:W-:-:S04]  /*9340*/  MOV R2, 0x400 ;  /* 0x0000040000027802 */ /* 0x000fc80000000f00 */
[----:B--2---:R-:W-:Y:S02]  /*9350*/  LEA R2, R3, R2, 0x18 ;  /* 0x0000000203027211 */ /* 0x004fe400078ec0ff */
[----:B------:R-:W-:-:S03]  /*9360*/  SHF.L.U32 R3, R10, 0x1f, RZ ;  /* 0x0000001f0a037819 */ /* 0x000fc600000006ff */
[----:B------:R-:W-:-:S04]  /*9370*/  IMAD R2, R7, 0x8, R2 ;  /* 0x0000000807027824 */ /* 0x000fc800078e0202 */
[----:B------:R-:W2:Y:S02]  /*9380*/  SYNCS.PHASECHK.TRANS64.TRYWAIT P1, [R2+URZ+0x34840], R3 ;  /* 0x03484003020075a7 */ /* 0x000ea4000802017f */
[----:B--2---:R-:W-:Y:S05]  /*9390*/  @!P1 BRA `(.L_x_187) ;  /* 0x0000001800549947 */ /* 0x004fea0003800000 */
.L_x_232:
[----:B-1----:R-:W1:Y:S01]  /*93a0*/  S2R R9, SR_TID.X ;  /* 0x0000000000097919 */ /* 0x002e620000002100 */
[----:B------:R-:W-:Y:S01]  /*93b0*/  UPRMT UR4, UR38, 0x9910, URZ ;  /* 0x0000991026047896 */ /* 0x000fe2000800003f */
[----:B-1----:R-:W-:-:S13]  /*93c0*/  LOP3.LUT P1, RZ, R9, 0x7f, RZ, 0xc0, !PT ;  /* 0x0000007f09ff7812 */ /* 0x002fda000782c0ff */
[----:B--2---:R-:W-:-:S04]  /*93d0*/  @!P1 IMAD.MOV.U32 R3, RZ, RZ, 0xc000 ;  /* 0x0000c000ff039424 */ /* 0x004fc800078e00ff */
[----:B------:R1:W-:Y:S02]  /*93e0*/  @!P1 SYNCS.ARRIVE.TRANS64 RZ, [R2+URZ+0x34830], R3 ;  /* 0x0348300302ff99a7 */ /* 0x0003e4000800003f */
[----:B-1----:R-:W-:-:S05]  /*93f0*/  IMAD.U32 R3, RZ, RZ, UR4 ;  /* 0x00000004ff037e24 */ /* 0x002fca000f8e00ff */
[----:B------:R-:W-:-:S13]  /*9400*/  ISETP.NE.AND P2, PT, R3, 0x2, PT ;  /* 0x000000020300780c */ /* 0x000fda0003f45270 */
[----:B------:R-:W-:Y:S05]  /*9410*/  @P2 BRA `(.L_x_188) ;  /* 0x0000000000042947 */ /* 0x000fea0003800000 */
[----:B------:R-:W-:Y:S01]  /*9420*/  BPT.TRAP 0x1 ;  /* 0x000000040000795c */ /* 0x000fe20000300000 */
.L_x_188:
[----:B------:R-:W-:-:S13]  /*9430*/  LOP3.LUT P1, RZ, R19, 0x1, RZ, 0xc0, !PT ;  /* 0x0000000113ff7812 */ /* 0x000fda000782c0ff */
[----:B------:R-:W-:Y:S05]  /*9440*/  @P1 BRA `(.L_x_189) ;  /* 0x0000000000041947 */ /* 0x000fea0003800000 */
[----:B------:R-:W-:Y:S01]  /*9450*/  BPT.TRAP 0x1 ;  /* 0x000000040000795c */ /* 0x000fe20000300000 */
.L_x_189:
        /* <DEDUP_REMOVED lines=36> */
.L_x_233:
[----:B------:R-:W2:Y:S02]  /*96a0*/  S2R R3, SR_TID.X ;  /* 0x0000000000037919 */ /* 0x000ea40000002100 */
[----:B--2---:R-:W-:-:S13]  /*96b0*/  LOP3.LUT P1, RZ, R3, 0x7f, RZ, 0xc0, !PT ;  /* 0x0000007f03ff7812 */ /* 0x004fda000782c0ff */
[----:B------:R-:W-:-:S04]  /*96c0*/  @!P1 IMAD.MOV.U32 R3, RZ, RZ, 0x8000 ;  /* 0x00008000ff039424 */ /* 0x000fc800078e00ff */
[----:B------:R2:W-:Y:S01]  /*96d0*/  @!P1 SYNCS.ARRIVE.TRANS64 RZ, [R2+URZ+0x34850], R3 ;  /* 0x0348500302ff99a7 */ /* 0x0005e2000800003f */
[----:B------:R-:W-:Y:S05]  /*96e0*/  @P2 BRA `(.L_x_191) ;  /* 0x0000000000042947 */ /* 0x000fea0003800000 */
[----:B------:R-:W-:Y:S01]  /*96f0*/  BPT.TRAP 0x1 ;  /* 0x000000040000795c */ /* 0x000fe20000300000 */
.L_x_191:
[----:B------:R-:W-:-:S13]  /*9700*/  LOP3.LUT P1, RZ, R19, 0x1, RZ, 0xc0, !PT ;  /* 0x0000000113ff7812 */ /* 0x000fda000782c0ff */
[----:B------:R-:W-:Y:S05]  /*9710*/  @P1 BRA `(.L_x_192) ;  /* 0x0000000000041947 */ /* 0x000fea0003800000 */
[----:B------:R-:W-:Y:S01]  /*9720*/  BPT.TRAP 0x1 ;  /* 0x000000040000795c */ /* 0x000fe20000300000 */
.L_x_192:
[----:B------:R-:W3:Y:S01]  /*9730*/  S2R R9, SR_CgaCtaId ;  /* 0x0000000000097919 */ /* 0x000ee20000008800 */
[----:B--2---:R-:W-:Y:S01]  /*9740*/  MOV R3, 0x400 ;  /* 0x0000040000037802 */ /* 0x004fe20000000f00 */
[----:B------:R-:W-:Y:S01]  /*9750*/  IMAD R16, R16, 0x4000, R21 ;  /* 0x0000400010107824 */ /* 0x000fe200078e0215 */
        /* <DEDUP_REMOVED lines=15> */
[----:B---3--:R-:W-:-:S05]  /*9850*/  LEA R3, R9, R3, 0x18 ;  /* 0x0000000309037211 */ /* 0x008fca00078ec0ff */
[----:B------:R-:W-:-:S05]  /*9860*/  IMAD R16, R16, 0x2, R3 ;  /* 0x0000000210107824 */ /* 0x000fca00078e0203 */
[----:B------:R-:W-:-:S13]  /*9870*/  R2UR UR6, R16 ;  /* 0x00000000100672ca */ /* 0x000fda00000e0000 */
[----:B------:R-:W-:Y:S02]  /*9880*/  UIADD3 UR8, UR6, 0x400, URZ ;  /* 0x0000040006087890 */ /* 0x000fe4000fffe03f */
[----:B------:R-:W-:-:S03]  /*9890*/  UIADD3 UR14, UR6, 0x4400, URZ ;  /* 0x00004400060e7890 */ /* 0x000fc6000fffe03f */
[----:B------:R-:W-:-:S04]  /*98a0*/  UMOV UR6, 0x0 ;  /* 0x0000000000067882 */ /* 0x000fc80000000000 */
[----:B------:R2:W-:Y:S02]  /*98b0*/  UTMALDG.4D.MULTICAST [UR8], [UR4], UR16, desc[UR6] ;  /* 0x00000608040073b4 */ /* 0x0005e40008019810 */
[----:B--2---:R-:W-:Y:S01]  /*98c0*/  UMOV UR8, UR14 ;  /* 0x0000000e00087c82 */ /* 0x004fe20008000000 */
[----:B------:R-:W-:Y:S02]  /*98d0*/  UMOV UR10, UR15 ;  /* 0x0000000f000a7c82 */ /* 0x000fe40008000000 */
[----:B------:R2:W-:Y:S02]  /*98e0*/  UTMALDG.4D.MULTICAST [UR8], [UR4], UR16, desc[UR6] ;  /* 0x00000608040073b4 */ /* 0x0005e40008019810 */
[----:B--2---:R-:W-:Y:S01]  /*98f0*/  NOP ;  /* 0x0000000000007918 */ /* 0x004fe20000000000 */
.L_x_185:
[----:B------:R-:W-:Y:S05]  /*9900*/  BSYNC B1 ;  /* 0x0000000000017941 */ /* 0x000fea0003800000 */
.L_x_184:
        /* <DEDUP_REMOVED lines=18> */
[----:B------:R-:W-:-:S05]  /*9a30*/  @P1 SHF.R.U32.HI R2, RZ, R3, R8 ;  /* 0x00000003ff021219 */ /* 0x000fca0000011608 */
[----:B------:R-:W-:-:S04]  /*9a40*/  IMAD.MOV R3, RZ, RZ, -R2 ;  /* 0x000000ffff037224 */ /* 0x000fc800078e0a02 */
        /* <DEDUP_REMOVED lines=8> */
.L_x_195:
[----:B------:R-:W2:Y:S01]  /*9ad0*/  S2R R3, SR_CgaCtaId ;  /* 0x0000000000037919 */ /* 0x000ea20000008800 */
[----:B------:R-:W-:-:S04]  /*9ae0*/  MOV R2, 0x400 ;  /* 0x0000040000027802 */ /* 0x000fc80000000f00 */
[----:B--2---:R-:W-:Y:S02]  /*9af0*/  LEA R2, R3, R2, 0x18 ;  /* 0x0000000203027211 */ /* 0x004fe400078ec0ff */
[----:B------:R-:W-:-:S03]  /*9b00*/  SHF.L.U32 R3, R17, 0x1f, RZ ;  /* 0x0000001f11037819 */ /* 0x000fc600000006ff */
[----:B------:R-:W-:-:S04]  /*9b10*/  IMAD R2, R16, 0x8, R2 ;  /* 0x0000000810027824 */ /* 0x000fc800078e0202 */
[----:B------:R-:W2:Y:S02]  /*9b20*/  SYNCS.PHASECHK.TRANS64.TRYWAIT P1, [R2+URZ+0x34840], R3 ;  /* 0x03484003020075a7 */ /* 0x000ea4000802017f */
[----:B--2---:R-:W-:Y:S05]  /*9b30*/  @!P1 BRA `(.L_x_196) ;  /* 0x0000001000949947 */ /* 0x004fea0003800000 */
.L_x_234:
        /* <DEDUP_REMOVED lines=9> */
.L_x_197:
[----:B------:R-:W-:-:S13]  /*9bd0*/  LOP3.LUT P1, RZ, R19, 0x1, RZ, 0xc0, !PT ;  /* 0x0000000113ff7812 */ /* 0x000fda000782c0ff */
[----:B------:R-:W-:Y:S05]  /*9be0*/  @P1 BRA `(.L_x_198) ;  /* 0x0000000000041947 */ /* 0x000fea0003800000 */
[----:B------:R-:W-:Y:S01]  /*9bf0*/  BPT.TRAP 0x1 ;  /* 0x000000040000795c */ /* 0x000fe20000300000 */
.L_x_198:
        /* <DEDUP_REMOVED lines=36> */
.L_x_235:
[----:B------:R-:W2:Y:S02]  /*9e40*/  S2R R3, SR_TID.X ;  /* 0x0000000000037919 */ /* 0x000ea40000002100 */
[----:B--2---:R-:W-:-:S13]  /*9e50*/  LOP3.LUT P1, RZ, R3, 0x7f, RZ, 0xc0, !PT ;  /* 0x0000007f03ff7812 */ /* 0x004fda000782c0ff */
[----:B------:R-:W-:-:S04]  /*9e60*/  @!P1 IMAD.MOV.U32 R3, RZ, RZ, 0x8000 ;  /* 0x00008000ff039424 */ /* 0x000fc800078e00ff */
[----:B------:R2:W-:Y:S01]  /*9e70*/  @!P1 SYNCS.ARRIVE.TRANS64 RZ, [R2+URZ+0x34850], R3 ;  /* 0x0348500302ff99a7 */ /* 0x0005e2000800003f */
[----:B------:R-:W-:Y:S05]  /*9e80*/  @P2 BRA `(.L_x_200) ;  /* 0x0000000000042947 */ /* 0x000fea0003800000 */
[----:B------:R-:W-:Y:S01]  /*9e90*/  BPT.TRAP 0x1 ;  /* 0x000000040000795c */ /* 0x000fe20000300000 */
.L_x_200:
[----:B------:R-:W-:-:S13]  /*9ea0*/  LOP3.LUT P1, RZ, R19, 0x1, RZ, 0xc0, !PT ;  /* 0x0000000113ff7812 */ /* 0x000fda000782c0ff */
[----:B------:R-:W-:Y:S05]  /*9eb0*/  @P1 BRA `(.L_x_201) ;  /* 0x0000000000041947 */ /* 0x000fea0003800000 */
[----:B------:R-:W-:Y:S01]  /*9ec0*/  BPT.TRAP 0x1 ;  /* 0x000000040000795c */ /* 0x000fe20000300000 */
.L_x_201:
        /* <DEDUP_REMOVED lines=29> */
.L_x_194:
[----:B------:R-:W-:Y:S05]  /*a0a0*/  BSYNC B1 ;  /* 0x0000000000017941 */ /* 0x000fea0003800000 */
.L_x_193:
[C---:B------:R-:W-:Y:S01]  /*a0b0*/  ISETP.GT.AND P1, PT, R6.reuse, 0x1, PT ;  /* 0x000000010600780c */ /* 0x040fe20003f24270 */
[----:B------:R-:W-:-:S12]  /*a0c0*/  VIADD R6, R6, 0xfffffffe ;  /* 0xfffffffe06067836 */ /* 0x000fd80000000000 */
[----:B------:R-:W-:Y:S05]  /*a0d0*/  @P1 BRA `(.L_x_202) ;  /* 0xfffffff000241947 */ /* 0x000fea000383ffff */
.L_x_183:
[----:B------:R-:W-:Y:S05]  /*a0e0*/  BSYNC B0 ;  /* 0x0000000000007941 */ /* 0x000fea0003800000 */
.L_x_172:
[----:B------:R-:W-:Y:S04]  /*a0f0*/  BSSY B0, `(.L_x_203) ;  /* 0x0000030000007945 */ /* 0x000fe80003800000 */
[----:B------:R-:W-:Y:S05]  /*a100*/  @!P6 BRA `(.L_x_204) ;  /* 0x0000000000b8e947 */ /* 0x000fea0003800000 */
[----:B------:R-:W2:Y:S01]  /*a110*/  S2R R3, SR_CgaCtaId ;  /* 0x0000000000037919 */ /* 0x000ea20000008800 */
[----:B-1----:R-:W-:-:S04]  /*a120*/  MOV R2, 0x400 ;  /* 0x0000040000027802 */ /* 0x002fc80000000f00 */
[----:B--2---:R-:W-:-:S05]  /*a130*/  LEA R2, R3, R2, 0x18 ;  /* 0x0000000203027211 */ /* 0x004fca00078ec0ff */
[----:B------:R-:W-:Y:S01]  /*a140*/  IMAD R3, R16, 0x8, R2 ;  /* 0x0000000810037824 */ /* 0x000fe200078e0202 */
[----:B------:R-:W-:-:S04]  /*a150*/  SHF.L.U32 R2, R17, 0x1f, RZ ;  /* 0x0000001f11027819 */ /* 0x000fc800000006ff */
[----:B------:R-:W1:Y:S02]  /*a160*/  SYNCS.PHASECHK.TRANS64.TRYWAIT P0, [R3+URZ+0x34860], R2 ;  /* 0x03486002030075a7 */ /* 0x000e64000800017f */
[----:B-1----:R-:W-:Y:S05]  /*a170*/  @!P0 BRA `(.L_x_205) ;  /* 0x0000000c002c8947 */ /* 0x002fea0003800000 */
.L_x_236:
[----:B------:R-:W2:Y:S01]  /*a180*/  S2R R4, SR_TID.X ;  /* 0x0000000000047919 */ /* 0x000ea20000002100 */
[----:B------:R-:W-:-:S04]  /*a190*/  UPRMT UR4, UR38, 0x9910, URZ ;  /* 0x0000991026047896 */ /* 0x000fc8000800003f */
[----:B------:R-:W-:Y:S01]  /*a1a0*/  UISETP.NE.AND UP0, UPT, UR4, 0x2, UPT ;  /* 0x000000020400788c */ /* 0x000fe2000bf05270 */
[----:B--2---:R-:W-:-:S13]  /*a1b0*/  LOP3.LUT P0, RZ, R4, 0x7f, RZ, 0xc0, !PT ;  /* 0x0000007f04ff7812 */ /* 0x004fda000780c0ff */
[----:B-1----:R-:W-:-:S04]  /*a1c0*/  @!P0 IMAD.MOV.U32 R2, RZ, RZ, 0x8000 ;  /* 0x00008000ff028424 */ /* 0x002fc800078e00ff */
[----:B------:R1:W-:Y:S01]  /*a1d0*/  @!P0 SYNCS.ARRIVE.TRANS64 RZ, [R3+URZ+0x34850], R2 ;  /* 0x0348500203ff89a7 */ /* 0x0003e2000800003f */
[----:B------:R-:W-:-:S13]  /*a1e0*/  PLOP3.LUT P0, PT, PT, PT, UP0, 0x80, 0x0 ;  /* 0x000000000000781c */ /* 0x000fda0003f0f008 */
[----:B-1----:R-:W-:Y:S05]  /*a1f0*/  @P0 BRA `(.L_x_206) ;  /* 0x0000000000040947 */ /* 0x002fea0003800000 */
[----:B------:R-:W-:Y:S01]  /*a200*/  BPT.TRAP 0x1 ;  /* 0x000000040000795c */ /* 0x000fe20000300000 */
.L_x_206:
[----:B------:R-:W-:-:S13]  /*a210*/  LOP3.LUT P0, RZ, R19, 0x1, RZ, 0xc0, !PT ;  /* 0x0000000113ff7812 */ /* 0x000fda000780c0ff */
[----:B------:R-:W-:Y:S05]  /*a220*/  @P0 BRA `(.L_x_207) ;  /* 0x0000000000040947 */ /* 0x000fea0003800000 */
[----:B------:R-:W-:Y:S01]  /*a230*/  BPT.TRAP 0x1 ;  /* 0x000000040000795c */ /* 0x000fe20000300000 */
.L_x_207:
[----:B------:R-:W1:Y:S01]  /*a240*/  S2R R4, SR_CgaCtaId ;  /* 0x0000000000047919 */ /* 0x000e620000008800 */
[----:B------:R-:W-:Y:S01]  /*a250*/  MOV R2, 0x400 ;  /* 0x0000040000027802 */ /* 0x000fe20000000f00 */
        /* <DEDUP_REMOVED lines=10> */
[----:B------:R-:W-:-:S06]  /*a300*/  UMOV UR15, 0x40 ;  /* 0x00000040000f7882 */ /* 0x000fcc0000000000 */
[----:B------:R-:W-:Y:S02]  /*a310*/  ULEA UR11, UR11, UR5, 0x7 ;  /* 0x000000050b0b7291 */ /* 0x000fe4000f8e383f */
[----:B------:R-:W-:Y:S02]  /*a320*/  UIADD3 UR9, UR9, 0x34850, URZ ;  /* 0x0003485009097890 */ /* 0x000fe4000fffe03f */
[----:B------:R-:W-:Y:S01]  /*a330*/  UIADD3.X UR5, URZ, UR37, URZ, UP0, !UPT ;  /* 0x000000253f057290 */ /* 0x000fe200087fe43f */
[----:B-1----:R-:W-:-:S05]  /*a340*/  LEA R2, R4, R2, 0x18 ;  /* 0x0000000204027211 */ /* 0x002fca00078ec0ff */
        /* <DEDUP_REMOVED lines=9> */
[----:B--2---:R-:W-:Y:S01]  /*a3e0*/  NOP ;  /* 0x0000000000007918 */ /* 0x004fe20000000000 */
.L_x_204:
[----:B------:R-:W-:Y:S05]  /*a3f0*/  BSYNC B0 ;  /* 0x0000000000007941 */ /* 0x000fea0003800000 */
.L_x_203:
[----:B------:R-:W2:Y:S01]  /*a400*/  LDL.LU R0, [R1+0x14] ;  /* 0x0000140001007983 */ /* 0x000ea20000300800 */
[----:B------:R-:W-:-:S03]  /*a410*/  ULDC UR4, c[0x0][0xda4] ;  /* 0x0003690000047ab9 */ /* 0x000fc60000000800 */
[----:B-1----:R-:W3:Y:S01]  /*a420*/  LDL.LU R2, [R1+0x1c] ;  /* 0x00001c0001027983 */ /* 0x002ee20000300800 */
        /* <DEDUP_REMOVED lines=8> */
[----:B-1----:R-:W-:-:S04]  /*a4b0*/  SEL R0, RZ, 0x1, P0 ;  /* 0x00000001ff007807 */ /* 0x002fc80000000000 */
[----:B------:R-:W-:-:S05]  /*a4c0*/  LOP3.LUT R17, R17, R0, RZ, 0x3c, !PT ;  /* 0x0000000011117212 */ /* 0x000fca00078e3cff */
[----:B--2---:R-:W-:Y:S05]  /*a4d0*/  @!P1 BRA `(.L_x_208) ;  /* 0xffffffd0003c9947 */ /* 0x004fea000383ffff */
[----:B------:R-:W-:-:S07]  /*a4e0*/  LOP3.LUT R2, R2, 0x1, RZ, 0xc, !PT ;  /* 0x0000000102027812 */ /* 0x000fce00078e0cff */
.L_x_156:
[----:B------:R-:W1:Y:S01]  /*a4f0*/  S2R R3, SR_CgaCtaId ;  /* 0x0000000000037919 */ /* 0x000e620000008800 */
[----:B------:R-:W-:Y:S01]  /*a500*/  MOV R0, 0x400 ;  /* 0x0000040000007802 */ /* 0x000fe20000000f00 */
[----:B------:R-:W-:Y:S03]  /*a510*/  BSSY B0, `(.L_x_209) ;  /* 0x0000005000007945 */ /* 0x000fe60003800000 */
[----:B-1----:R-:W-:Y:S02]  /*a520*/  LEA R0, R3, R0, 0x18 ;  /* 0x0000000003007211 */ /* 0x002fe400078ec0ff */
[----:B------:R-:W-:-:S04]  /*a530*/  SHF.L.U32 R3, R2, 0x1f, RZ ;  /* 0x0000001f02037819 */ /* 0x000fc800000006ff */
[----:B------:R-:W1:Y:S02]  /*a540*/  SYNCS.PHASECHK.TRANS64.TRYWAIT P0, [R0+URZ+0x34820], R3 ;  /* 0x03482003000075a7 */ /* 0x000e64000800017f */
[----:B-1----:R-:W-:Y:S05]  /*a550*/  @!P0 BRA `(.L_x_210) ;  /* 0x0000000800488947 */ /* 0x002fea0003800000 */
.L_x_237:
[----:B------:R-:W-:Y:S05]  /*a560*/  BSYNC B0 ;  /* 0x0000000000007941 */ /* 0x000fea0003800000 */
.L_x_209:
[----:B------:R-:W-:-:S03]  /*a570*/  UMOV UR4, 0xffffffff ;  /* 0xffffffff00047882 */ /* 0x000fc60000000000 */
[----:B------:R-:W-:Y:S05]  /*a580*/  BRA.DIV UR4, `(.L_x_211) ;  /* 0x0000000a04507947 */ /* 0x000fea000b800000 */
[----:B------:R-:W2:Y:S02]  /*a590*/  S2R R2, SR_TID.X ;  /* 0x0000000000027919 */ /* 0x000ea40000002100 */
[----:B--2---:R-:W-:-:S04]  /*a5a0*/  SHF.R.U32.HI R2, RZ, 0x5, R2 ;  /* 0x00000005ff027819 */ /* 0x004fc80000011602 */
[----:B------:R-:W-:-:S05]  /*a5b0*/  LOP3.LUT R2, R2, 0x3, RZ, 0xc0, !PT ;  /* 0x0000000302027812 */ /* 0x000fca00078ec0ff */
[----:B------:R2:W3:Y:S02]  /*a5c0*/  SHFL.IDX PT, R14, R2, RZ, 0x1f ;  /* 0x00001fff020e7589 */ /* 0x0004e400000e0000 */
.L_x_240:
[----:B---3--:R-:W-:Y:S01]  /*a5d0*/  ISETP.NE.AND P0, PT, R14, RZ, PT ;  /* 0x000000ff0e00720c */ /* 0x008fe20003f05270 */
[----:B------:R-:W-:-:S12]  /*a5e0*/  BSSY B0, `(.L_x_212) ;  /* 0x0000026000007945 */ /* 0x000fd80003800000 */
[----:B------:R-:W-:Y:S05]  /*a5f0*/  @P0 BRA `(.L_x_213) ;  /* 0x0000000000900947 */ /* 0x000fea0003800000 */
[----:B------:R-:W-:-:S03]  /*a600*/  UMOV UR4, 0xffffffff ;  /* 0xffffffff00047882 */ /* 0x000fc60000000000 */
[----:B------:R-:W-:Y:S05]  /*a610*/  BRA.DIV UR4, `(.L_x_214) ;  /* 0x0000000a04607947 */ /* 0x000fea000b800000 */
[----:B------:R-:W-:-:S13]  /*a620*/  ELECT P6, URZ, PT ;  /* 0x00000000003f782f */ /* 0x000fda00038c0000 */
.L_x_243:
[----:B------:R-:W-:Y:S05]  /*a630*/  @!P6 BRA `(.L_x_213) ;  /* 0x000000000080e947 */ /* 0x000fea0003800000 */
[----:B--2---:R-:W2:Y:S02]  /*a640*/  LDL R2, [R1+0x24] ;  /* 0x0000240001027983 */ /* 0x004ea40000100800 */
[----:B--2---:R-:W-:-:S13]  /*a650*/  R2UR UR4, R2 ;  /* 0x00000000020472ca */ /* 0x004fda00000e0000 */
[----:B------:R-:W-:-:S06]  /*a660*/  ULOP3.LUT UR4, UR4, 0x2, URZ, 0xfc, !UPT ;  /* 0x0000000204047892 */ /* 0x000fcc000f8efc3f */
[----:B------:R-:W-:-:S05]  /*a670*/  IMAD.U32 R2, RZ, RZ, UR4 ;  /* 0x00000004ff027e24 */ /* 0x000fca000f8e00ff */
[----:B------:R-:W-:-:S13]  /*a680*/  ISETP.NE.AND P2, PT, R2, 0x3, PT ;  /* 0x000000030200780c */ /* 0x000fda0003f45270 */
[----:B------:R-:W-:Y:S05]  /*a690*/  @!P2 BRA `(.L_x_215) ;  /* 0x000000000004a947 */ /* 0x000fea0003800000 */
[----:B------:R-:W-:Y:S01]  /*a6a0*/  BPT.TRAP 0x1 ;  /* 0x000000040000795c */ /* 0x000fe20000300000 */
.L_x_215:
[----:B-1----:R-:W-:Y:S01]  /*a6b0*/  VIADD R3, R0, 0x34840 ;  /* 0x0003484000037836 */ /* 0x002fe20000000000 */
[----:B------:R-:W-:Y:S01]  /*a6c0*/  SHF.L.U32 R5, R17, 0x1f, RZ ;  /* 0x0000001f11057819 */ /* 0x000fe200000006ff */
[C---:B------:R-:W-:Y:S02]  /*a6d0*/  VIADD R2, R16.reuse, 0x1 ;  /* 0x0000000110027836 */ /* 0x040fe40000000000 */
[----:B------:R-:W-:-:S03]  /*a6e0*/  IMAD R6, R16, 0x8, R3 ;  /* 0x0000000810067824 */ /* 0x000fc600078e0203 */
        /* <DEDUP_REMOVED lines=8> */
.L_x_244:
[----:B------:R-:W2:Y:S02]  /*a770*/  SYNCS.PHASECHK.TRANS64.TRYWAIT P0, [R3+URZ], R2 ;  /* 0x00000002030075a7 */ /* 0x000ea4000800017f */
[----:B--2---:R-:W-:Y:S05]  /*a780*/  @!P0 BRA `(.L_x_217) ;  /* 0x0000000800388947 */ /* 0x004fea0003800000 */
.L_x_245:
[----:B------:R-:W-:Y:S05]  /*a790*/  @!P2 BRA `(.L_x_218) ;  /* 0x000000000004a947 */ /* 0x000fea0003800000 */
[----:B------:R-:W-:Y:S01]  /*a7a0*/  BPT.TRAP 0x1 ;  /* 0x000000040000795c */ /* 0x000fe20000300000 */
.L_x_218:
[----:B--2---:R-:W-:-:S04]  /*a7b0*/  VIADD R3, R0, 0x34860 ;  /* 0x0003486000037836 */ /* 0x004fc80000000000 */
[----:B------:R-:W-:-:S04]  /*a7c0*/  IMAD R16, R16, 0x8, R3 ;  /* 0x0000000810107824 */ /* 0x000fc800078e0203 */
[----:B------:R-:W2:Y:S02]  /*a7d0*/  SYNCS.PHASECHK.TRANS64.TRYWAIT P0, [R16+URZ], R5 ;  /* 0x00000005100075a7 */ /* 0x000ea4000800017f */
[----:B--2---:R-:W-:Y:S05]  /*a7e0*/  @!P0 BRA `(.L_x_219) ;  /* 0x0000000800348947 */ /* 0x004fea0003800000 */
.L_x_246:
[----:B------:R-:W-:-:S07]  /*a7f0*/  IMAD R3, R4, 0x8, R3 ;  /* 0x0000000804037824 */ /* 0x000fce00078e0203 */
.L_x_220:
[----:B---3--:R3:W4:Y:S02]  /*a800*/  SYNCS.PHASECHK.TRANS64.TRYWAIT P0, [R3+URZ], R2 ;  /* 0x00000002030075a7 */ /* 0x008724000800017f */
[----:B----4-:R-:W-:Y:S05]  /*a810*/  @!P0 NANOSLEEP.SYNCS 0x989680 ;  /* 0x009896800000895d */ /* 0x010fea0003900000 */
[----:B------:R-:W4:Y:S02]  /*a820*/  @!P0 SYNCS.PHASECHK.TRANS64 P0, [R3+URZ], R2 ;  /* 0x00000002030085a7 */ /* 0x000f24000800007f */
[----:B----4-:R-:W-:Y:S05]  /*a830*/  @!P0 BRA `(.L_x_220) ;  /* 0xfffffffc00f08947 */ /* 0x010fea000383ffff */
.L_x_213:
[----:B------:R-:W-:Y:S05]  /*a840*/  BSYNC B0 ;  /* 0x0000000000007941 */ /* 0x000fea0003800000 */
.L_x_212:
[----:B------:R-:W-:Y:S05]  /*a850*/  EXIT ;  /* 0x000000000000794d */ /* 0x000fea0003800000 */
.L_x_130:
[----:B-1----:R-:W-:-:S04]  /*a860*/  IMAD.U32 R3, RZ, RZ, UR60 ;  /* 0x0000003cff037e24 */ /* 0x002fc8000f8e00ff */
[----:B------:R1:W2:Y:S03]  /*a870*/  SYNCS.PHASECHK.TRANS64.TRYWAIT P1, [R3+URZ+0x34800], R0 ;  /* 0x03480000030075a7 */ /* 0x0002a6000802017f */
[----:B--2---:R-:W-:Y:S05]  /*a880*/  @!P1 NANOSLEEP.SYNCS 0x989680 ;  /* 0x009896800000995d */ /* 0x004fea0003900000 */
[----:B------:R-:W2:Y:S02]  /*a890*/  @!P1 SYNCS.PHASECHK.TRANS64 P1, [R3+URZ+0x34800], R0 ;  /* 0x03480000030095a7 */ /* 0x000ea4000802007f */
[----:B--2---:R-:W-:Y:S05]  /*a8a0*/  @!P1 BRA `(.L_x_130) ;  /* 0xfffffffc00ec9947 */ /* 0x004fea000383ffff */
[----:B------:R-:W-:Y:S05]  /*a8b0*/  BRA `(.L_x_221) ;  /* 0xffffff6c00807947 */ /* 0x000fea000383ffff */
.L_x_134:
[----:B--2---:R2:W3:Y:S02]  /*a8c0*/  SYNCS.PHASECHK.TRANS64.TRYWAIT P1, [R3+URZ+0x34830], R0 ;  /* 0x03483000030075a7 */ /* 0x0044e4000802017f */
[----:B---3--:R-:W-:Y:S05]  /*a8d0*/  @!P1 NANOSLEEP.SYNCS 0x989680 ;  /* 0x009896800000995d */ /* 0x008fea0003900000 */
[----:B------:R-:W3:Y:S02]  /*a8e0*/  @!P1 SYNCS.PHASECHK.TRANS64 P1, [R3+URZ+0x34830], R0 ;  /* 0x03483000030095a7 */ /* 0x000ee4000802007f */
[----:B---3--:R-:W-:Y:S05]  /*a8f0*/  @!P1 BRA `(.L_x_134) ;  /* 0xfffffffc00f09947 */ /* 0x008fea000383ffff */
[----:B------:R-:W-:Y:S05]  /*a900*/  BRA `(.L_x_133) ;  /* 0xffffff6c009c7947 */ /* 0x000fea000383ffff */
.L_x_140:
[----:B--2---:R-:W-:-:S04]  /*a910*/  IMAD.U32 R7, RZ, RZ, UR6 ;  /* 0x00000006ff077e24 */ /* 0x004fc8000f8e00ff */
[----:B------:R2:W3:Y:S03]  /*a920*/  SYNCS.PHASECHK.TRANS64.TRYWAIT P1, [R7+URZ+0x34830], R0 ;  /* 0x03483000070075a7 */ /* 0x0004e6000802017f */
[----:B---3--:R-:W-:Y:S05]  /*a930*/  @!P1 NANOSLEEP.SYNCS 0x989680 ;  /* 0x009896800000995d */ /* 0x008fea0003900000 */
[----:B------:R-:W3:Y:S02]  /*a940*/  @!P1 SYNCS.PHASECHK.TRANS64 P1, [R7+URZ+0x34830], R0 ;  /* 0x03483000070095a7 */ /* 0x000ee4000802007f */
[----:B---3--:R-:W-:Y:S05]  /*a950*/  @!P1 BRA `(.L_x_140) ;  /* 0xfffffffc00ec9947 */ /* 0x008fea000383ffff */
[----:B------:R-:W-:Y:S05]  /*a960*/  BRA `(.L_x_139) ;  /* 0xffffff9000687947 */ /* 0x000fea000383ffff */
.L_x_144:
[----:B--2---:R-:W-:-:S04]  /*a970*/  IMAD.U32 R7, RZ, RZ, UR7 ;  /* 0x00000007ff077e24 */ /* 0x004fc8000f8e00ff */
[----:B------:R2:W3:Y:S03]  /*a980*/  SYNCS.PHASECHK.TRANS64.TRYWAIT P1, [R7+URZ+0x34850], R0 ;  /* 0x03485000070075a7 */ /* 0x0004e6000802017f */
[----:B---3--:R-:W-:Y:S05]  /*a990*/  @!P1 NANOSLEEP.SYNCS 0x989680 ;  /* 0x009896800000995d */ /* 0x008fea0003900000 */
[----:B------:R-:W3:Y:S02]  /*a9a0*/  @!P1 SYNCS.PHASECHK.TRANS64 P1, [R7+URZ+0x34850], R0 ;  /* 0x03485000070095a7 */ /* 0x000ee4000802007f */
[----:B---3--:R-:W-:Y:S05]  /*a9b0*/  @!P1 BRA `(.L_x_144) ;  /* 0xfffffffc00ec9947 */ /* 0x008fea000383ffff */
[----:B------:R-:W-:Y:S05]  /*a9c0*/  BRA `(.L_x_143) ;  /* 0xffffff9800907947 */ /* 0x000fea000383ffff */
.L_x_151:
[----:B--2---:R-:W-:-:S04]  /*a9d0*/  IMAD.U32 R5, RZ, RZ, UR5 ;  /* 0x00000005ff057e24 */ /* 0x004fc8000f8e00ff */
[----:B------:R2:W3:Y:S03]  /*a9e0*/  SYNCS.PHASECHK.TRANS64.TRYWAIT P1, [R5+URZ+0x34850], R4 ;  /* 0x03485004050075a7 */ /* 0x0004e6000802017f */
[----:B---3--:R-:W-:Y:S05]  /*a9f0*/  @!P1 NANOSLEEP.SYNCS 0x989680 ;  /* 0x009896800000995d */ /* 0x008fea0003900000 */
[----:B------:R-:W3:Y:S02]  /*aa00*/  @!P1 SYNCS.PHASECHK.TRANS64 P1, [R5+URZ+0x34850], R4 ;  /* 0x03485004050095a7 */ /* 0x000ee4000802007f */
[----:B---3--:R-:W-:Y:S05]  /*aa10*/  @!P1 BRA `(.L_x_151) ;  /* 0xfffffffc00ec9947 */ /* 0x008fea000383ffff */
[----:B------:R-:W-:Y:S05]  /*aa20*/  BRA `(.L_x_150) ;  /* 0xffffffb400747947 */ /* 0x000fea000383ffff */
.L_x_163:
[----:B------:R-:W1:Y:S01]  /*aa30*/  S2R R8, SR_TID.X ;  /* 0x0000000000087919 */ /* 0x000e620000002100 */
[----:B------:R-:W-:Y:S01]  /*aa40*/  BSSY B0, `(.L_x_222) ;  /* 0x000000a000007945 */ /* 0x000fe20003800000 */
[----:B------:R-:W-:Y:S02]  /*aa50*/  IMAD.MOV.U32 R12, RZ, RZ, RZ ;  /* 0x000000ffff0c7224 */ /* 0x000fe400078e00ff */
        /* <DEDUP_REMOVED lines=8> */
.L_x_223:
[----:B------:R-:W-:Y:S05]  /*aae0*/  BSYNC B0 ;  /* 0x0000000000007941 */ /* 0x000fea0003800000 */
.L_x_222:
[----:B------:R-:W-:Y:S05]  /*aaf0*/  BRA `(.L_x_224) ;  /* 0xffffffd400607947 */ /* 0x000fea000383ffff */
.L_x_164:
[----:B------:R-:W-:Y:S01]  /*ab00*/  BSSY B0, `(.L_x_225) ;  /* 0x0000006000007945 */ /* 0x000fe20003800000 */
[----:B------:R-:W-:-:S07]  /*ab10*/  IMAD.MOV.U32 R15, RZ, RZ, -0x1 ;  /* 0xffffffffff0f7424 */ /* 0x000fce00078e00ff */
[----:B------:R-:W-:Y:S05]  /*ab20*/  WARPSYNC.COLLECTIVE R15, `(.L_x_226) ;  /* 0x000000000f0c7348 */ /* 0x000fea0003c00000 */
[----:B------:R-:W-:Y:S02]  /*ab30*/  ELECT P6, UR62, PT ;  /* 0x00000000003e782f */ /* 0x000fe400038c0000 */
[----:B------:R-:W-:Y:S01]  /*ab40*/  MOV R14, UR62 ;  /* 0x0000003e000e7c02 */ /* 0x000fe20008000f00 */
[----:B------:R-:W-:Y:S10]  /*ab50*/  ENDCOLLECTIVE ;  /* 0x000000000000791b */ /* 0x000ff40003800000 */
.L_x_226:
[----:B------:R-:W-:Y:S05]  /*ab60*/  BSYNC B0 ;  /* 0x0000000000007941 */ /* 0x000fea0003800000 */
.L_x_225:
[----:B------:R-:W-:Y:S05]  /*ab70*/  BRA `(.L_x_227) ;  /* 0xffffffd4005c7947 */ /* 0x000fea000383ffff */
.L_x_167:
[----:B--2---:R2:W3:Y:S02]  /*ab80*/  SYNCS.PHASECHK.TRANS64.TRYWAIT P1, [R5+URZ+0x34840], R9 ;  /* 0x03484009050075a7 */ /* 0x0044e4000802017f */
[----:B---3--:R-:W-:Y:S05]  /*ab90*/  @!P1 NANOSLEEP.SYNCS 0x989680 ;  /* 0x009896800000995d */ /* 0x008fea0003900000 */
[----:B------:R-:W3:Y:S02]  /*aba0*/  @!P1 SYNCS.PHASECHK.TRANS64 P1, [R5+URZ+0x34840], R9 ;  /* 0x03484009050095a7 */ /* 0x000ee4000802007f */
[----:B---3--:R-:W-:Y:S05]  /*abb0*/  @!P1 BRA `(.L_x_167) ;  /* 0xfffffffc00f09947 */ /* 0x008fea000383ffff */
[----:B------:R-:W-:Y:S05]  /*abc0*/  BRA `(.L_x_228) ;  /* 0xffffffd400bc7947 */ /* 0x000fea000383ffff */
.L_x_171:
        /* <DEDUP_REMOVED lines=8> */
.L_x_177:
[----:B-1----:R1:W2:Y:S02]  /*ac50*/  SYNCS.PHASECHK.TRANS64.TRYWAIT P1, [R2+URZ+0x34840], R3 ;  /* 0x03484003020075a7 */ /* 0x0022a4000802017f */
[----:B--2---:R-:W-:Y:S05]  /*ac60*/  @!P1 NANOSLEEP.SYNCS 0x989680 ;  /* 0x009896800000995d */ /* 0x004fea0003900000 */
[----:B------:R-:W2:Y:S02]  /*ac70*/  @!P1 SYNCS.PHASECHK.TRANS64 P1, [R2+URZ+0x34840], R3 ;  /* 0x03484003020095a7 */ /* 0x000ea4000802007f */
[----:B--2---:R-:W-:Y:S05]  /*ac80*/  @!P1 BRA `(.L_x_177) ;  /* 0xfffffffc00f09947 */ /* 0x004fea000383ffff */
[----:B------:R-:W-:Y:S05]  /*ac90*/  BRA `(.L_x_230) ;  /* 0xffffffdc00b47947 */ /* 0x000fea000383ffff */
.L_x_180:
[----:B-1----:R1:W2:Y:S02]  /*aca0*/  SYNCS.PHASECHK.TRANS64.TRYWAIT P1, [R2+URZ+0x34860], R3 ;  /* 0x03486003020075a7 */ /* 0x0022a4000802017f */
[----:B--2---:R-:W-:Y:S05]  /*acb0*/  @!P1 NANOSLEEP.SYNCS 0x989680 ;  /* 0x009896800000995d */ /* 0x004fea0003900000 */
[----:B------:R-:W2:Y:S02]  /*acc0*/  @!P1 SYNCS.PHASECHK.TRANS64 P1, [R2+URZ+0x34860], R3 ;  /* 0x03486003020095a7 */ /* 0x000ea4000802007f */
[----:B--2---:R-:W-:Y:S05]  /*acd0*/  @!P1 BRA `(.L_x_180) ;  /* 0xfffffffc00f09947 */ /* 0x004fea000383ffff */
[----:B------:R-:W-:Y:S05]  /*ace0*/  BRA `(.L_x_231) ;  /* 0xffffffe000607947 */ /* 0x000fea000383ffff */
.L_x_187:
[----:B--2---:R2:W3:Y:S02]  /*acf0*/  SYNCS.PHASECHK.TRANS64.TRYWAIT P1, [R2+URZ+0x34840], R3 ;  /* 0x03484003020075a7 */ /* 0x0044e4000802017f */
[----:B---3--:R-:W-:Y:S05]  /*ad00*/  @!P1 NANOSLEEP.SYNCS 0x989680 ;  /* 0x009896800000995d */ /* 0x008fea0003900000 */
[----:B------:R-:W3:Y:S02]  /*ad10*/  @!P1 SYNCS.PHASECHK.TRANS64 P1, [R2+URZ+0x34840], R3 ;  /* 0x03484003020095a7 */ /* 0x000ee4000802007f */
[----:B---3--:R-:W-:Y:S05]  /*ad20*/  @!P1 BRA `(.L_x_187) ;  /* 0xfffffffc00f09947 */ /* 0x008fea000383ffff */
[----:B------:R-:W-:Y:S05]  /*ad30*/  BRA `(.L_x_232) ;  /* 0xffffffe400987947 */ /* 0x000fea000383ffff */
.L_x_190:
[----:B-1----:R1:W2:Y:S02]  /*ad40*/  SYNCS.PHASECHK.TRANS64.TRYWAIT P1, [R2+URZ+0x34860], R17 ;  /* 0x03486011020075a7 */ /* 0x0022a4000802017f */
[----:B--2---:R-:W-:Y:S05]  /*ad50*/  @!P1 NANOSLEEP.SYNCS 0x989680 ;  /* 0x009896800000995d */ /* 0x004fea0003900000 */
[----:B------:R-:W2:Y:S02]  /*ad60*/  @!P1 SYNCS.PHASECHK.TRANS64 P1, [R2+URZ+0x34860], R17 ;  /* 0x03486011020095a7 */ /* 0x000ea4000802007f */
[----:B--2---:R-:W-:Y:S05]  /*ad70*/  @!P1 BRA `(.L_x_190) ;  /* 0xfffffffc00f09947 */ /* 0x004fea000383ffff */
[----:B------:R-:W-:Y:S05]  /*ad80*/  BRA `(.L_x_233) ;  /* 0xffffffe800447947 */ /* 0x000fea000383ffff */
.L_x_196:
[----:B--2---:R2:W3:Y:S02]  /*ad90*/  SYNCS.PHASECHK.TRANS64.TRYWAIT P1, [R2+URZ+0x34840], R3 ;  /* 0x03484003020075a7 */ /* 0x0044e4000802017f */
[----:B---3--:R-:W-:Y:S05]  /*ada0*/  @!P1 NANOSLEEP.SYNCS 0x989680 ;  /* 0x009896800000995d */ /* 0x008fea0003900000 */
[----:B------:R-:W3:Y:S02]  /*adb0*/  @!P1 SYNCS.PHASECHK.TRANS64 P1, [R2+URZ+0x34840], R3 ;  /* 0x03484003020095a7 */ /* 0x000ee4000802007f */
[----:B---3--:R-:W-:Y:S05]  /*adc0*/  @!P1 BRA `(.L_x_196) ;  /* 0xfffffffc00f09947 */ /* 0x008fea000383ffff */
[----:B------:R-:W-:Y:S05]  /*add0*/  BRA `(.L_x_234) ;  /* 0xffffffec00587947 */ /* 0x000fea000383ffff */
.L_x_199:
[----:B-1----:R1:W2:Y:S02]  /*ade0*/  SYNCS.PHASECHK.TRANS64.TRYWAIT P1, [R2+URZ+0x34860], R10 ;  /* 0x0348600a020075a7 */ /* 0x0022a4000802017f */
[----:B--2---:R-:W-:Y:S05]  /*adf0*/  @!P1 NANOSLEEP.SYNCS 0x989680 ;  /* 0x009896800000995d */ /* 0x004fea0003900000 */
[----:B------:R-:W2:Y:S02]  /*ae00*/  @!P1 SYNCS.PHASECHK.TRANS64 P1, [R2+URZ+0x34860], R10 ;  /* 0x0348600a020095a7 */ /* 0x000ea4000802007f */
[----:B--2---:R-:W-:Y:S05]  /*ae10*/  @!P1 BRA `(.L_x_199) ;  /* 0xfffffffc00f09947 */ /* 0x004fea000383ffff */
[----:B------:R-:W-:Y:S05]  /*ae20*/  BRA `(.L_x_235) ;  /* 0xfffffff000047947 */ /* 0x000fea000383ffff */
.L_x_205:
[----:B-1----:R1:W2:Y:S02]  /*ae30*/  SYNCS.PHASECHK.TRANS64.TRYWAIT P0, [R3+URZ+0x34860], R2 ;  /* 0x03486002030075a7 */ /* 0x0022a4000800017f */
[----:B--2---:R-:W-:Y:S05]  /*ae40*/  @!P0 NANOSLEEP.SYNCS 0x989680 ;  /* 0x009896800000895d */ /* 0x004fea0003900000 */
[----:B------:R-:W2:Y:S02]  /*ae50*/  @!P0 SYNCS.PHASECHK.TRANS64 P0, [R3+URZ+0x34860], R2 ;  /* 0x03486002030085a7 */ /* 0x000ea4000800007f */
[----:B--2---:R-:W-:Y:S05]  /*ae60*/  @!P0 BRA `(.L_x_205) ;  /* 0xfffffffc00f08947 */ /* 0x004fea000383ffff */
[----:B------:R-:W-:Y:S05]  /*ae70*/  BRA `(.L_x_236) ;  /* 0xfffffff000c07947 */ /* 0x000fea000383ffff */
.L_x_210:
[----:B-1----:R1:W2:Y:S02]  /*ae80*/  SYNCS.PHASECHK.TRANS64.TRYWAIT P0, [R0+URZ+0x34820], R3 ;  /* 0x03482003000075a7 */ /* 0x0022a4000800017f */
[----:B--2---:R-:W-:Y:S05]  /*ae90*/  @!P0 NANOSLEEP.SYNCS 0x989680 ;  /* 0x009896800000895d */ /* 0x004fea0003900000 */
[----:B------:R-:W2:Y:S02]  /*aea0*/  @!P0 SYNCS.PHASECHK.TRANS64 P0, [R0+URZ+0x34820], R3 ;  /* 0x03482003000085a7 */ /* 0x000ea4000800007f */
[----:B--2---:R-:W-:Y:S05]  /*aeb0*/  @!P0 BRA `(.L_x_210) ;  /* 0xfffffffc00f08947 */ /* 0x004fea000383ffff */
[----:B------:R-:W-:Y:S05]  /*aec0*/  BRA `(.L_x_237) ;  /* 0xfffffff400a47947 */ /* 0x000fea000383ffff */
.L_x_211:
[----:B------:R-:W2:Y:S01]  /*aed0*/  S2R R2, SR_TID.X ;  /* 0x0000000000027919 */ /* 0x000ea20000002100 */
[----:B------:R-:W-:Y:S01]  /*aee0*/  BSSY B0, `(.L_x_238) ;  /* 0x000000a000007945 */ /* 0x000fe20003800000 */
[----:B------:R-:W-:Y:S02]  /*aef0*/  IMAD.MOV.U32 R12, RZ, RZ, RZ ;  /* 0x000000ffff0c7224 */ /* 0x000fe400078e00ff */
[----:B------:R-:W-:Y:S02]  /*af00*/  IMAD.MOV.U32 R11, RZ, RZ, 0x1f ;  /* 0x0000001fff0b7424 */ /* 0x000fe400078e00ff */
[----:B------:R-:W-:Y:S01]  /*af10*/  IMAD.MOV.U32 R15, RZ, RZ, -0x1 ;  /* 0xffffffffff0f7424 */ /* 0x000fe200078e00ff */
[----:B--2---:R-:W-:-:S04]  /*af20*/  SHF.R.U32.HI R2, RZ, 0x5, R2 ;  /* 0x00000005ff027819 */ /* 0x004fc80000011602 */
[----:B------:R-:W-:-:S05]  /*af30*/  LOP3.LUT R2, R2, 0x3, RZ, 0xc0, !PT ;  /* 0x0000000302027812 */ /* 0x000fca00078ec0ff */
[----:B------:R-:W-:-:S07]  /*af40*/  IMAD.MOV.U32 R13, RZ, RZ, R2 ;  /* 0x000000ffff0d7224 */ /* 0x000fce00078e0002 */
[----:B-1----:R-:W-:Y:S05]  /*af50*/  WARPSYNC.COLLECTIVE R15, `(.L_x_239) ;  /* 0x000000000f087348 */ /* 0x002fea0003c00000 */
[----:B------:R2:W3:Y:S02]  /*af60*/  SHFL.IDX P6, R14, R13, R12, R11 ;  /* 0x0000000c0d0e7389 */ /* 0x0004e400000c000b */
[----:B-123--:R-:W-:Y:S01]  /*af70*/  ENDCOLLECTIVE ;  /* 0x000000000000791b */ /* 0x00efe20003800000 */
.L_x_239:
[----:B------:R-:W-:Y:S05]  /*af80*/  BSYNC B0 ;  /* 0x0000000000007941 */ /* 0x000fea0003800000 */
.L_x_238:
[----:B------:R-:W-:Y:S05]  /*af90*/  BRA `(.L_x_240) ;  /* 0xfffffff4008c7947 */ /* 0x000fea000383ffff */
.L_x_214:
[----:B------:R-:W-:Y:S01]  /*afa0*/  BSSY B1, `(.L_x_241) ;  /* 0x0000006000017945 */ /* 0x000fe20003800000 */
[----:B------:R-:W-:-:S07]  /*afb0*/  IMAD.MOV.U32 R15, RZ, RZ, -0x1 ;  /* 0xffffffffff0f7424 */ /* 0x000fce00078e00ff */
[----:B-12---:R-:W-:Y:S05]  /*afc0*/  WARPSYNC.COLLECTIVE R15, `(.L_x_242) ;  /* 0x000000000f0c7348 */ /* 0x006fea0003c00000 */
[----:B------:R-:W-:Y:S02]  /*afd0*/  ELECT P6, UR62, PT ;  /* 0x00000000003e782f */ /* 0x000fe400038c0000 */
[----:B------:R-:W-:Y:S01]  /*afe0*/  MOV R14, UR62 ;  /* 0x0000003e000e7c02 */ /* 0x000fe20008000f00 */
[----:B-12---:R-:W-:Y:S10]  /*aff0*/  ENDCOLLECTIVE ;  /* 0x000000000000791b */ /* 0x006ff40003800000 */
.L_x_242:
[----:B------:R-:W-:Y:S05]  /*b000*/  BSYNC B1 ;  /* 0x0000000000017941 */ /* 0x000fea0003800000 */
.L_x_241:
[----:B------:R-:W-:Y:S05]  /*b010*/  BRA `(.L_x_243) ;  /* 0xfffffff400847947 */ /* 0x000fea000383ffff */
.L_x_216:
[----:B-1----:R1:W2:Y:S02]  /*b020*/  SYNCS.PHASECHK.TRANS64.TRYWAIT P0, [R6+URZ], R5 ;  /* 0x00000005060075a7 */ /* 0x0022a4000800017f */
[----:B--2---:R-:W-:Y:S05]  /*b030*/  @!P0 NANOSLEEP.SYNCS 0x989680 ;  /* 0x009896800000895d */ /* 0x004fea0003900000 */
[----:B------:R-:W2:Y:S02]  /*b040*/  @!P0 SYNCS.PHASECHK.TRANS64 P0, [R6+URZ], R5 ;  /* 0x00000005060085a7 */ /* 0x000ea4000800007f */
[----:B--2---:R-:W-:Y:S05]  /*b050*/  @!P0 BRA `(.L_x_216) ;  /* 0xfffffffc00f08947 */ /* 0x004fea000383ffff */
[----:B------:R-:W-:Y:S05]  /*b060*/  BRA `(.L_x_244) ;  /* 0xfffffff400c07947 */ /* 0x000fea000383ffff */
.L_x_217:
[----:B--2---:R2:W3:Y:S02]  /*b070*/  SYNCS.PHASECHK.TRANS64.TRYWAIT P0, [R3+URZ], R2 ;  /* 0x00000002030075a7 */ /* 0x0044e4000800017f */
[----:B---3--:R-:W-:Y:S05]  /*b080*/  @!P0 NANOSLEEP.SYNCS 0x989680 ;  /* 0x009896800000895d */ /* 0x008fea0003900000 */
[----:B------:R-:W3:Y:S02]  /*b090*/  @!P0 SYNCS.PHASECHK.TRANS64 P0, [R3+URZ], R2 ;  /* 0x00000002030085a7 */ /* 0x000ee4000800007f */
[----:B---3--:R-:W-:Y:S05]  /*b0a0*/  @!P0 BRA `(.L_x_217) ;  /* 0xfffffffc00f08947 */ /* 0x008fea000383ffff */
[----:B------:R-:W-:Y:S05]  /*b0b0*/  BRA `(.L_x_245) ;  /* 0xfffffff400b47947 */ /* 0x000fea000383ffff */
.L_x_219:
[----:B--2---:R2:W3:Y:S02]  /*b0c0*/  SYNCS.PHASECHK.TRANS64.TRYWAIT P0, [R16+URZ], R5 ;  /* 0x00000005100075a7 */ /* 0x0044e4000800017f */
[----:B---3--:R-:W-:Y:S05]  /*b0d0*/  @!P0 NANOSLEEP.SYNCS 0x989680 ;  /* 0x009896800000895d */ /* 0x008fea0003900000 */
[----:B------:R-:W3:Y:S02]  /*b0e0*/  @!P0 SYNCS.PHASECHK.TRANS64 P0, [R16+URZ], R5 ;  /* 0x00000005100085a7 */ /* 0x000ee4000800007f */
[----:B---3--:R-:W-:Y:S05]  /*b0f0*/  @!P0 BRA `(.L_x_219) ;  /* 0xfffffffc00f08947 */ /* 0x008fea000383ffff */
[----:B------:R-:W-:Y:S05]  /*b100*/  BRA `(.L_x_246) ;  /* 0xfffffff400b87947 */ /* 0x000fea000383ffff */
.L_x_247:
        /* <DEDUP_REMOVED lines=15> */
.L_x_2656:


//--------------------- .text._ZN7cutlass13device_kernelIN5flash11enable_sm90INS1_16FlashAttnFwdSm90INS1_25CollectiveMainloopFwdSm90ILi2EN4cute5tupleIJNS5_1CILi1EEES8_S8_EEENS6_IJNS7_ILi128EEESA_NS7_ILi192EEEEEELi128ENS_10bfloat16_tEfNS_4arch4Sm90ELb0ELb0ELb0ELb1ELb0ELb0ELb0ELb1ELb1ELb0ELb0ELb0EEENS1_21CollectiveEpilogueFwdINS6_IJSA_SA_SA_EEES9_SD_SF_Li256ELb1ELb0ELb0ELb0EEENS1_36VarlenDynamicPersistentTileSchedulerILi128ELi128ELi256ELi32ELb0ELb0ELb1ELb0ELb1ELb1EEEEEEEEEvNT_6ParamsE --------------------------
	.section	.text._ZN7cutlass13device_kernelIN5flash11enable_sm90INS1_16FlashAttnFwdSm90INS1_25CollectiveMainloopFwdSm90ILi2EN4cute5tupleIJNS5_1CILi1EEES8_S8_EEENS6_IJNS7_ILi128EEESA_NS7_ILi192EEEEEELi128ENS_10bfloat16_tEfNS_4arch4Sm90ELb0ELb0ELb0ELb1ELb0ELb0ELb0ELb1ELb1ELb0ELb0ELb0EEENS1_21CollectiveEpilogueFwdINS6_IJSA_SA_SA_EEES9_SD_SF_Li256ELb1ELb0ELb0ELb0EEENS1_36VarlenDynamicPersistentTileSchedulerILi128ELi128ELi256ELi32ELb0ELb0ELb1ELb0ELb1ELb1EEEEEEEEEvNT_6ParamsE,"ax",@progbits
	.align	128
.text._ZN7cutlass13device_kernelIN5flash11enable_sm90INS1_16FlashAttnFwdSm90INS1_25CollectiveMainloopFwdSm90ILi2EN4cute5tupleIJNS5_1CILi1EEES8_S8_EEENS6_IJNS7_ILi128EEESA_NS7_ILi192EEEEEELi128ENS_10bfloat16_tEfNS_4arch4Sm90ELb0ELb0ELb0ELb1ELb0ELb0ELb0ELb1ELb1ELb0ELb0ELb0EEENS1_21CollectiveEpilogueFwdINS6_IJSA_SA_SA_EEES9_SD_SF_Li256ELb1ELb0ELb0ELb0EEENS1_36VarlenDynamicPersistentTileSchedulerILi128ELi128ELi256ELi32ELb0ELb0ELb1ELb0ELb1ELb1EEEEEEEEEvNT_6ParamsE:
        .type           _ZN7cutlass13device_kernelIN5flash11enable_sm90INS1_16FlashAttnFwdSm90INS1_25CollectiveMainloopFwdSm90ILi2EN4cute5tupleIJNS5_1CILi1EEES8_S8_EEENS6_IJNS7_ILi128EEESA_NS7_ILi192EEEEEELi128ENS_10bfloat16_tEfNS_4arch4Sm90ELb0ELb0ELb0ELb1ELb0ELb0ELb0ELb1ELb1ELb0ELb0ELb0EEENS1_21CollectiveEpilogueFwdINS6_IJSA_SA_SA_EEES9_SD_SF_Li256ELb1ELb0ELb0ELb0EEENS1_36VarlenDynamicPersistentTileSchedulerILi128ELi128ELi256ELi32ELb0ELb0ELb1ELb0ELb1ELb1EEEEEEEEEvNT_6ParamsE,@function
        .size           _ZN7cutlass13device_kernelIN5flash11enable_sm90INS1_16FlashAttnFwdSm90INS1_25CollectiveMainloopFwdSm90ILi2EN4cute5tupleIJNS5_1CILi1EEES8_S8_EEENS6_IJNS7_ILi128EEESA_NS7_ILi192EEEEEELi128ENS_10bfloat16_tEfNS_4arch4Sm90ELb0ELb0ELb0ELb1ELb0ELb0ELb0ELb1ELb1ELb0ELb0ELb0EEENS1_21CollectiveEpilogueFwdINS6_IJSA_SA_SA_EEES9_SD_SF_Li256ELb1ELb0ELb0ELb0EEENS1_36VarlenDynamicPersistentTileSchedulerILi128ELi128ELi256ELi32ELb0ELb0ELb1ELb0ELb1ELb1EEEEEEEEEvNT_6ParamsE,(.L_x_2657 - _ZN7cutlass13device_kernelIN5flash11enable_sm90INS1_16FlashAttnFwdSm90INS1_25CollectiveMainloopFwdSm90ILi2EN4cute5tupleIJNS5_1CILi1EEES8_S8_EEENS6_IJNS7_ILi128EEESA_NS7_ILi192EEEEEELi128ENS_10bfloat16_tEfNS_4arch4Sm90ELb0ELb0ELb0ELb1ELb0ELb0ELb0ELb1ELb1ELb0ELb0ELb0EEENS1_21CollectiveEpilogueFwdINS6_IJSA_SA_SA_EEES9_SD_SF_Li256ELb1ELb0ELb0ELb0EEENS1_36VarlenDynamicPersistentTileSchedulerILi128ELi128ELi256ELi32ELb0ELb0ELb1ELb0ELb1ELb1EEEEEEEEEvNT_6ParamsE)
        .other          _ZN7cutlass13device_kernelIN5flash11enable_sm90INS1_16FlashAttnFwdSm90INS1_25CollectiveMainloopFwdSm90ILi2EN4cute5tupleIJNS5_1CILi1EEES8_S8_EEENS6_IJNS7_ILi128EEESA_NS7_ILi192EEEEEELi128ENS_10bfloat16_tEfNS_4arch4Sm90ELb0ELb0ELb0ELb1ELb0ELb0ELb0ELb1ELb1ELb0ELb0ELb0EEENS1_21CollectiveEpilogueFwdINS6_IJSA_SA_SA_EEES9_SD_SF_Li256ELb1ELb0ELb0ELb0EEENS1_36VarlenDynamicPersistentTileSchedulerILi128ELi128ELi256ELi32ELb0ELb0ELb1ELb0ELb1ELb1EEEEEEEEEvNT_6ParamsE,@"STO_CUDA_ENTRY STV_DEFAULT"
_ZN7cutlass13device_kernelIN5flash11enable_sm90INS1_16FlashAttnFwdSm90INS1_25CollectiveMainloopFwdSm90ILi2EN4cute5tupleIJNS5_1CILi1EEES8_S8_EEENS6_IJNS7_ILi128EEESA_NS7_ILi192EEEEEELi128ENS_10bfloat16_tEfNS_4arch4Sm90ELb0ELb0ELb0ELb1ELb0ELb0ELb0ELb1ELb1ELb0ELb0ELb0EEENS1_21CollectiveEpilogueFwdINS6_IJSA_SA_SA_EEES9_SD_SF_Li256ELb1ELb0ELb0ELb0EEENS1_36VarlenDynamicPersistentTileSchedulerILi128ELi128ELi256ELi32ELb0ELb0ELb1ELb0ELb1ELb1EEEEEEEEEvNT_6ParamsE:
[----:B------:R-:W0:Y:S02]  /*0000*/  LDC R1, c[0x0][0x28] ;  /* 0x00000a00ff017b82 */ /* 0x000e240000000800 */
[----:B0-----:R-:W-:Y:S01]  /*0010*/  VIADD R1, R1, 0xffffffc8 ;  /* 0xffffffc801017836 */ /* 0x001fe20000000000 */
[----:B------:R-:W0:Y:S01]  /*0020*/  S2R R3, SR_TID.X ;  /* 0x0000000000037919 */ /* 0x000e220000002100 */
[----:B------:R-:W-:Y:S01]  /*0030*/  ELECT P0, URZ, PT ;  /* 0x00000000003f782f */ /* 0x000fe20003800000 */
[----:B------:R-:W-:Y:S01]  /*0040*/  BSSY B0, `(.L_x_248) ;  /* 0x0000011000007945 */ /* 0x000fe20003800000 */
[----:B0-----:R-:W-:-:S05]  /*0050*/  SHF.R.U32.HI R0, RZ, 0x5, R3 ;  /* 0x00000005ff007819 */ /* 0x001fca0000011603 */
[----:B------:R-:W0:Y:S02]  /*0060*/  SHFL.IDX PT, R2, R0, RZ, 0x1f ;  /* 0x00001fff00027589 */ /* 0x000e2400000e0000 */
[----:B0-----:R-:W-:Y:S02]  /*0070*/  ISETP.EQ.AND P0, PT, R2, RZ, P0 ;  /* 0x000000ff0200720c */ /* 0x001fe40000702270 */
[----:B------:R-:W-:-:S11]  /*0080*/  SHF.R.U32.HI R2, RZ, 0x7, R3 ;  /* 0x00000007ff027819 */ /* 0x000fd60000011603 */
[----:B------:R-:W-:Y:S05]  /*0090*/  @!P0 BRA `(.L_x_249) ;  /* 0x00000000002c8947 */ /* 0x000fea0003800000 */
[----:B------:R-:W-:Y:S02]  /*00a0*/  ULDC.64 UR4, c[0x0][0x198] ;  /* 0x0000660000047ab9 */ /* 0x000fe40000000a00 */
[----:B------:R-:W-:Y:S02]  /*00b0*/  UIADD3 UR6, UP0, UR4, 0x270, URZ ;  /* 0x0000027004067890 */ /* 0x000fe4000ff1e03f */
[----:B------:R-:W-:Y:S02]  /*00c0*/  UIADD3 UR8, UP1, UR4, 0x370, URZ ;  /* 0x0000037004087890 */ /* 0x000fe4000ff3e03f */
[----:B------:R-:W-:Y:S02]  /*00d0*/  UIADD3 UR4, UP2, UR4, 0x470, URZ ;  /* 0x0000047004047890 */ /* 0x000fe4000ff5e03f */
[----:B------:R-:W-:Y:S02]  /*00e0*/  UIADD3.X UR7, URZ, UR5, URZ, UP0, !UPT ;  /* 0x000000053f077290 */ /* 0x000fe400087fe43f */
[----:B------:R-:W-:-:S02]  /*00f0*/  UIADD3.X UR9, URZ, UR5, URZ, UP1, !UPT ;  /* 0x000000053f097290 */ /* 0x000fc40008ffe43f */
[----:B------:R-:W-:-:S05]  /*0100*/  UIADD3.X UR5, URZ, UR5, URZ, UP2, !UPT ;  /* 0x000000053f057290 */ /* 0x000fca00097fe43f */
[----:B------:R0:W-:Y:S02]  /*0110*/  UTMACCTL.PF [UR6] ;  /* 0x00000000060079b9 */ /* 0x0001e40008040000 */
[----:B------:R0:W-:Y:S02]  /*0120*/  UTMACCTL.PF [UR8] ;  /* 0x00000000080079b9 */ /* 0x0001e40008040000 */
[----:B------:R0:W-:Y:S02]  /*0130*/  UTMACCTL.PF [UR4] ;  /* 0x00000000040079b9 */ /* 0x0001e40008040000 */
[----:B0-----:R-:W-:Y:S01]  /*0140*/  NOP ;  /* 0x0000000000007918 */ /* 0x001fe20000000000 */
.L_x_249:
[----:B------:R-:W-:Y:S05]  /*0150*/  BSYNC B0 ;  /* 0x0000000000007941 */ /* 0x000fea0003800000 */
.L_x_248:
[----:B------:R-:W-:Y:S01]  /*0160*/  VOTEU.ANY UP0, P0 ;  /* 0x00000000003f7886 */ /* 0x000fe20000000100 */
[----:B------:R-:W0:Y:S01]  /*0170*/  SHFL.IDX PT, R2, R2, RZ, 0x1f ;  /* 0x00001fff02027589 */ /* 0x000e2200000e0000 */
[----:B------:R-:W-:Y:S01]  /*0180*/  UMOV UR4, 0x1 ;  /* 0x0000000100047882 */ /* 0x000fe20000000000 */
[----:B------:R-:W-:Y:S01]  /*0190*/  UMOV UR7, 0x100 ;  /* 0x0000010000077882 */ /* 0x000fe20000000000 */
[----:B------:R-:W-:Y:S01]  /*01a0*/  VOTEU.ANY UP1, P0 ;  /* 0x00000000003f7886 */ /* 0x000fe20000020100 */
[----:B------:R-:W1:Y:S01]  /*01b0*/  @UP0 S2UR UR8, SR_CgaCtaId ;  /* 0x00000000000809c3 */ /* 0x000e620000008800 */
[----:B------:R-:W2:Y:S01]  /*01c0*/  SHFL.IDX PT, R3, R0, RZ, 0x1f ;  /* 0x00001fff00037589 */ /* 0x000ea200000e0000 */
[----:B------:R-:W-:Y:S01]  /*01d0*/  @UP0 UMOV UR6, 0x400 ;  /* 0x0000040000060882 */ /* 0x000fe20000000000 */
[----:B------:R-:W-:-:S04]  /*01e0*/  @UP0 UIADD3 UR4, -UR4, 0x100000, URZ ;  /* 0x0010000004040890 */ /* 0x000fc8000fffe13f */
[----:B------:R-:W-:Y:S02]  /*01f0*/  @UP0 USHF.L.U32 UR5, UR4, 0xb, URZ ;  /* 0x0000000b04050899 */ /* 0x000fe4000800063f */
[----:B------:R-:W-:Y:S01]  /*0200*/  @UP0 USHF.L.U32 UR4, UR4, 0x1, URZ ;  /* 0x0000000104040899 */ /* 0x000fe2000800063f */
[----:B------:R-:W-:Y:S01]  /*0210*/  VOTEU.ANY UP2, P0 ;  /* 0x00000000003f7886 */ /* 0x000fe20000040100 */
[----:B0-----:R-:W-:Y:S01]  /*0220*/  R2UR UR9, R2 ;  /* 0x00000000020972ca */ /* 0x001fe200000e0000 */
[----:B-1----:R-:W-:Y:S01]  /*0230*/  @UP0 ULEA UR8, UR8, UR6, 0x18 ;  /* 0x0000000608080291 */ /* 0x002fe2000f8ec03f */
[----:B--2---:R-:W-:Y:S01]  /*0240*/  ISETP.NE.AND P1, PT, R3, RZ, PT ;  /* 0x000000ff0300720c */ /* 0x004fe20003f25270 */
[----:B------:R-:W-:-:S04]  /*0250*/  @UP0 UIADD3 UR6, -UR7, 0x100000, URZ ;  /* 0x0010000007060890 */ /* 0x000fc8000fffe13f */
[----:B------:R-:W-:Y:S02]  /*0260*/  @UP0 USHF.L.U32 UR7, UR6, 0xb, URZ ;  /* 0x0000000b06070899 */ /* 0x000fe4000800063f */
[----:B------:R-:W-:-:S04]  /*0270*/  @UP0 USHF.L.U32 UR6, UR6, 0x1, URZ ;  /* 0x0000000106060899 */ /* 0x000fc8000800063f */
[----:B------:R-:W-:Y:S01]  /*0280*/  UISETP.NE.AND UP0, UPT, UR9, URZ, UPT ;  /* 0x0000003f0900728c */ /* 0x000fe2000bf05270 */
[----:B------:R-:W0:Y:S02]  /*0290*/  FENCE.VIEW.ASYNC.S ;  /* 0x00000000000073c6 */ /* 0x000e240000000000 */
[----:B0-----:R0:W1:Y:S05]  /*02a0*/  @UP1 SYNCS.EXCH.64 URZ, [UR8+0x34800], UR4 ;  /* 0x03480004083f15b2 */ /* 0x00106a0008000100 */
[----:B------:R0:W2:Y:S01]  /*02b0*/  @UP2 SYNCS.EXCH.64 URZ, [UR8+0x34820], UR6 ;  /* 0x03482006083f25b2 */ /* 0x0000a20008000100 */
[----:B------:R-:W-:Y:S05]  /*02c0*/  @P1 BRA `(.L_x_250) ;  /* 0x0000000000481947 */ /* 0x000fea0003800000 */
[----:B0-----:R-:W0:Y:S01]  /*02d0*/  S2UR UR5, SR_CgaCtaId ;  /* 0x00000000000579c3 */ /* 0x001e220000008800 */
[----:B------:R-:W-:Y:S01]  /*02e0*/  UMOV UR4, 0x400 ;  /* 0x0000040000047882 */ /* 0x000fe20000000000 */
[----:B------:R-:W-:Y:S01]  /*02f0*/  UMOV UR6, 0x1 ;  /* 0x0000000100067882 */ /* 0x000fe20000000000 */
[----:B------:R-:W-:Y:S01]  /*0300*/  UMOV UR9, 0x2 ;  /* 0x0000000200097882 */ /* 0x000fe20000000000 */
[----:B------:R-:W-:-:S04]  /*0310*/  UIADD3 UR6, -UR6, 0x100000, URZ ;  /* 0x0010000006067890 */ /* 0x000fc8000fffe13f */
[----:B------:R-:W-:Y:S02]  /*0320*/  USHF.L.U32 UR7, UR6, 0xb, URZ ;  /* 0x0000000b06077899 */ /* 0x000fe4000800063f */
[----:B------:R-:W-:Y:S01]  /*0330*/  USHF.L.U32 UR6, UR6, 0x1, URZ ;  /* 0x0000000106067899 */ /* 0x000fe2000800063f */
[----:B------:R-:W-:Y:S01]  /*0340*/  ELECT P0, URZ, PT ;  /* 0x00000000003f782f */ /* 0x000fe20003800000 */
[----:B0-----:R-:W-:Y:S02]  /*0350*/  ULEA UR8, UR5, UR4, 0x18 ;  /* 0x0000000405087291 */ /* 0x001fe4000f8ec03f */
[----:B------:R-:W-:-:S04]  /*0360*/  UIADD3 UR4, -UR9, 0x100000, URZ ;  /* 0x0010000009047890 */ /* 0x000fc8000fffe13f */
[----:B------:R-:W-:Y:S02]  /*0370*/  USHF.L.U32 UR5, UR4, 0xb, URZ ;  /* 0x0000000b04057899 */ /* 0x000fe4000800063f */
[----:B------:R-:W-:Y:S01]  /*0380*/  USHF.L.U32 UR4, UR4, 0x1, URZ ;  /* 0x0000000104047899 */ /* 0x000fe2000800063f */
[----:B------:R-:W0:Y:S03]  /*0390*/  FENCE.VIEW.ASYNC.S ;  /* 0x00000000000073c6 */ /* 0x000e260000000000 */
[----:B0-----:R3:W4:Y:S08]  /*03a0*/  SYNCS.EXCH.64 URZ, [UR8+0x34830], UR6 ;  /* 0x03483006083f75b2 */ /* 0x0017300008000100 */
[----:B------:R3:W0:Y:S01]  /*03b0*/  SYNCS.EXCH.64 URZ, [UR8+0x34840], UR4 ;  /* 0x03484004083f75b2 */ /* 0x0006220008000100 */
[----:B------:R3:W0:Y:S01]  /*03c0*/  SYNCS.EXCH.64 URZ, [UR8+0x34838], UR6 ;  /* 0x03483806083f75b2 */ /* 0x0006220008000100 */
[----:B------:R3:W0:Y:S02]  /*03d0*/  SYNCS.EXCH.64 URZ, [UR8+0x34848], UR4 ;  /* 0x03484804083f75b2 */ /* 0x0006240008000100 */
[----:B---3--:R-:W-:Y:S01]  /*03e0*/  NOP ;  /* 0x0000000000007918 */ /* 0x008fe20000000000 */
.L_x_250:
[----:B------:R-:W3:Y:S01]  /*03f0*/  SHFL.IDX PT, R2, R0, RZ, 0x1f ;  /* 0x00001fff00027589 */ /* 0x000ee200000e0000 */
[----:B------:R-:W-:Y:S01]  /*0400*/  NOP ;  /* 0x0000000000007918 */ /* 0x000fe20000000000 */
[----:B---3--:R-:W-:-:S13]  /*0410*/  ISETP.NE.AND P0, PT, R2, RZ, PT ;  /* 0x000000ff0200720c */ /* 0x008fda0003f05270 */
[----:B------:R-:W-:Y:S05]  /*0420*/  @P0 BRA `(.L_x_251) ;  /* 0x0000000000480947 */ /* 0x000fea0003800000 */
[----:B0-----:R-:W0:Y:S01]  /*0430*/  S2UR UR5, SR_CgaCtaId ;  /* 0x00000000000579c3 */ /* 0x001e220000008800 */
[----:B------:R-:W-:Y:S01]  /*0440*/  UMOV UR4, 0x400 ;  /* 0x0000040000047882 */ /* 0x000fe20000000000 */
[----:B------:R-:W-:Y:S01]  /*0450*/  UMOV UR6, 0x1 ;  /* 0x0000000100067882 */ /* 0x000fe20000000000 */
[----:B------:R-:W-:Y:S01]  /*0460*/  UMOV UR7, 0x2 ;  /* 0x0000000200077882 */ /* 0x000fe20000000000 */
[----:B------:R-:W-:Y:S01]  /*0470*/  ELECT P0, URZ, PT ;  /* 0x00000000003f782f */ /* 0x000fe20003800000 */
[----:B0-----:R-:W-:Y:S02]  /*0480*/  ULEA UR8, UR5, UR4, 0x18 ;  /* 0x0000000405087291 */ /* 0x001fe4000f8ec03f */
[----:B------:R-:W-:-:S04]  /*0490*/  UIADD3 UR4, -UR6, 0x100000, URZ ;  /* 0x0010000006047890 */ /* 0x000fc8000fffe13f */
[----:B------:R-:W-:Y:S02]  /*04a0*/  USHF.L.U32 UR5, UR4, 0xb, URZ ;  /* 0x0000000b04057899 */ /* 0x000fe4000800063f */
[----:B------:R-:W-:Y:S02]  /*04b0*/  USHF.L.U32 UR4, UR4, 0x1, URZ ;  /* 0x0000000104047899 */ /* 0x000fe4000800063f */
[----:B------:R-:W-:-:S04]  /*04c0*/  UIADD3 UR6, -UR7, 0x100000, URZ ;  /* 0x0010000007067890 */ /* 0x000fc8000fffe13f */
[----:B------:R-:W-:Y:S02]  /*04d0*/  USHF.L.U32 UR7, UR6, 0xb, URZ ;  /* 0x0000000b06077899 */ /* 0x000fe4000800063f */
[----:B------:R-:W-:Y:S01]  /*04e0*/  USHF.L.U32 UR6, UR6, 0x1, URZ ;  /* 0x0000000106067899 */ /* 0x000fe2000800063f */
[----:B------:R-:W0:Y:S03]  /*04f0*/  FENCE.VIEW.ASYNC.S ;  /* 0x00000000000073c6 */ /* 0x000e260000000000 */
[----:B0-----:R3:W0:Y:S08]  /*0500*/  SYNCS.EXCH.64 URZ, [UR8+0x34850], UR4 ;  /* 0x03485004083f75b2 */ /* 0x0016300008000100 */
[----:B------:R3:W0:Y:S01]  /*0510*/  SYNCS.EXCH.64 URZ, [UR8+0x34860], UR6 ;  /* 0x03486006083f75b2 */ /* 0x0006220008000100 */
[----:B------:R3:W0:Y:S01]  /*0520*/  SYNCS.EXCH.64 URZ, [UR8+0x34858], UR4 ;  /* 0x03485804083f75b2 */ /* 0x0006220008000100 */
[----:B------:R3:W0:Y:S02]  /*0530*/  SYNCS.EXCH.64 URZ, [UR8+0x34868], UR6 ;  /* 0x03486806083f75b2 */ /* 0x0006240008000100 */
[----:B---3--:R-:W-:Y:S01]  /*0540*/  NOP ;  /* 0x0000000000007918 */ /* 0x008fe20000000000 */
.L_x_251:
[----:B------:R-:W3:Y:S01]  /*0550*/  SHFL.IDX PT, R2, R0, RZ, 0x1f ;  /* 0x00001fff00027589 */ /* 0x000ee200000e0000 */
[----:B------:R-:W-:Y:S01]  /*0560*/  NOP ;  /* 0x0000000000007918 */ /* 0x000fe20000000000 */
[----:B---3--:R-:W-:-:S13]  /*0570*/  ISETP.NE.AND P0, PT, R2, RZ, PT ;  /* 0x000000ff0200720c */ /* 0x008fda0003f05270 */
[----:B------:R-:W-:Y:S05]  /*0580*/  @P0 BRA `(.L_x_252) ;  /* 0x0000000000380947 */ /* 0x000fea0003800000 */
[----:B0-----:R-:W0:Y:S01]  /*0590*/  S2UR UR5, SR_CgaCtaId ;  /* 0x00000000000579c3 */ /* 0x001e220000008800 */
[----:B------:R-:W-:Y:S01]  /*05a0*/  UMOV UR4, 0x400 ;  /* 0x0000040000047882 */ /* 0x000fe20000000000 */
[----:B------:R-:W-:Y:S01]  /*05b0*/  UMOV UR7, 0x1 ;  /* 0x0000000100077882 */ /* 0x000fe20000000000 */
[----:B------:R-:W-:Y:S01]  /*05c0*/  ELECT P0, URZ, PT ;  /* 0x00000000003f782f */ /* 0x000fe20003800000 */
[----:B0-----:R-:W-:Y:S02]  /*05d0*/  ULEA UR6, UR5, UR4, 0x18 ;  /* 0x0000000405067291 */ /* 0x001fe4000f8ec03f */
[----:B------:R-:W-:-:S04]  /*05e0*/  UIADD3 UR4, -UR7, 0x100000, URZ ;  /* 0x0010000007047890 */ /* 0x000fc8000fffe13f */
[----:B------:R-:W-:Y:S02]  /*05f0*/  USHF.L.U32 UR5, UR4, 0xb, URZ ;  /* 0x0000000b04057899 */ /* 0x000fe4000800063f */
[----:B------:R-:W-:Y:S01]  /*0600*/  USHF.L.U32 UR4, UR4, 0x1, URZ ;  /* 0x0000000104047899 */ /* 0x000fe2000800063f */
[----:B------:R-:W0:Y:S11]  /*0610*/  FENCE.VIEW.ASYNC.S ;  /* 0x00000000000073c6 */ /* 0x000e360000000000 */
[----:B0-----:R3:W0:Y:S01]  /*0620*/  SYNCS.EXCH.64 URZ, [UR6+0x34870], UR4 ;  /* 0x03487004063f75b2 */ /* 0x0016220008000100 */
[----:B------:R3:W0:Y:S01]  /*0630*/  SYNCS.EXCH.64 URZ, [UR6+0x34880], UR4 ;  /* 0x03488004063f75b2 */ /* 0x0006220008000100 */
[----:B------:R3:W0:Y:S01]  /*0640*/  SYNCS.EXCH.64 URZ, [UR6+0x34878], UR4 ;  /* 0x03487804063f75b2 */ /* 0x0006220008000100 */
[----:B------:R3:W0:Y:S02]  /*0650*/  SYNCS.EXCH.64 URZ, [UR6+0x34888], UR4 ;  /* 0x03488804063f75b2 */ /* 0x0006240008000100 */
[----:B---3--:R-:W-:Y:S01]  /*0660*/  NOP ;  /* 0x0000000000007918 */ /* 0x008fe20000000000 */
.L_x_252:
        /* <DEDUP_REMOVED lines=22> */
.L_x_253:
        /* <DEDUP_REMOVED lines=22> */
.L_x_254:
[----:B0-----:R-:W-:Y:S01]  /*0930*/  UMOV UR4, 0x1 ;  /* 0x0000000100047882 */ /* 0x001fe20000000000 */
[----:B------:R-:W-:Y:S01]  /*0940*/  PLOP3.LUT P0, PT, PT, PT, UP0, 0x80, 0x0 ;  /* 0x000000000000781c */ /* 0x000fe20003f0f008 */
[----:B------:R-:W-:Y:S01]  /*0950*/  USEL UR4, UR4, 0x2, !UP0 ;  /* 0x0000000204047887 */ /* 0x000fe2000c000000 */
[----:B------:R-:W-:-:S05]  /*0960*/  NOP ;  /* 0x0000000000007918 */ /* 0x000fca0000000000 */
[----:B------:R-:W-:-:S05]  /*0970*/  IMAD.U32 R2, RZ, RZ, UR4 ;  /* 0x00000004ff027e24 */ /* 0x000fca000f8e00ff */
[----:B------:R0:W-:Y:S01]  /*0980*/  STL [R1+0x30], R2 ;  /* 0x0000300201007387 */ /* 0x0001e20000100800 */
[----:B-12-4-:R-:W-:Y:S06]  /*0990*/  BAR.SYNC.DEFER_BLOCKING 0x0 ;  /* 0x0000000000007b1d */ /* 0x016fec0000010000 */
[----:B------:R-:W-:Y:S05]  /*09a0*/  @!P0 BRA `(.L_x_255) ;  /* 0x0000008400188947 */ /* 0x000fea0003800000 */
.L_x_256:
[----:B------:R-:W-:-:S08]  /*09b0*/  NOP ;  /* 0x0000000000007918 */ /* 0x000fd00000000000 */
[----:B------:R-:W1:Y:S02]  /*09c0*/  USETMAXREG.TRY_ALLOC.CTAPOOL UP0, 0xf0 ;  /* 0x000000f0000079c8 */ /* 0x000e640008000600 */
[----:B-1----:R-:W-:-:S13]  /*09d0*/  PLOP3.LUT P0, PT, PT, PT, UP0, 0x80, 0x0 ;  /* 0x000000000000781c */ /* 0x002fda0003f0f008 */
[----:B------:R-:W-:Y:S05]  /*09e0*/  @!P0 BRA `(.L_x_256) ;  /* 0xfffffffc00f08947 */ /* 0x000fea000383ffff */
[----:B------:R-:W1:Y:S08]  /*09f0*/  S2UR UR5, SR_CgaCtaId ;  /* 0x00000000000579c3 */ /* 0x000e700000008800 */
[----:B------:R-:W-:Y:S06]  /*0a00*/  BAR.ARV 0x8, 0x120 ;  /* 0x0204800000007b1d */ /* 0x000fec0000002000 */
[----:B------:R-:W-:-:S02]  /*0a10*/  UMOV UR4, 0x400 ;  /* 0x0000040000047882 */ /* 0x000fc40000000000 */
[----:B------:R-:W-:Y:S01]  /*0a20*/  BAR.SYNC.DEFER_BLOCKING 0x5, 0x120 ;  /* 0x0144800000007b1d */ /* 0x000fe20000010000 */
[----:B-1----:R-:W-:-:S09]  /*0a30*/  ULEA UR4, UR5, UR4, 0x18 ;  /* 0x0000000405047291 */ /* 0x002fd2000f8ec03f */
[----:B------:R-:W1:Y:S01]  /*0a40*/  LDS.128 R44, [UR4+0x348d0] ;  /* 0x0348d004ff2c7984 */ /* 0x000e620008000c00 */
[----:B------:R-:W-:Y:S01]  /*0a50*/  ULDC UR4, c[0x0][0xc14] ;  /* 0x0003050000047ab9 */ /* 0x000fe20000000800 */
[----:B------:R-:W-:Y:S06]  /*0a60*/  BAR.ARV 0x4, 0x120 ;  /* 0x0104800000007b1d */ /* 0x000fec0000002000 */
[----:B-1----:R-:W-:-:S13]  /*0a70*/  ISETP.GE.AND P0, PT, R47, UR4, PT ;  /* 0x000000042f007c0c */ /* 0x002fda000bf06270 */
[----:B------:R-:W-:Y:S05]  /*0a80*/  @P0 EXIT ;  /* 0x000000000000094d */ /* 0x000fea0003800000 */
[----:B0-----:R-:W2:Y:S01]  /*0a90*/  LDL R2, [R1+0x30] ;  /* 0x0000300001027983 */ /* 0x001ea20000100800 */
[----:B------:R-:W-:Y:S01]  /*0aa0*/  R2UR UR5, R46 ;  /* 0x000000002e0572ca */ /* 0x000fe200000e0000 */
[----:B------:R-:W-:Y:S01]  /*0ab0*/  IMAD.MOV.U32 R188, RZ, RZ, -0x2 ;  /* 0xfffffffeffbc7424 */ /* 0x000fe200078e00ff */
[----:B------:R-:W0:Y:S01]  /*0ac0*/  S2R R0, SR_TID.X ;  /* 0x0000000000007919 */ /* 0x000e220000002100 */
[----:B------:R-:W-:Y:S02]  /*0ad0*/  IMAD.MOV.U32 R185, RZ, RZ, RZ ;  /* 0x000000ffffb97224 */ /* 0x000fe400078e00ff */
[----:B------:R-:W-:Y:S02]  /*0ae0*/  IMAD.MOV.U32 R16, RZ, RZ, RZ ;  /* 0x000000ffff107224 */ /* 0x000fe400078e00ff */
[----:B0-----:R-:W-:-:S05]  /*0af0*/  VIADD R192, R0, 0xffffff80 ;  /* 0xffffff8000c07836 */ /* 0x001fca0000000000 */
[----:B------:R-:W-:-:S04]  /*0b00*/  SHF.R.S32.HI R3, RZ, 0x1f, R192 ;  /* 0x0000001fff037819 */ /* 0x000fc800000114c0 */
[CC--:B------:R-:W-:Y:S02]  /*0b10*/  LEA.HI R0, R3.reuse, R192.reuse, RZ, 0x7 ;  /* 0x000000c003007211 */ /* 0x0c0fe400078f38ff */
[----:B------:R-:W-:Y:S02]  /*0b20*/  LEA.HI R4, R3, R192, RZ, 0x5 ;  /* 0x000000c003047211 */ /* 0x000fe400078f28ff */
[----:B------:R-:W-:Y:S02]  /*0b30*/  LOP3.LUT R5, R0, 0xffffff80, RZ, 0xc0, !PT ;  /* 0xffffff8000057812 */ /* 0x000fe400078ec0ff */
[----:B------:R-:W-:Y:S01]  /*0b40*/  SHF.R.S32.HI R187, RZ, 0x7, R0 ;  /* 0x00000007ffbb7819 */ /* 0x000fe20000011400 */
[----:B------:R-:W-:Y:S02]  /*0b50*/  IMAD.SHL.U32 R4, R4, 0x20, RZ ;  /* 0x0000002004047824 */ /* 0x000fe400078e00ff */
[----:B------:R-:W-:Y:S01]  /*0b60*/  IMAD.IADD R186, R192, 0x1, -R5 ;  /* 0x00000001c0ba7824 */ /* 0x000fe200078e0a05 */
[----:B------:R-:W-:-:S02]  /*0b70*/  LEA.HI R0, R0, R187, RZ, 0x1 ;  /* 0x000000bb00007211 */ /* 0x000fc400078f08ff */
[----:B------:R-:W-:Y:S02]  /*0b80*/  LOP3.LUT R4, R4, 0xfffffc00, RZ, 0xc0, !PT ;  /* 0xfffffc0004047812 */ /* 0x000fe400078ec0ff */
[----:B------:R-:W-:Y:S02]  /*0b90*/  SHF.R.S32.HI R9, RZ, 0x1f, R186 ;  /* 0x0000001fff097819 */ /* 0x000fe400000114ba */
[----:B------:R-:W-:Y:S02]  /*0ba0*/  LOP3.LUT R0, R0, 0x3fffffe, RZ, 0xc0, !PT ;  /* 0x03fffffe00007812 */ /* 0x000fe400078ec0ff */
[CC--:B------:R-:W-:Y:S02]  /*0bb0*/  LEA.HI R6, R9.reuse, R186.reuse, RZ, 0x2 ;  /* 0x000000ba09067211 */ /* 0x0c0fe400078f10ff */
[----:B------:R-:W-:Y:S01]  /*0bc0*/  LEA.HI R9, R9, R186, RZ, 0x5 ;  /* 0x000000ba09097211 */ /* 0x000fe200078f28ff */
[----:B------:R-:W-:Y:S01]  /*0bd0*/  IMAD.IADD R0, R187, 0x1, -R0 ;  /* 0x00000001bb007824 */ /* 0x000fe200078e0a00 */
[----:B------:R-:W-:-:S02]  /*0be0*/  SHF.R.S32.HI R8, RZ, 0x2, R6 ;  /* 0x00000002ff087819 */ /* 0x000fc40000011406 */
[----:B------:R-:W-:Y:S02]  /*0bf0*/  SHF.R.S32.HI R11, RZ, 0x1f, R6 ;  /* 0x0000001fff0b7819 */ /* 0x000fe40000011406 */
[----:B------:R-:W-:Y:S02]  /*0c00*/  SHF.R.S32.HI R9, RZ, 0x5, R9 ;  /* 0x00000005ff097819 */ /* 0x000fe40000011409 */
[----:B------:R-:W-:-:S04]  /*0c10*/  LEA.HI R11, R11, R8, RZ, 0x3 ;  /* 0x000000080b0b7211 */ /* 0x000fc800078f18ff */
[----:B------:R-:W-:-:S05]  /*0c20*/  LOP3.LUT R11, R11, 0xfffffff8, RZ, 0xc0, !PT ;  /* 0xfffffff80b0b7812 */ /* 0x000fca00078ec0ff */
[----:B------:R-:W-:-:S04]  /*0c30*/  IMAD.IADD R8, R8, 0x1, -R11 ;  /* 0x0000000108087824 */ /* 0x000fc800078e0a0b */
[----:B------:R-:W-:-:S04]  /*0c40*/  IMAD R9, R9, 0x10, R8 ;  /* 0x0000001009097824 */ /* 0x000fc800078e0208 */
[----:B------:R-:W-:Y:S01]  /*0c50*/  IMAD R189, R0, 0x40, R9 ;  /* 0x0000004000bd7824 */ /* 0x000fe200078e0209 */
[----:B--2---:R-:W-:Y:S02]  /*0c60*/  R2UR UR4, R2 ;  /* 0x00000000020472ca */ /* 0x004fe400000e0000 */
[CC--:B------:R-:W-:Y:S02]  /*0c70*/  LEA.HI R2, R3.reuse, R192.reuse, RZ, 0x4 ;  /* 0x000000c003027211 */ /* 0x0c0fe400078f20ff */
[----:B------:R-:W-:Y:S02]  /*0c80*/  LEA.HI R3, R3, R192, RZ, 0x3 ;  /* 0x000000c003037211 */ /* 0x000fe400078f18ff */
[----:B------:R-:W-:Y:S02]  /*0c90*/  SHF.R.S32.HI R7, RZ, 0x4, R2 ;  /* 0x00000004ff077819 */ /* 0x000fe40000011402 */
[C---:B------:R-:W-:Y:S02]  /*0ca0*/  LOP3.LUT R5, R2.reuse, 0x3fffff0, RZ, 0xc0, !PT ;  /* 0x03fffff002057812 */ /* 0x040fe400078ec0ff */
[----:B------:R-:W-:-:S02]  /*0cb0*/  LEA.HI R2, R2, R7, RZ, 0x1 ;  /* 0x0000000702027211 */ /* 0x000fc400078f08ff */
[----:B------:R-:W-:Y:S01]  /*0cc0*/  SHF.R.S32.HI R18, RZ, 0x3, R3 ;  /* 0x00000003ff127819 */ /* 0x000fe20000011403 */
[----:B------:R-:W-:Y:S01]  /*0cd0*/  IMAD.IADD R5, R192, 0x1, -R5 ;  /* 0x00000001c0057824 */ /* 0x000fe200078e0a05 */
[----:B------:R-:W-:Y:S01]  /*0ce0*/  LOP3.LUT R2, R2, 0x1ffffffe, RZ, 0xc0, !PT ;  /* 0x1ffffffe02027812 */ /* 0x000fe200078ec0ff */
[----:B------:R-:W-:Y:S02]  /*0cf0*/  ULOP3.LUT UR4, UR4, 0x1, URZ, 0xfc, !UPT ;  /* 0x0000000104047892 */ /* 0x000fe4000f8efc3f */
[----:B------:R-:W-:Y:S02]  /*0d00*/  IMAD R5, R5, 0x40, R4 ;  /* 0x0000004005057824 */ /* 0x000fe400078e0204 */
[----:B------:R-:W-:Y:S01]  /*0d10*/  IMAD.IADD R2, R7, 0x1, -R2 ;  /* 0x0000000107027824 */ /* 0x000fe200078e0a02 */
[----:B------:R-:W-:Y:S01]  /*0d20*/  LOP3.LUT R7, R6, 0x7ffffffc, RZ, 0xc0, !PT ;  /* 0x7ffffffc06077812 */ /* 0x000fe200078ec0ff */
[----:B------:R-:W-:Y:S02]  /*0d30*/  IMAD.U32 R191, RZ, RZ, UR4 ;  /* 0x00000004ffbf7e24 */ /* 0x000fe4000f8e00ff */
[----:B------:R-:W-:Y:S01]  /*0d40*/  IMAD R190, R2, 0x8, R5 ;  /* 0x0000000802be7824 */ /* 0x000fe200078e0205 */
[----:B------:R-:W-:Y:S01]  /*0d50*/  LOP3.LUT R5, R3, 0x1ffffff8, RZ, 0xc0, !PT ;  /* 0x1ffffff803057812 */ /* 0x000fe200078ec0ff */
[----:B------:R-:W-:-:S02]  /*0d60*/  IMAD.IADD R7, R186, 0x1, -R7 ;  /* 0x00000001ba077824 */ /* 0x000fc400078e0a07 */
[----:B------:R-:W-:Y:S02]  /*0d70*/  IMAD.MOV.U32 R2, RZ, RZ, RZ ;  /* 0x000000ffff027224 */ /* 0x000fe400078e00ff */
[----:B------:R-:W-:Y:S02]  /*0d80*/  IMAD.IADD R5, R192, 0x1, -R5 ;  /* 0x00000001c0057824 */ /* 0x000fe400078e0a05 */
[----:B------:R-:W-:Y:S02]  /*0d90*/  IMAD R188, R7, R188, 0x80 ;  /* 0x0000008007bc7424 */ /* 0x000fe400078e02bc */
[----:B------:R-:W-:-:S07]  /*0da0*/  IMAD.SHL.U32 R17, R5, 0x8, RZ ;  /* 0x0000000805117824 */ /* 0x000fce00078e00ff */
.L_x_299:
[----:B0---45:R-:W0:Y:S01]  /*0db0*/  LDC.64 R4, c[0x0][0xc60] ;  /* 0x00031800ff047b82 */ /* 0x031e220000000a00 */
[----:B------:R-:W-:Y:S01]  /*0dc0*/  ULDC.64 UR10, c[0x0][0x208] ;  /* 0x00008200000a7ab9 */ /* 0x000fe20000000a00 */
[----:B------:R-:W-:Y:S01]  /*0dd0*/  ULDC.64 UR6, c[0x0][0xa28] ;  /* 0x00028a0000067ab9 */ /* 0x000fe20000000a00 */
[----:B------:R-:W-:Y:S01]  /*0de0*/  ULDC.64 UR8, c[0x0][0xa20] ;  /* 0x0002880000087ab9 */ /* 0x000fe20000000a00 */
[----:B0-----:R-:W-:-:S06]  /*0df0*/  IMAD.WIDE R4, R47, 0x4, R4 ;  /* 0x000000042f047825 */ /* 0x001fcc00078e0204 */
[----:B--2---:R-:W2:Y:S01]  /*0e00*/  LDG.E R4, desc[UR10][R4.64] ;  /* 0x0000000a04047981 */ /* 0x004ea2000c1e1900 */
[----:B------:R-:W-:Y:S02]  /*0e10*/  UISETP.NE.U32.AND UP0, UPT, UR6, URZ, UPT ;  /* 0x0000003f0600728c */ /* 0x000fe4000bf05070 */
[----:B------:R-:W-:Y:S02]  /*0e20*/  UISETP.NE.U32.AND UP1, UPT, UR8, URZ, UPT ;  /* 0x0000003f0800728c */ /* 0x000fe4000bf25070 */
[----:B------:R-:W-:Y:S02]  /*0e30*/  UISETP.NE.AND.EX UP0, UPT, UR7, URZ, UPT, UP0 ;  /* 0x0000003f0700728c */ /* 0x000fe4000bf05300 */
[----:B------:R-:W-:-:S04]  /*0e40*/  UISETP.NE.AND.EX UP1, UPT, UR9, URZ, UPT, UP1 ;  /* 0x0000003f0900728c */ /* 0x000fc8000bf25310 */
[----:B------:R-:W-:Y:S02]  /*0e50*/  PLOP3.LUT P0, PT, PT, PT, UP0, 0x80, 0x0 ;  /* 0x000000000000781c */ /* 0x000fe40003f0f008 */
[----:B------:R-:W-:Y:S02]  /*0e60*/  PLOP3.LUT P1, PT, PT, PT, UP1, 0x80, 0x0 ;  /* 0x000000000000781c */ /* 0x000fe40003f2f018 */
[----:B--2---:R-:W-:-:S13]  /*0e70*/  R2UR UR61, R4 ;  /* 0x00000000043d72ca */ /* 0x004fda00000e0000 */
[----:B------:R-:W-:Y:S02]  /*0e80*/  USHF.R.S32.HI UR4, URZ, 0x1f, UR61 ;  /* 0x0000001f3f047899 */ /* 0x000fe4000801143d */
[----:B------:R-:W-:Y:S02]  /*0e90*/  @UP0 ULEA UR6, UP2, UR61, UR6, 0x2 ;  /* 0x000000063d060291 */ /* 0x000fe4000f84103f */
[----:B------:R-:W-:Y:S02]  /*0ea0*/  @UP1 ULEA UR8, UP3, UR61, UR8, 0x2 ;  /* 0x000000083d081291 */ /* 0x000fe4000f86103f */
[----:B------:R-:W-:Y:S02]  /*0eb0*/  @UP0 ULEA.HI.X UR7, UR61, UR7, UR4, 0x2, UP2 ;  /* 0x000000073d070291 */ /* 0x000fe400090f1404 */
[----:B------:R-:W-:Y:S01]  /*0ec0*/  IMAD.U32 R184, RZ, RZ, UR4 ;  /* 0x00000004ffb87e24 */ /* 0x000fe2000f8e00ff */
[----:B------:R-:W-:Y:S01]  /*0ed0*/  @UP1 ULEA.HI.X UR9, UR61, UR9, UR4, 0x2, UP3 ;  /* 0x000000093d091291 */ /* 0x000fe200098f1404 */
[----:B------:R-:W-:-:S02]  /*0ee0*/  IMAD.U32 R4, RZ, RZ, UR6 ;  /* 0x00000006ff047e24 */ /* 0x000fc4000f8e00ff */
[----:B---3--:R-:W-:Y:S01]  /*0ef0*/  IMAD.U32 R6, RZ, RZ, UR8 ;  /* 0x00000008ff067e24 */ /* 0x008fe2000f8e00ff */
[----:B------:R-:W-:Y:S01]  /*0f00*/  ULDC UR4, c[0x0][0x404] ;  /* 0x0001010000047ab9 */ /* 0x000fe20000000800 */
[----:B------:R-:W-:Y:S01]  /*0f10*/  IMAD.U32 R5, RZ, RZ, UR7 ;  /* 0x00000007ff057e24 */ /* 0x000fe2000f8e00ff */
[----:B------:R-:W-:Y:S01]  /*0f20*/  ULDC.64 UR6, c[0x0][0x3f8] ;  /* 0x0000fe0000067ab9 */ /* 0x000fe20000000a00 */
[----:B------:R-:W-:-:S03]  /*0f30*/  IMAD.U32 R7, RZ, RZ, UR9 ;  /* 0x00000009ff077e24 */ /* 0x000fc6000f8e00ff */
[----:B------:R-:W2:Y:S04]  /*0f40*/  @P0 LDG.E R4, desc[UR10][R4.64] ;  /* 0x0000000a04040981 */ /* 0x000ea8000c1e1900 */
[----:B------:R-:W3:Y:S01]  /*0f50*/  @P1 LDG.E R6, desc[UR10][R6.64] ;  /* 0x0000000a06061981 */ /* 0x000ee2000c1e1900 */
[----:B------:R-:W-:Y:S01]  /*0f60*/  UISETP.NE.U32.AND UP0, UPT, UR6, URZ, UPT ;  /* 0x0000003f0600728c */ /* 0x000fe2000bf05070 */
[----:B------:R-:W-:Y:S01]  /*0f70*/  IMAD.MOV.U32 R22, RZ, RZ, R45 ;  /* 0x000000ffff167224 */ /* 0x000fe200078e002d */
[----:B------:R-:W-:Y:S01]  /*0f80*/  UMOV UR48, URZ ;  /* 0x0000003f00307c82 */ /* 0x000fe20008000000 */
[----:B------:R-:W-:Y:S01]  /*0f90*/  ULDC UR6, c[0x0][0x2e0] ;  /* 0x0000b80000067ab9 */ /* 0x000fe20000000800 */
[----:B------:R-:W-:Y:S01]  /*0fa0*/  UISETP.NE.AND.EX UP0, UPT, UR7, URZ, UPT, UP0 ;  /* 0x0000003f0700728c */ /* 0x000fe2000bf05300 */
[----:B------:R-:W-:Y:S01]  /*0fb0*/  IMAD.MOV.U32 R0, RZ, RZ, RZ ;  /* 0x000000ffff007224 */ /* 0x000fe200078e00ff */
[----:B------:R-:W-:-:S02]  /*0fc0*/  CS2R R20, SRZ ;  /* 0x0000000000147805 */ /* 0x000fc4000001ff00 */
[----:B------:R-:W-:Y:S01]  /*0fd0*/  CS2R R86, SRZ ;  /* 0x0000000000567805 */ /* 0x000fe2000001ff00 */
[----:B------:R-:W-:Y:S01]  /*0fe0*/  USEL UR4, UR4, 0x1, UP0 ;  /* 0x0000000104047887 */ /* 0x000fe20008000000 */
[----:B------:R-:W-:Y:S02]  /*0ff0*/  CS2R R84, SRZ ;  /* 0x0000000000547805 */ /* 0x000fe4000001ff00 */
[----:B------:R-:W-:Y:S02]  /*1000*/  CS2R R82, SRZ ;  /* 0x0000000000527805 */ /* 0x000fe4000001ff00 */
[----:B------:R-:W-:Y:S01]  /*1010*/  CS2R R80, SRZ ;  /* 0x0000000000507805 */ /* 0x000fe2000001ff00 */
[----:B------:R-:W-:Y:S01]  /*1020*/  UIMAD UR4, UR4, UR6, URZ ;  /* 0x00000006040472a4 */ /* 0x000fe2000f8e023f */
        /* <DEDUP_REMOVED lines=14> */
[----:B-1----:R-:W-:Y:S02]  /*1110*/  CS2R R50, SRZ ;  /* 0x0000000000327805 */ /* 0x002fe4000001ff00 */
[----:B------:R-:W-:Y:S02]  /*1120*/  CS2R R48, SRZ ;  /* 0x0000000000307805 */ /* 0x000fe4000001ff00 */
[----:B------:R-:W-:Y:S02]  /*1130*/  CS2R R32, SRZ ;  /* 0x0000000000207805 */ /* 0x000fe4000001ff00 */
[----:B------:R-:W-:Y:S02]  /*1140*/  CS2R R36, SRZ ;  /* 0x0000000000247805 */ /* 0x000fe4000001ff00 */
[----:B------:R-:W-:Y:S02]  /*1150*/  CS2R R42, SRZ ;  /* 0x00000000002a7805 */ /* 0x000fe4000001ff00 */
[----:B------:R-:W-:-:S02]  /*1160*/  CS2R R40, SRZ ;  /* 0x0000000000287805 */ /* 0x000fc4000001ff00 */
[----:B------:R-:W-:Y:S01]  /*1170*/  CS2R R38, SRZ ;  /* 0x0000000000267805 */ /* 0x000fe2000001ff00 */
[----:B------:R-:W-:Y:S01]  /*1180*/  IMAD.U32 R23, RZ, RZ, UR5 ;  /* 0x00000005ff177e24 */ /* 0x000fe2000f8e00ff */
[----:B--2---:R-:W-:Y:S02]  /*1190*/  @P0 R2UR UR48, R4 ;  /* 0x00000000043002ca */ /* 0x004fe400000e0000 */
[----:B------:R-:W-:Y:S02]  /*11a0*/  PLOP3.LUT P0, PT, PT, PT, PT, 0x80, 0x0 ;  /* 0x000000000000781c */ /* 0x000fe40003f0f070 */
[----:B---3--:R-:W-:Y:S01]  /*11b0*/  @P1 R2UR UR4, R6 ;  /* 0x00000000060412ca */ /* 0x008fe200000e0000 */
[----:B------:R-:W-:-:S14]  /*11c0*/  @P1 BRA `(.L_x_257) ;  /* 0x0000000000381947 */ /* 0x000fdc0003800000 */
[----:B------:R-:W-:Y:S02]  /*11d0*/  ULDC.64 UR6, c[0x0][0xa08] ;  /* 0x0002820000067ab9 */ /* 0x000fe40000000a00 */
[----:B------:R-:W-:-:S04]  /*11e0*/  ISETP.NE.U32.AND P1, PT, RZ, UR6, PT ;  /* 0x00000006ff007c0c */ /* 0x000fc8000bf25070 */
[----:B------:R-:W-:-:S13]  /*11f0*/  ISETP.NE.AND.EX P1, PT, RZ, UR7, PT, P1 ;  /* 0x00000007ff007c0c */ /* 0x000fda000bf25310 */
[----:B------:R-:W-:Y:S05]  /*1200*/  @!P1 BRA `(.L_x_257) ;  /* 0x0000000000289947 */ /* 0x000fea0003800000 */
[----:B------:R-:W-:Y:S01]  /*1210*/  ULDC.64 UR4, c[0x0][0xa08] ;  /* 0x0002820000047ab9 */ /* 0x000fe20000000a00 */
[----:B------:R-:W-:Y:S01]  /*1220*/  ULDC.64 UR6, c[0x0][0x208] ;  /* 0x0000820000067ab9 */ /* 0x000fe20000000a00 */
[----:B------:R-:W-:-:S06]  /*1230*/  UIMAD.WIDE UR4, UR61, 0x4, UR4 ;  /* 0x000000043d0478a5 */ /* 0x000fcc000f8e0204 */
[----:B------:R-:W-:Y:S02]  /*1240*/  IMAD.U32 R4, RZ, RZ, UR4 ;  /* 0x00000004ff047e24 */ /* 0x000fe4000f8e00ff */
[----:B------:R-:W-:-:S05]  /*1250*/  IMAD.U32 R5, RZ, RZ, UR5 ;  /* 0x00000005ff057e24 */ /* 0x000fca000f8e00ff */
[----:B------:R-:W2:Y:S04]  /*1260*/  LDG.E R6, desc[UR6][R4.64] ;  /* 0x0000000604067981 */ /* 0x000ea8000c1e1900 */
[----:B------:R-:W3:Y:S01]  /*1270*/  LDG.E R3, desc[UR6][R4.64+0x4] ;  /* 0x0000040604037981 */ /* 0x000ee2000c1e1900 */
[----:B--2---:R-:W-:Y:S02]  /*1280*/  R2UR UR4, R6 ;  /* 0x00000000060472ca */ /* 0x004fe400000e0000 */
[----:B---3--:R-:W-:-:S13]  /*1290*/  R2UR UR5, R3 ;  /* 0x00000000030572ca */ /* 0x008fda00000e0000 */
[----:B------:R-:W-:-:S12]  /*12a0*/  UIADD3 UR4, -UR4, UR5, URZ ;  /* 0x0000000504047290 */ /* 0x000fd8000fffe13f */
.L_x_257:
[----:B------:R-:W-:Y:S01]  /*12b0*/  UIADD3 UR48, -UR48, UR4, URZ ;  /* 0x0000000430307290 */ /* 0x000fe2000fffe13f */
[----:B------:R-:W-:Y:S02]  /*12c0*/  CS2R R88, SRZ ;  /* 0x0000000000587805 */ /* 0x000fe4000001ff00 */
[----:B------:R-:W-:Y:S02]  /*12d0*/  CS2R R34, SRZ ;  /* 0x0000000000227805 */ /* 0x000fe4000001ff00 */
[----:B------:R-:W-:Y:S01]  /*12e0*/  CS2R R90, SRZ ;  /* 0x00000000005a7805 */ /* 0x000fe2000001ff00 */
[----:B------:R-:W-:Y:S01]  /*12f0*/  UISETP.GE.AND UP0, UPT, UR48, 0x1, UPT ;  /* 0x000000013000788c */ /* 0x000fe2000bf06270 */
[----:B------:R-:W-:Y:S01]  /*1300*/  CS2R R6, SRZ ;  /* 0x0000000000067805 */ /* 0x000fe2000001ff00 */
[----:B------:R-:W-:Y:S01]  /*1310*/  UIADD3 UR4, UR48, 0x7f, URZ ;  /* 0x0000007f30047890 */ /* 0x000fe2000fffe03f */
[----:B------:R-:W-:Y:S02]  /*1320*/  IMAD.MOV.U32 R8, RZ, RZ, RZ ;  /* 0x000000ffff087224 */ /* 0x000fe400078e00ff */
[----:B------:R-:W-:Y:S01]  /*1330*/  IMAD.MOV.U32 R10, RZ, RZ, RZ ;  /* 0x000000ffff0a7224 */ /* 0x000fe200078e00ff */
[----:B------:R-:W-:Y:S01]  /*1340*/  PLOP3.LUT P1, PT, PT, PT, UP0, 0x80, 0x0 ;  /* 0x000000000000781c */ /* 0x000fe20003f2f008 */
[----:B------:R-:W-:Y:S01]  /*1350*/  USHF.R.S32.HI UR5, URZ, 0x1f, UR4 ;  /* 0x0000001f3f057899 */ /* 0x000fe20008011404 */
[----:B------:R-:W-:-:S02]  /*1360*/  IMAD.MOV.U32 R93, RZ, RZ, RZ ;  /* 0x000000ffff5d7224 */ /* 0x000fc400078e00ff */
[----:B------:R-:W-:Y:S01]  /*1370*/  IMAD.MOV.U32 R12, RZ, RZ, RZ ;  /* 0x000000ffff0c7224 */ /* 0x000fe200078e00ff */
[----:B------:R-:W-:Y:S01]  /*1380*/  ULEA.HI UR5, UR5, UR4, URZ, 0x7 ;  /* 0x0000000405057291 */ /* 0x000fe2000f8f383f */
[----:B------:R-:W-:-:S07]  /*1390*/  IMAD.MOV.U32 R95, RZ, RZ, RZ ;  /* 0x000000ffff5f7224 */ /* 0x000fce00078e00ff */
[----:B------:R-:W-:Y:S05]  /*13a0*/  @!P1 BRA `(.L_x_258) ;  /* 0x0000005800649947 */ /* 0x000fea0003800000 */
[----:B------:R-:W0:Y:S01]  /*13b0*/  SHFL.IDX PT, R0, R187, RZ, 0x1f ;  /* 0x00001fffbb007589 */ /* 0x000e2200000e0000 */
[----:B------:R-:W1:Y:S01]  /*13c0*/  S2UR UR8, SR_CgaCtaId ;  /* 0x00000000000879c3 */ /* 0x000e620000008800 */
[----:B------:R-:W-:Y:S01]  /*13d0*/  UMOV UR7, 0x400 ;  /* 0x0000040000077882 */ /* 0x000fe20000000000 */
[----:B------:R-:W-:Y:S01]  /*13e0*/  USHF.R.S32.HI UR49, URZ, 0x7, UR5 ;  /* 0x000000073f317899 */ /* 0x000fe20008011405 */
[----:B0-----:R-:W-:Y:S01]  /*13f0*/  R2UR UR4, R0 ;  /* 0x00000000000472ca */ /* 0x001fe200000e0000 */
[----:B-1----:R-:W-:-:S04]  /*1400*/  ULEA UR7, UR8, UR7, 0x18 ;  /* 0x0000000708077291 */ /* 0x002fc8000f8ec03f */
[----:B------:R-:W-:-:S04]  /*1410*/  UIADD3 UR7, UR7, 0x10400, URZ ;  /* 0x0001040007077890 */ /* 0x000fc8000fffe03f */
[----:B------:R-:W-:-:S04]  /*1420*/  ULOP3.LUT UP0, URZ, UR7, 0x3ff, URZ, 0xc0, !UPT ;  /* 0x000003ff073f7892 */ /* 0x000fc8000f80c03f */
[----:B------:R-:W-:Y:S02]  /*1430*/  ULEA.HI UR6, UR4, UR4, URZ, 0x1 ;  /* 0x0000000404067291 */ /* 0x000fe4000f8f083f */
[----:B------:R-:W-:Y:S02]  /*1440*/  PLOP3.LUT P0, PT, PT, PT, UP0, 0x80, 0x0 ;  /* 0x000000000000781c */ /* 0x000fe40003f0f008 */
[----:B------:R-:W-:-:S04]  /*1450*/  ULOP3.LUT UR6, UR6, 0x1e, URZ, 0xc0, !UPT ;  /* 0x0000001e06067892 */ /* 0x000fc8000f8ec03f */
        /* <DEDUP_REMOVED lines=9> */
[----:B------:R0:W1:Y:S01]  /*14f0*/  LDC.64 R14, c[0x4][R0] ;  /* 0x01000000000e7b82 */ /* 0x0000620000000a00 */
        /* <DEDUP_REMOVED lines=8> */
[----:B0-----:R-:W-:-:S07]  /*1580*/  IMAD.MOV.U32 R13, RZ, RZ, RZ ;  /* 0x000000ffff0d7224 */ /* 0x001fce00078e00ff */
[----:B------:R-:W-:-:S07]  /*1590*/  LEPC R20, `(.L_x_259) ;  /* 0x000000001014794e */ /* 0x000fce0000000000 */
[----:B-1----:R-:W-:Y:S05]  /*15a0*/  CALL.ABS.NOINC R14 ;  /* 0x000000000e007343 */ /* 0x002fea0003c00000 */
.L_x_259:
[----:B------:R-:W0:Y:S01]  /*15b0*/  S2UR UR5, SR_CgaCtaId ;  /* 0x00000000000579c3 */ /* 0x000e220000008800 */
[----:B------:R-:W-:Y:S01]  /*15c0*/  LEA.HI R0, R185, R185, RZ, 0x1 ;  /* 0x000000b9b9007211 */ /* 0x000fe200078f08ff */
[----:B------:R-:W-:Y:S01]  /*15d0*/  UMOV UR4, 0x400 ;  /* 0x0000040000047882 */ /* 0x000fe20000000000 */
[----:B------:R-:W-:Y:S01]  /*15e0*/  R2UR UR6, R191 ;  /* 0x00000000bf0672ca */ /* 0x000fe200000e0000 */
[----:B------:R-:W-:Y:S01]  /*15f0*/  BSSY B0, `(.L_x_260) ;  /* 0x000000a000007945 */ /* 0x000fe20003800000 */
[----:B------:R-:W-:-:S05]  /*1600*/  LOP3.LUT R0, R0, 0xfffffffe, RZ, 0xc0, !PT ;  /* 0xfffffffe00007812 */ /* 0x000fca00078ec0ff */
[----:B------:R-:W-:-:S05]  /*1610*/  IMAD.IADD R3, R185, 0x1, -R0 ;  /* 0x00000001b9037824 */ /* 0x000fca00078e0a00 */
[----:B------:R-:W-:Y:S01]  /*1620*/  SHF.L.U32 R3, R3, 0x1f, RZ ;  /* 0x0000001f03037819 */ /* 0x000fe200000006ff */
[----:B------:R-:W-:-:S05]  /*1630*/  IMAD.U32 R4, RZ, RZ, UR6 ;  /* 0x00000006ff047e24 */ /* 0x000fca000f8e00ff */
[----:B------:R-:W-:Y:S01]  /*1640*/  ISETP.NE.AND P0, PT, R4, 0x3, PT ;  /* 0x000000030400780c */ /* 0x000fe20003f05270 */
[----:B0-----:R-:W-:-:S06]  /*1650*/  ULEA UR4, UR5, UR4, 0x18 ;  /* 0x0000000405047291 */ /* 0x001fcc000f8ec03f */
[----:B------:R-:W-:-:S04]  /*1660*/  IMAD.U32 R0, RZ, RZ, UR4 ;  /* 0x00000004ff007e24 */ /* 0x000fc8000f8e00ff */
[----:B------:R-:W0:Y:S02]  /*1670*/  SYNCS.PHASECHK.TRANS64.TRYWAIT P1, [R0+URZ+0x34800], R3 ;  /* 0x03480003000075a7 */ /* 0x000e24000802017f */
[----:B0-----:R-:W-:Y:S05]  /*1680*/  @!P1 BRA `(.L_x_261) ;  /* 0x000000c4003c9947 */ /* 0x001fea0003800000 */
.L_x_385:
[----:B------:R-:W-:Y:S05]  /*1690*/  BSYNC B0 ;  /* 0x0000000000007941 */ /* 0x000fea0003800000 */
.L_x_260:
[----:B------:R-:W-:Y:S05]  /*16a0*/  @!P0 BRA `(.L_x_262) ;  /* 0x0000000000048947 */ /* 0x000fea0003800000 */
[----:B------:R-:W-:Y:S01]  /*16b0*/  BPT.TRAP 0x1 ;  /* 0x000000040000795c */ /* 0x000fe20000300000 */
.L_x_262:
[----:B------:R-:W-:Y:S01]  /*16c0*/  IMAD R5, R2, 0x8, R0 ;  /* 0x0000000802057824 */ /* 0x000fe200078e0200 */
[----:B------:R-:W-:-:S04]  /*16d0*/  SHF.L.U32 R4, R16, 0x1f, RZ ;  /* 0x0000001f10047819 */ /* 0x000fc800000006ff */
[----:B------:R1:W2:Y:S01]  /*16e0*/  SYNCS.PHASECHK.TRANS64.TRYWAIT P2, [R5+URZ+0x34830], R4 ;  /* 0x03483004050075a7 */ /* 0x0002a2000804017f */
[----:B------:R-:W-:Y:S05]  /*16f0*/  @!P0 BRA `(.L_x_263) ;  /* 0x0000000000048947 */ /* 0x000fea0003800000 */
[----:B------:R-:W-:Y:S01]  /*1700*/  BPT.TRAP 0x1 ;  /* 0x000000040000795c */ /* 0x000fe20000300000 */
.L_x_263:
[----:B0-----:R-:W0:Y:S01]  /*1710*/  S2R R3, SR_TID.X ;  /* 0x0000000000037919 */ /* 0x001e220000002100 */
[----:B------:R-:W-:Y:S01]  /*1720*/  IMAD.MOV.U32 R151, RZ, RZ, RZ ;  /* 0x000000ffff977224 */ /* 0x000fe200078e00ff */
[----:B0-----:R-:W-:Y:S01]  /*1730*/  LOP3.LUT P1, RZ, R3, 0x7f, RZ, 0xc0, !PT ;  /* 0x0000007f03ff7812 */ /* 0x001fe2000782c0ff */
[----:B--2---:R-:W-:-:S12]  /*1740*/  @P2 BRA `(.L_x_264) ;  /* 0x0000000000082947 */ /* 0x004fd80003800000 */
[----:B------:R-:W0:Y:S02]  /*1750*/  SYNCS.PHASECHK.TRANS64.TRYWAIT P2, [R5+URZ+0x34830], R4 ;  /* 0x03483004050075a7 */ /* 0x000e24000804017f */
[----:B0-----:R-:W-:Y:S05]  /*1760*/  @!P2 BRA `(.L_x_265) ;  /* 0x000000c40018a947 */ /* 0x001fea0003800000 */
.L_x_264:
[----:B------:R-:W-:Y:S05]  /*1770*/  WARPSYNC.ALL ;  /* 0x0000000000007948 */ /* 0x000fea0003800000 */
[----:B------:R-:W-:Y:S01]  /*1780*/  R2UR UR4, R0 ;  /* 0x00000000000472ca */ /* 0x000fe200000e0000 */
[----:B------:R-:W-:Y:S01]  /*1790*/  ULOP3.LUT UR56, UR56, 0x10000, URZ, 0xfc, !UPT ;  /* 0x0001000038387892 */ /* 0x000fe2000f8efc3f */
[----:B------:R-:W-:Y:S01]  /*17a0*/  R2UR UR58, R2 ;  /* 0x00000000023a72ca */ /* 0x000fe200000e0000 */
[----:B------:R-:W-:Y:S01]  /*17b0*/  WARPGROUP.ARRIVE ;  /* 0x00000000000079c5 */ /* 0x000fe20000000000 */
[----:B------:R-:W-:Y:S01]  /*17c0*/  UMOV UR57, 0x40000040 ;  /* 0x4000004000397882 */ /* 0x000fe20000000000 */
[----:B------:R-:W-:Y:S01]  /*17d0*/  UMOV UR59, 0x40000040 ;  /* 0x40000040003b7882 */ /* 0x000fe20000000000 */
[----:B------:R-:W-:Y:S01]  /*17e0*/  UIADD3 UR8, UR56, 0x2, URZ ;  /* 0x0000000238087890 */ /* 0x000fe2000fffe03f */
[----:B------:R-:W-:Y:S01]  /*17f0*/  VIADD R3, R188, UR48 ;  /* 0x00000030bc037c36 */ /* 0x000fe20008000000 */
[----:B------:R-:W-:Y:S01]  /*1800*/  UMOV UR9, 0x40000040 ;  /* 0x4000004000097882 */ /* 0x000fe20000000000 */
[----:B------:R-:W-:Y:S01]  /*1810*/  UMOV UR11, 0x40000040 ;  /* 0x40000040000b7882 */ /* 0x000fe20000000000 */
[----:B------:R-:W-:Y:S01]  /*1820*/  UIADD3 UR12, UR56, 0x4, URZ ;  /* 0x00000004380c7890 */ /* 0x000fe2000fffe03f */
[----:B------:R-:W-:Y:S01]  /*1830*/  IMAD.U32 R6, RZ, RZ, UR49 ;  /* 0x00000031ff067e24 */ /* 0x000fe2000f8e00ff */
[----:B------:R-:W-:Y:S01]  /*1840*/  UMOV UR13, 0x40000040 ;  /* 0x40000040000d7882 */ /* 0x000fe20000000000 */
[----:B------:R-:W-:Y:S01]  /*1850*/  UIADD3 UR4, UR4, 0x1c400, URZ ;  /* 0x0001c40004047890 */ /* 0x000fe2000fffe03f */
[----:B------:R-:W-:Y:S01]  /*1860*/  P2R R88, PR, RZ, 0x2 ;  /* 0x00000002ff587803 */ /* 0x000fe20000000000 */
[----:B------:R-:W-:Y:S01]  /*1870*/  UMOV UR15, 0x40000040 ;  /* 0x40000040000f7882 */ /* 0x000fe20000000000 */
[----:B------:R-:W-:Y:S01]  /*1880*/  UIADD3 UR16, UR56, 0x6, URZ ;  /* 0x0000000638107890 */ /* 0x000fe2000fffe03f */
[----:B------:R-:W-:Y:S01]  /*1890*/  IMAD R6, R6, -0x80, R3 ;  /* 0xffffff8006067824 */ /* 0x000fe200078e0203 */
[----:B------:R-:W-:Y:S01]  /*18a0*/  USHF.R.U32.HI UR4, URZ, 0x4, UR4 ;  /* 0x000000043f047899 */ /* 0x000fe20008011604 */
[----:B------:R-:W-:Y:S01]  /*18b0*/  P2R R90, PR, RZ, 0x1 ;  /* 0x00000001ff5a7803 */ /* 0x000fe20000000000 */
[----:B------:R-:W-:Y:S01]  /*18c0*/  UMOV UR17, 0x40000040 ;  /* 0x4000004000117882 */ /* 0x000fe20000000000 */
[----:B------:R-:W-:Y:S01]  /*18d0*/  UMOV UR19, 0x40000040 ;  /* 0x4000004000137882 */ /* 0x000fe20000000000 */
[----:B------:R-:W-:Y:S01]  /*18e0*/  ULOP3.LUT UR4, UR4, 0x3fff, URZ, 0xc0, !UPT ;  /* 0x00003fff04047892 */ /* 0x000fe2000f8ec03f */
[C---:B------:R-:W-:Y:S01]  /*18f0*/  ISETP.GT.AND P4, PT, R6.reuse, RZ, PT ;  /* 0x000000ff0600720c */ /* 0x040fe20003f84270 */
[----:B------:R-:W-:Y:S01]  /*1900*/  UIADD3 UR20, UR56, 0x400, URZ ;  /* 0x0000040038147890 */ /* 0x000fe2000fffe03f */
[C---:B------:R-:W-:Y:S01]  /*1910*/  ISETP.GT.AND P3, PT, R6.reuse, 0x1, PT ;  /* 0x000000010600780c */ /* 0x040fe20003f64270 */
[----:B------:R-:W-:Y:S01]  /*1920*/  ULOP3.LUT UR60, UR4, 0x10000, URZ, 0xfc, !UPT ;  /* 0x00010000043c7892 */ /* 0x000fe2000f8efc3f */
[C---:B------:R-:W-:Y:S01]  /*1930*/  ISETP.GT.AND P2, PT, R6.reuse, 0x8, PT ;  /* 0x000000080600780c */ /* 0x040fe20003f44270 */
[----:B------:R-:W-:Y:S01]  /*1940*/  UMOV UR21, 0x40000040 ;  /* 0x4000004000157882 */ /* 0x000fe20000000000 */
[----:B------:R-:W-:Y:S01]  /*1950*/  UMOV UR23, 0x40000040 ;  /* 0x4000004000177882 */ /* 0x000fe20000000000 */
[----:B------:R-:W-:Y:S01]  /*1960*/  UIMAD UR58, UR58, 0xc00, UR60 ;  /* 0x00000c003a3a78a4 */ /* 0x000fe2000f8e023c */
[C---:B------:R-:W-:Y:S01]  /*1970*/  ISETP.GT.AND P6, PT, R6.reuse, 0x9, PT ;  /* 0x000000090600780c */ /* 0x040fe20003fc4270 */
[----:B------:R-:W-:Y:S01]  /*1980*/  UIADD3 UR24, UR56, 0x402, URZ ;  /* 0x0000040238187890 */ /* 0x000fe2000fffe03f */
[C---:B------:R-:W-:Y:S01]  /*1990*/  ISETP.GT.AND P5, PT, R6.reuse, 0x10, PT ;  /* 0x000000100600780c */ /* 0x040fe20003fa4270 */
[----:B------:R-:W-:Y:S01]  /*19a0*/  UIADD3 UR10, UR58, 0x2, URZ ;  /* 0x000000023a0a7890 */ /* 0x000fe2000fffe03f */
[C---:B------:R-:W-:Y:S01]  /*19b0*/  ISETP.GT.AND P1, PT, R6.reuse, 0x59, PT ;  /* 0x000000590600780c */ /* 0x040fe20003f24270 */
[----:B------:R-:W-:Y:S01]  /*19c0*/  UIADD3 UR14, UR58, 0x4, URZ ;  /* 0x000000043a0e7890 */ /* 0x000fe2000fffe03f */
[----:B------:R-:W-:Y:S01]  /*19d0*/  ISETP.GT.AND P0, PT, R6, 0x60, PT ;  /* 0x000000600600780c */ /* 0x000fe20003f04270 */
[----:B------:R-:W-:-:S02]  /*19e0*/  UIADD3 UR18, UR58, 0x6, URZ ;  /* 0x000000063a127890 */ /* 0x000fc4000fffe03f */
[----:B------:R-:W-:Y:S01]  /*19f0*/  HGMMA.64x128x16.F32.BF16 R24, gdesc[UR56], RZ, !UPT, gsb0 ;  /* 0x01e00000381879f0 */ /* 0x000fe2000c0018ff */
        /* <DEDUP_REMOVED lines=43> */
[----:B------:R-:W-:Y:S01]  /*1cb0*/  UISETP.GE.AND UP0, UPT, UR48, 0x81, UPT ;  /* 0x000000813000788c */ /* 0x000fe2000bf06270 */
        /* <DEDUP_REMOVED lines=54> */
[----:B01----:R-:W-:-:S02]  /*2020*/  FMNMX.FTZ R4, R9, R8, !PT ;  /* 0x0000000809047209 */ /* 0x003fc40007810000 */
        /* <DEDUP_REMOVED lines=117> */
[----:B------:R-:W-:Y:S01]  /*2780*/  FMNMX.FTZ R10, R147, R4, !PT ;  /* 0x00000004930a7209 */ /* 0x000fe20007810000 */
[----:B------:R-:W-:Y:S01]  /*2790*/  IMAD.U32 R4, RZ, RZ, UR4 ;  /* 0x00000004ff047e24 */ /* 0x000fe2000f8e00ff */
[----:B------:R-:W-:Y:S02]  /*27a0*/  FMNMX.FTZ R6, R21, R6, !PT ;  /* 0x0000000615067209 */ /* 0x000fe40007810000 */
[----:B------:R-:W-:Y:S01]  /*27b0*/  FSEL R71, R71, -INF , P0 ;  /* 0xff80000047477808 */ /* 0x000fe20000000000 */
[----:B------:R-:W0:Y:S01]  /*27c0*/  SHFL.BFLY PT, R3, R10, 0x2, 0x1f ;  /* 0x0c401f000a037f89 */ /* 0x000e2200000e0000 */
[----:B------:R-:W-:-:S02]  /*27d0*/  FMNMX.FTZ R6, R43, R6, !PT ;  /* 0x000000062b067209 */ /* 0x000fc40007810000 */
[----:B------:R-:W-:Y:S02]  /*27e0*/  FSEL R53, R74, -INF , P1 ;  /* 0xff8000004a357808 */ /* 0x000fe40000800000 */
[----:B------:R-:W-:Y:S02]  /*27f0*/  FMNMX.FTZ R6, R25, R6, !PT ;  /* 0x0000000619067209 */ /* 0x000fe40007810000 */
[----:B------:R-:W-:Y:S02]  /*2800*/  ISETP.NE.AND P1, PT, R26, RZ, PT ;  /* 0x000000ff1a00720c */ /* 0x000fe40003f25270 */
[----:B------:R-:W-:Y:S02]  /*2810*/  FMNMX.FTZ R6, R47, R6, !PT ;  /* 0x000000062f067209 */ /* 0x000fe40007810000 */
[----:B------:R-:W-:Y:S02]  /*2820*/  P2R R20, PR, RZ, 0x4 ;  /* 0x00000004ff147803 */ /* 0x000fe40000000000 */
[----:B------:R-:W-:-:S02]  /*2830*/  FMNMX.FTZ R6, R29, R6, !PT ;  /* 0x000000061d067209 */ /* 0x000fc40007810000 */
[----:B------:R-:W-:Y:S02]  /*2840*/  ISETP.NE.AND P0, PT, R24, RZ, PT ;  /* 0x000000ff1800720c */ /* 0x000fe40003f05270 */
[----:B------:R-:W-:Y:S02]  /*2850*/  FMNMX.FTZ R6, R51, R6, !PT ;  /* 0x0000000633067209 */ /* 0x000fe40007810000 */
[----:B------:R-:W-:Y:S02]  /*2860*/  FSEL R75, R75, -INF , P1 ;  /* 0xff8000004b4b7808 */ /* 0x000fe40000800000 */
[----:B------:R-:W-:Y:S02]  /*2870*/  FMNMX.FTZ R6, R33, R6, !PT ;  /* 0x0000000621067209 */ /* 0x000fe40007810000 */
[----:B------:R-:W-:Y:S02]  /*2880*/  FSEL R57, R78, -INF , P0 ;  /* 0xff8000004e397808 */ /* 0x000fe40000000000 */
[----:B0-----:R-:W-:-:S02]  /*2890*/  FMNMX.FTZ R12, R10, R3, !PT ;  /* 0x000000030a0c7209 */ /* 0x001fc40007810000 */
[----:B------:R-:W-:Y:S02]  /*28a0*/  FMNMX.FTZ R6, R55, R6, !PT ;  /* 0x0000000637067209 */ /* 0x000fe40007810000 */
[----:B------:R-:W-:Y:S01]  /*28b0*/  ISETP.NE.AND P1, PT, R88, RZ, PT ;  /* 0x000000ff5800720c */ /* 0x000fe20003f25270 */
[----:B------:R-:W0:Y:S01]  /*28c0*/  SHFL.BFLY PT, R3, R12, 0x1, 0x1f ;  /* 0x0c201f000c037f89 */ /* 0x000e2200000e0000 */
[----:B------:R-:W-:Y:S01]  /*28d0*/  FMNMX.FTZ R6, R37, R6, !PT ;  /* 0x0000000625067209 */ /* 0x000fe20007810000 */
[--C-:B------:R-:W-:Y:S01]  /*28e0*/  IMAD.MOV.U32 R88, RZ, RZ, R151.reuse ;  /* 0x000000ffff587224 */ /* 0x100fe200078e0097 */
[----:B------:R-:W-:Y:S01]  /*28f0*/  ISETP.NE.AND P0, PT, R90, RZ, PT ;  /* 0x000000ff5a00720c */ /* 0x000fe20003f05270 */
[----:B------:R-:W-:Y:S01]  /*2900*/  IMAD.MOV.U32 R90, RZ, RZ, R151 ;  /* 0x000000ffff5a7224 */ /* 0x000fe200078e0097 */
[----:B------:R-:W-:-:S04]  /*2910*/  FMNMX.FTZ R6, R59, R6, !PT ;  /* 0x000000063b067209 */ /* 0x000fc80007810000 */
[----:B------:R-:W-:-:S03]  /*2920*/  FMNMX.FTZ R6, R41, R6, !PT ;  /* 0x0000000629067209 */ /* 0x000fc60007810000 */
[----:B------:R-:W-:Y:S01]  /*2930*/  @!P1 VIADD R5, R5, 0x34840 ;  /* 0x0003484005059836 */ /* 0x000fe20000000000 */
[----:B------:R-:W-:-:S04]  /*2940*/  FMNMX.FTZ R6, R63, R6, !PT ;  /* 0x000000063f067209 */ /* 0x000fc80007810000 */
[----:B------:R-:W-:Y:S02]  /*2950*/  FMNMX.FTZ R6, R45, R6, !PT ;  /* 0x000000062d067209 */ /* 0x000fe40007810000 */
[----:B------:R-:W-:Y:S02]  /*2960*/  @!P1 PRMT R5, RZ, 0x654, R5 ;  /* 0x00000654ff059816 */ /* 0x000fe40000000005 */
[----:B------:R-:W-:Y:S02]  /*2970*/  FMNMX.FTZ R6, R67, R6, !PT ;  /* 0x0000000643067209 */ /* 0x000fe40007810000 */
[----:B------:R1:W-:Y:S01]  /*2980*/  @!P1 SYNCS.ARRIVE.TRANS64.RED.A1T0 RZ, [R5+URZ], RZ ;  /* 0x000000ff05ff99a7 */ /* 0x0003e2000810043f */
[----:B0-----:R-:W-:Y:S02]  /*2990*/  FMNMX.FTZ R3, R12, R3, !PT ;  /* 0x000000030c037209 */ /* 0x001fe40007810000 */
[----:B------:R-:W-:Y:S02]  /*29a0*/  FMNMX.FTZ R6, R49, R6, !PT ;  /* 0x0000000631067209 */ /* 0x000fe40007810000 */
[C---:B------:R-:W-:Y:S01]  /*29b0*/  FSETP.NEU.FTZ.AND P2, PT, R3.reuse, -INF , PT ;  /* 0xff8000000300780b */ /* 0x040fe20003f5d000 */
[----:B------:R-:W-:Y:S01]  /*29c0*/  FMUL.FTZ R14, R3, R4 ;  /* 0x00000004030e7220 */ /* 0x000fe20000410000 */
[----:B------:R-:W-:-:S04]  /*29d0*/  FMNMX.FTZ R6, R71, R6, !PT ;  /* 0x0000000647067209 */ /* 0x000fc80007810000 */
        /* <DEDUP_REMOVED lines=24> */
[-CC-:B------:R-:W-:Y:S01]  /*2b60*/  FFMA.FTZ R77, R103, R4.reuse, -R14.reuse ;  /* 0x00000004674d7223 */ /* 0x180fe2000001080e */
[--C-:B------:R-:W-:Y:S01]  /*2b70*/  FFMA.FTZ R174, R105, R4, -R14.reuse ;  /* 0x0000000469ae7223 */ /* 0x100fe2000001080e */
[----:B------:R-:W-:Y:S01]  /*2b80*/  MUFU.EX2 R180, R180 ;  /* 0x000000b400b47308 */ /* 0x000fe20000000800 */
[----:B------:R-:W-:Y:S01]  /*2b90*/  FMNMX.FTZ R6, R97, R6, !PT ;  /* 0x0000000661067209 */ /* 0x000fe20007810000 */
[-CC-:B------:R-:W-:Y:S01]  /*2ba0*/  FFMA.FTZ R81, R107, R4.reuse, -R14.reuse ;  /* 0x000000046b517223 */ /* 0x180fe2000001080e */
[-CC-:B------:R-:W-:Y:S01]  /*2bb0*/  FFMA.FTZ R168, R109, R4.reuse, -R14.reuse ;  /* 0x000000046da87223 */ /* 0x180fe2000001080e */
[-CC-:B------:R-:W-:Y:S01]  /*2bc0*/  FFMA.FTZ R85, R111, R4.reuse, -R14.reuse ;  /* 0x000000046f557223 */ /* 0x180fe2000001080e */
[-CC-:B------:R-:W-:Y:S01]  /*2bd0*/  FFMA.FTZ R170, R113, R4.reuse, -R14.reuse ;  /* 0x0000000471aa7223 */ /* 0x180fe2000001080e */
[----:B------:R-:W0:Y:S01]  /*2be0*/  SHFL.BFLY PT, R9, R6, 0x2, 0x1f ;  /* 0x0c401f0006097f89 */ /* 0x000e2200000e0000 */
[-CC-:B------:R-:W-:Y:S01]  /*2bf0*/  FFMA.FTZ R115, R115, R4.reuse, -R14.reuse ;  /* 0x0000000473737223 */ /* 0x180fe2000001080e */
        /* <DEDUP_REMOVED lines=18> */
[----:B------:R-:W-:Y:S01]  /*2d20*/  FFMA.FTZ R14, R147, R4, -R14 ;  /* 0x00000004930e7223 */ /* 0x000fe2000001080e */
[----:B------:R-:W-:-:S02]  /*2d30*/  IMAD.MOV.U32 R147, RZ, RZ, R151 ;  /* 0x000000ffff937224 */ /* 0x000fc400078e0097 */
[--C-:B------:R-:W-:Y:S01]  /*2d40*/  IMAD.MOV.U32 R125, RZ, RZ, R151.reuse ;  /* 0x000000ffff7d7224 */ /* 0x100fe200078e0097 */
[----:B0-----:R-:W-:Y:S01]  /*2d50*/  FMNMX.FTZ R8, R6, R9, !PT ;  /* 0x0000000906087209 */ /* 0x001fe20007810000 */
[--C-:B------:R-:W-:Y:S01]  /*2d60*/  IMAD.MOV.U32 R123, RZ, RZ, R151.reuse ;  /* 0x000000ffff7b7224 */ /* 0x100fe200078e0097 */
[----:B------:R-:W0:Y:S01]  /*2d70*/  MUFU.EX2 R69, R69 ;  /* 0x0000004500457308 */ /* 0x000e220000000800 */
[--C-:B------:R-:W-:Y:S02]  /*2d80*/  IMAD.MOV.U32 R121, RZ, RZ, R151.reuse ;  /* 0x000000ffff797224 */ /* 0x100fe400078e0097 */
[----:B------:R-:W5:Y:S01]  /*2d90*/  SHFL.BFLY PT, R9, R8, 0x1, 0x1f ;  /* 0x0c201f0008097f89 */ /* 0x000f6200000e0000 */
[--C-:B------:R-:W-:Y:S02]  /*2da0*/  IMAD.MOV.U32 R119, RZ, RZ, R151.reuse ;  /* 0x000000ffff777224 */ /* 0x100fe400078e0097 */
[--C-:B------:R-:W-:Y:S02]  /*2db0*/  IMAD.MOV.U32 R117, RZ, RZ, R151.reuse ;  /* 0x000000ffff757224 */ /* 0x100fe400078e0097 */
[----:B------:R-:W-:Y:S01]  /*2dc0*/  MUFU.EX2 R178, R178 ;  /* 0x000000b200b27308 */ /* 0x000fe20000000800 */
[----:B------:R-:W-:-:S02]  /*2dd0*/  IMAD.MOV.U32 R113, RZ, RZ, R151 ;  /* 0x000000ffff717224 */ /* 0x000fc400078e0097 */
[--C-:B------:R-:W-:Y:S02]  /*2de0*/  IMAD.MOV.U32 R111, RZ, RZ, R151.reuse ;  /* 0x000000ffff6f7224 */ /* 0x100fe400078e0097 */
[--C-:B------:R-:W-:Y:S02]  /*2df0*/  IMAD.MOV.U32 R109, RZ, RZ, R151.reuse ;  /* 0x000000ffff6d7224 */ /* 0x100fe400078e0097 */
[--C-:B------:R-:W-:Y:S01]  /*2e00*/  IMAD.MOV.U32 R107, RZ, RZ, R151.reuse ;  /* 0x000000ffff6b7224 */ /* 0x100fe200078e0097 */
[----:B------:R-:W-:Y:S01]  /*2e10*/  MUFU.EX2 R73, R73 ;  /* 0x0000004900497308 */ /* 0x000fe20000000800 */
[--C-:B------:R-:W-:Y:S02]  /*2e20*/  IMAD.MOV.U32 R105, RZ, RZ, R151.reuse ;  /* 0x000000ffff697224 */ /* 0x100fe400078e0097 */
[--C-:B------:R-:W-:Y:S02]  /*2e30*/  IMAD.MOV.U32 R103, RZ, RZ, R151.reuse ;  /* 0x000000ffff677224 */ /* 0x100fe400078e0097 */
[----:B------:R-:W-:-:S02]  /*2e40*/  IMAD.MOV.U32 R101, RZ, RZ, R151 ;  /* 0x000000ffff657224 */ /* 0x000fc400078e0097 */
[----:B------:R-:W-:Y:S01]  /*2e50*/  IMAD.MOV.U32 R99, RZ, RZ, R151 ;  /* 0x000000ffff637224 */ /* 0x000fe200078e0097 */
[----:B------:R-:W-:Y:S01]  /*2e60*/  MUFU.EX2 R172, R172 ;  /* 0x000000ac00ac7308 */ /* 0x000fe20000000800 */
[----:B-----5:R-:W-:-:S04]  /*2e70*/  FMNMX.FTZ R9, R8, R9, !PT ;  /* 0x0000000908097209 */ /* 0x020fc80007810000 */
[C---:B------:R-:W-:Y:S01]  /*2e80*/  FSETP.NEU.FTZ.AND P2, PT, R9.reuse, -INF , PT ;  /* 0xff8000000900780b */ /* 0x040fe20003f5d000 */
[----:B------:R-:W-:Y:S02]  /*2e90*/  FMUL.FTZ R6, R9, R4 ;  /* 0x0000000409067220 */ /* 0x000fe40000410000 */
[----:B------:R-:W-:Y:S03]  /*2ea0*/  MUFU.EX2 R77, R77 ;  /* 0x0000004d004d7308 */ /* 0x000fe60000000800 */
[----:B------:R-:W-:Y:S02]  /*2eb0*/  FSEL R6, R6, RZ, P2 ;  /* 0x000000ff06067208 */ /* 0x000fe40001000000 */
[----:B------:R-:W-:-:S03]  /*2ec0*/  PLOP3.LUT P2, PT, PT, PT, UP0, 0x80, 0x0 ;  /* 0x000000000000781c */ /* 0x000fc60003f4f008 */
        /* <DEDUP_REMOVED lines=33> */
[----:B0-----:R-:W-:Y:S01]  /*30e0*/  FADD.FTZ R27, R69, R34 ;  /* 0x00000022451b7221 */ /* 0x001fe20000010000 */
[----:B-----5:R-:W-:Y:S01]  /*30f0*/  FADD.FTZ R34, R7, R8 ;  /* 0x0000000807227221 */ /* 0x020fe20000010000 */
[-CC-:B------:R-:W-:Y:S01]  /*3100*/  FFMA.FTZ R53, R53, R4.reuse, -R6.reuse ;  /* 0x0000000435357223 */ /* 0x180fe20000010806 */
[-CC-:B------:R-:W-:Y:S01]  /*3110*/  FFMA.FTZ R75, R75, R4.reuse, -R6.reuse ;  /* 0x000000044b4b7223 */ /* 0x180fe20000010806 */
[----:B------:R-:W-:Y:S01]  /*3120*/  FADD.FTZ R36, R178, R27 ;  /* 0x0000001bb2247221 */ /* 0x000fe20000010000 */
[-CC-:B------:R-:W-:Y:S01]  /*3130*/  FFMA.FTZ R57, R57, R4.reuse, -R6.reuse ;  /* 0x0000000439397223 */ /* 0x180fe20000010806 */
[-C--:B------:R-:W-:Y:S01]  /*3140*/  FFMA.FTZ R89, R89, R4.reuse, -R6 ;  /* 0x0000000459597223 */ /* 0x080fe20000010806 */
[----:B------:R-:W0:Y:S01]  /*3150*/  MUFU.EX2 R13, R13 ;  /* 0x0000000d000d7308 */ /* 0x000e220000000800 */
        /* <DEDUP_REMOVED lines=16> */
[----:B0-----:R-:W-:Y:S01]  /*3260*/  FADD.FTZ R27, R13, R36 ;  /* 0x000000240d1b7221 */ /* 0x001fe20000010000 */
[----:B------:R-:W-:Y:S01]  /*3270*/  F2FP.BF16.F32.PACK_AB R182, R65, R182 ;  /* 0x000000b641b6723e */ /* 0x000fe200000010ff */
[----:B------:R-:W-:Y:S01]  /*3280*/  IMAD.MOV.U32 R11, RZ, RZ, 0x3f800000 ;  /* 0x3f800000ff0b7424 */ /* 0x000fe200078e00ff */
[----:B------:R-:W-:-:S02]  /*3290*/  F2FP.BF16.F32.PACK_AB R176, R69, R176 ;  /* 0x000000b045b0723e */ /* 0x000fc400000010ff */
[----:B------:R-:W-:Y:S02]  /*32a0*/  F2FP.BF16.F32.PACK_AB R178, R73, R178 ;  /* 0x000000b249b2723e */ /* 0x000fe400000010ff */
[----:B------:R-:W0:Y:S01]  /*32b0*/  MUFU.EX2 R15, R15 ;  /* 0x0000000f000f7308 */ /* 0x000e220000000800 */
[C---:B--2---:R-:W-:Y:S01]  /*32c0*/  FADD.FTZ R36, R12.reuse, R27 ;  /* 0x0000001b0c247221 */ /* 0x044fe20000010000 */
[----:B------:R-:W-:Y:S02]  /*32d0*/  F2FP.BF16.F32.PACK_AB R172, R77, R172 ;  /* 0x000000ac4dac723e */ /* 0x000fe400000010ff */
[----:B------:R-:W-:-:S04]  /*32e0*/  F2FP.BF16.F32.PACK_AB R177, R12, R13 ;  /* 0x0000000d0cb1723e */ /* 0x000fc800000010ff */
[----:B------:R-:W2:Y:S01]  /*32f0*/  MUFU.EX2 R168, R168 ;  /* 0x000000a800a87308 */ /* 0x000ea20000000800 */
[C---:B---3--:R-:W-:Y:S01]  /*3300*/  FADD.FTZ R31, R81.reuse, R38 ;  /* 0x00000026511f7221 */ /* 0x048fe20000010000 */
[----:B------:R-:W-:-:S06]  /*3310*/  F2FP.BF16.F32.PACK_AB R174, R81, R174 ;  /* 0x000000ae51ae723e */ /* 0x000fcc00000010ff */
[----:B------:R-:W3:Y:S01]  /*3320*/  MUFU.EX2 R20, R39 ;  /* 0x0000002700147308 */ /* 0x000ee20000000800 */
[----:B0-----:R-:W-:-:S07]  /*3330*/  FADD.FTZ R27, R15, R36 ;  /* 0x000000240f1b7221 */ /* 0x001fce0000010000 */
[----:B------:R-:W0:Y:S01]  /*3340*/  MUFU.EX2 R85, R85 ;  /* 0x0000005500557308 */ /* 0x000e220000000800 */
[----:B--2---:R-:W-:-:S07]  /*3350*/  FADD.FTZ R40, R168, R31 ;  /* 0x0000001fa8287221 */ /* 0x004fce0000010000 */
[----:B------:R-:W2:Y:S01]  /*3360*/  MUFU.EX2 R21, R21 ;  /* 0x0000001500157308 */ /* 0x000ea20000000800 */
[C---:B---3--:R-:W-:Y:S01]  /*3370*/  FADD.FTZ R38, R20.reuse, R27 ;  /* 0x0000001b14267221 */ /* 0x048fe20000010000 */
[----:B------:R-:W-:-:S06]  /*3380*/  F2FP.BF16.F32.PACK_AB R179, R20, R15 ;  /* 0x0000000f14b3723e */ /* 0x000fcc00000010ff */
[----:B------:R-:W3:Y:S01]  /*3390*/  MUFU.EX2 R170, R170 ;  /* 0x000000aa00aa7308 */ /* 0x000ee20000000800 */
[C---:B0-----:R-:W-:Y:S01]  /*33a0*/  FADD.FTZ R31, R85.reuse, R40 ;  /* 0x00000028551f7221 */ /* 0x041fe20000010000 */
[----:B------:R-:W-:-:S06]  /*33b0*/  F2FP.BF16.F32.PACK_AB R168, R85, R168 ;  /* 0x000000a855a8723e */ /* 0x000fcc00000010ff */
[----:B------:R-:W0:Y:S01]  /*33c0*/  MUFU.EX2 R24, R43 ;  /* 0x0000002b00187308 */ /* 0x000e220000000800 */
[----:B--2---:R-:W-:-:S07]  /*33d0*/  FADD.FTZ R27, R21, R38 ;  /* 0x00000026151b7221 */ /* 0x004fce0000010000 */
[----:B------:R2:W4:Y:S01]  /*33e0*/  MUFU.EX2 R79, R115 ;  /* 0x00000073004f7308 */ /* 0x0005220000000800 */
[----:B---3--:R-:W-:-:S07]  /*33f0*/  FADD.FTZ R40, R170, R31 ;  /* 0x0000001faa287221 */ /* 0x008fce0000010000 */
[----:B------:R-:W1:Y:S01]  /*3400*/  MUFU.EX2 R25, R25 ;  /* 0x0000001900197308 */ /* 0x000e620000000800 */
[C---:B0-----:R-:W-:Y:S01]  /*3410*/  FADD.FTZ R38, R24.reuse, R27 ;  /* 0x0000001b18267221 */ /* 0x041fe20000010000 */
[----:B------:R-:W-:Y:S01]  /*3420*/  F2FP.BF16.F32.PACK_AB R173, R24, R21 ;  /* 0x0000001518ad723e */ /* 0x000fe200000010ff */
[----:B--2---:R-:W-:-:S05]  /*3430*/  IMAD.MOV.U32 R115, RZ, RZ, R151 ;  /* 0x000000ffff737224 */ /* 0x004fca00078e0097 */
[----:B------:R-:W0:Y:S01]  /*3440*/  MUFU.EX2 R152, R152 ;  /* 0x0000009800987308 */ /* 0x000e220000000800 */
[C---:B----4-:R-:W-:Y:S01]  /*3450*/  FADD.FTZ R27, R79.reuse, R40 ;  /* 0x000000284f1b7221 */ /* 0x050fe20000010000 */
[----:B------:R-:W-:-:S06]  /*3460*/  F2FP.BF16.F32.PACK_AB R170, R79, R170 ;  /* 0x000000aa4faa723e */ /* 0x000fcc00000010ff */
[----:B------:R-:W2:Y:S01]  /*3470*/  MUFU.EX2 R26, R47 ;  /* 0x0000002f001a7308 */ /* 0x000ea20000000800 */
[----:B-1----:R-:W-:-:S07]  /*3480*/  FADD.FTZ R5, R25, R38 ;  /* 0x0000002619057221 */ /* 0x002fce0000010000 */
[----:B------:R-:W1:Y:S01]  /*3490*/  MUFU.EX2 R83, R83 ;  /* 0x0000005300537308 */ /* 0x000e620000000800 */
[----:B0-----:R-:W-:-:S07]  /*34a0*/  FADD.FTZ R42, R152, R27 ;  /* 0x0000001b982a7221 */ /* 0x001fce0000010000 */
[----:B------:R-:W0:Y:S01]  /*34b0*/  MUFU.EX2 R29, R29 ;  /* 0x0000001d001d7308 */ /* 0x000e220000000800 */
[C---:B--2---:R-:W-:Y:S01]  /*34c0*/  FADD.FTZ R40, R26.reuse, R5 ;  /* 0x000000051a287221 */ /* 0x044fe20000010000 */
[----:B------:R-:W-:-:S06]  /*34d0*/  F2FP.BF16.F32.PACK_AB R175, R26, R25 ;  /* 0x000000191aaf723e */ /* 0x000fcc00000010ff */
[----:B------:R-:W2:Y:S01]  /*34e0*/  MUFU.EX2 R154, R154 ;  /* 0x0000009a009a7308 */ /* 0x000ea20000000800 */
[C---:B-1----:R-:W-:Y:S01]  /*34f0*/  FADD.FTZ R27, R83.reuse, R42 ;  /* 0x0000002a531b7221 */ /* 0x042fe20000010000 */
[----:B------:R-:W-:-:S06]  /*3500*/  F2FP.BF16.F32.PACK_AB R152, R83, R152 ;  /* 0x000000985398723e */ /* 0x000fcc00000010ff */
[----:B------:R-:W1:Y:S01]  /*3510*/  MUFU.EX2 R28, R51 ;  /* 0x00000033001c7308 */ /* 0x000e620000000800 */
[----:B0-----:R-:W-:-:S07]  /*3520*/  FADD.FTZ R5, R29, R40 ;  /* 0x000000281d057221 */ /* 0x001fce0000010000 */
[----:B------:R-:W0:Y:S01]  /*3530*/  MUFU.EX2 R87, R87 ;  /* 0x0000005700577308 */ /* 0x000e220000000800 */
[----:B--2---:R-:W-:-:S07]  /*3540*/  FADD.FTZ R42, R154, R27 ;  /* 0x0000001b9a2a7221 */ /* 0x004fce0000010000 */
[----:B------:R-:W2:Y:S01]  /*3550*/  MUFU.EX2 R33, R33 ;  /* 0x0000002100217308 */ /* 0x000ea20000000800 */
[C---:B-1----:R-:W-:Y:S01]  /*3560*/  FADD.FTZ R40, R28.reuse, R5 ;  /* 0x000000051c287221 */ /* 0x042fe20000010000 */
[----:B------:R-:W-:-:S06]  /*3570*/  F2FP.BF16.F32.PACK_AB R169, R28, R29 ;  /* 0x0000001d1ca9723e */ /* 0x000fcc00000010ff */
[----:B------:R-:W1:Y:S01]  /*3580*/  MUFU.EX2 R156, R156 ;  /* 0x0000009c009c7308 */ /* 0x000e620000000800 */
[C---:B0-----:R-:W-:Y:S01]  /*3590*/  FADD.FTZ R27, R87.reuse, R42 ;  /* 0x0000002a571b7221 */ /* 0x041fe20000010000 */
[----:B------:R-:W-:-:S06]  /*35a0*/  F2FP.BF16.F32.PACK_AB R154, R87, R154 ;  /* 0x0000009a579a723e */ /* 0x000fcc00000010ff */
[----:B------:R-:W0:Y:S01]  /*35b0*/  MUFU.EX2 R30, R55 ;  /* 0x00000037001e7308 */ /* 0x000e220000000800 */
[----:B--2---:R-:W-:-:S07]  /*35c0*/  FADD.FTZ R5, R33, R40 ;  /* 0x0000002821057221 */ /* 0x004fce0000010000 */
[----:B------:R-:W2:Y:S01]  /*35d0*/  MUFU.EX2 R127, R127 ;  /* 0x0000007f007f7308 */ /* 0x000ea20000000800 */
[----:B-1----:R-:W-:-:S07]  /*35e0*/  FADD.FTZ R42, R156, R27 ;  /* 0x0000001b9c2a7221 */ /* 0x002fce0000010000 */
[----:B------:R-:W1:Y:S01]  /*35f0*/  MUFU.EX2 R37, R37 ;  /* 0x0000002500257308 */ /* 0x000e620000000800 */
[C---:B0-----:R-:W-:Y:S01]  /*3600*/  FADD.FTZ R6, R30.reuse, R5 ;  /* 0x000000051e067221 */ /* 0x041fe20000010000 */
[----:B------:R-:W-:-:S06]  /*3610*/  F2FP.BF16.F32.PACK_AB R171, R30, R33 ;  /* 0x000000211eab723e */ /* 0x000fcc00000010ff */
[----:B------:R-:W0:Y:S01]  /*3620*/  MUFU.EX2 R129, R129 ;  /* 0x0000008100817308 */ /* 0x000e220000000800 */
[C---:B--2---:R-:W-:Y:S01]  /*3630*/  FADD.FTZ R42, R127.reuse, R42 ;  /* 0x0000002a7f2a7221 */ /* 0x044fe20000010000 */
[----:B------:R-:W-:Y:S01]  /*3640*/  F2FP.BF16.F32.PACK_AB R156, R127, R156 ;  /* 0x0000009c7f9c723e */ /* 0x000fe200000010ff */
[----:B------:R-:W-:-:S05]  /*3650*/  IMAD.MOV.U32 R127, RZ, RZ, R151 ;  /* 0x000000ffff7f7224 */ /* 0x000fca00078e0097 */
[----:B------:R-:W2:Y:S01]  /*3660*/  MUFU.EX2 R32, R59 ;  /* 0x0000003b00207308 */ /* 0x000ea20000000800 */
[----:B-1----:R-:W-:-:S07]  /*3670*/  FADD.FTZ R5, R37, R6 ;  /* 0x0000000625057221 */ /* 0x002fce0000010000 */
[----:B------:R1:W3:Y:S01]  /*3680*/  MUFU.EX2 R158, R131 ;  /* 0x00000083009e7308 */ /* 0x0002e20000000800 */
[----:B0-----:R-:W-:-:S07]  /*3690*/  FADD.FTZ R27, R129, R42 ;  /* 0x0000002a811b7221 */ /* 0x001fce0000010000 */
[----:B------:R-:W0:Y:S01]  /*36a0*/  MUFU.EX2 R41, R41 ;  /* 0x0000002900297308 */ /* 0x000e220000000800 */
[C---:B--2---:R-:W-:Y:S01]  /*36b0*/  FADD.FTZ R6, R32.reuse, R5 ;  /* 0x0000000520067221 */ /* 0x044fe20000010000 */
[----:B------:R-:W-:Y:S01]  /*36c0*/  F2FP.BF16.F32.PACK_AB R153, R32, R37 ;  /* 0x000000252099723e */ /* 0x000fe200000010ff */
[----:B-1----:R-:W-:-:S05]  /*36d0*/  IMAD.MOV.U32 R131, RZ, RZ, R151 ;  /* 0x000000ffff837224 */ /* 0x002fca00078e0097 */
[----:B------:R-:W1:Y:S01]  /*36e0*/  MUFU.EX2 R133, R133 ;  /* 0x0000008500857308 */ /* 0x000e620000000800 */
[C---:B---3--:R-:W-:Y:S01]  /*36f0*/  FADD.FTZ R42, R158.reuse, R27 ;  /* 0x0000001b9e2a7221 */ /* 0x048fe20000010000 */
[----:B------:R-:W-:Y:S01]  /*3700*/  F2FP.BF16.F32.PACK_AB R158, R158, R129 ;  /* 0x000000819e9e723e */ /* 0x000fe200000010ff */
[----:B------:R-:W-:-:S05]  /*3710*/  IMAD.MOV.U32 R129, RZ, RZ, R151 ;  /* 0x000000ffff817224 */ /* 0x000fca00078e0097 */
[----:B------:R-:W2:Y:S01]  /*3720*/  MUFU.EX2 R34, R63 ;  /* 0x0000003f00227308 */ /* 0x000ea20000000800 */
[----:B0-----:R-:W-:-:S07]  /*3730*/  FADD.FTZ R5, R41, R6 ;  /* 0x0000000629057221 */ /* 0x001fce0000010000 */
[----:B------:R0:W3:Y:S01]  /*3740*/  MUFU.EX2 R160, R135 ;  /* 0x0000008700a07308 */ /* 0x0000e20000000800 */
[----:B-1----:R-:W-:-:S07]  /*3750*/  FADD.FTZ R27, R133, R42 ;  /* 0x0000002a851b7221 */ /* 0x002fce0000010000 */
[----:B------:R-:W1:Y:S01]  /*3760*/  MUFU.EX2 R45, R45 ;  /* 0x0000002d002d7308 */ /* 0x000e620000000800 */
[C---:B--2---:R-:W-:Y:S01]  /*3770*/  FADD.FTZ R6, R34.reuse, R5 ;  /* 0x0000000522067221 */ /* 0x044fe20000010000 */
[----:B------:R-:W-:Y:S01]  /*3780*/  F2FP.BF16.F32.PACK_AB R155, R34, R41 ;  /* 0x00000029229b723e */ /* 0x000fe200000010ff */
[----:B0-----:R-:W-:-:S05]  /*3790*/  IMAD.MOV.U32 R135, RZ, RZ, R151 ;  /* 0x000000ffff877224 */ /* 0x001fca00078e0097 */
[----:B------:R-:W0:Y:S01]  /*37a0*/  MUFU.EX2 R137, R137 ;  /* 0x0000008900897308 */ /* 0x000e220000000800 */
[C---:B---3--:R-:W-:Y:S01]  /*37b0*/  FADD.FTZ R44, R160.reuse, R27 ;  /* 0x0000001ba02c7221 */ /* 0x048fe20000010000 */
        /* <DEDUP_REMOVED lines=28> */
[----:B------:R-:W1:Y:S01]  /*3980*/  MUFU.EX2 R57, R57 ;  /* 0x0000003900397308 */ /* 0x000e620000000800 */
[----:B0-----:R-:W-:-:S07]  /*3990*/  FADD.FTZ R27, R145, R46 ;  /* 0x0000002e911b7221 */ /* 0x001fce0000010000 */
[----:B------:R0:W3:Y:S01]  /*39a0*/  MUFU.EX2 R42, R89 ;  /* 0x00000059002a7308 */ /* 0x0000e20000000800 */
[C---:B--2---:R-:W-:Y:S01]  /*39b0*/  FADD.FTZ R46, R40.reuse, R5 ;  /* 0x00000005282e7221 */ /* 0x044fe20000010000 */
[----:B------:R-:W-:-:S06]  /*39c0*/  F2FP.BF16.F32.PACK_AB R161, R40, R53 ;  /* 0x0000003528a1723e */ /* 0x000fcc00000010ff */
[----:B------:R-:W2:Y:S01]  /*39d0*/  MUFU.EX2 R91, R91 ;  /* 0x0000005b005b7308 */ /* 0x000ea20000000800 */
[----:B-1----:R-:W-:Y:S01]  /*39e0*/  FADD.FTZ R5, R57, R46 ;  /* 0x0000002e39057221 */ /* 0x002fe20000010000 */
[----:B0-----:R-:W-:-:S06]  /*39f0*/  IMAD.MOV.U32 R89, RZ, RZ, R151 ;  /* 0x000000ffff597224 */ /* 0x001fcc00078e0097 */
[----:B------:R0:W1:Y:S01]  /*3a00*/  MUFU.EX2 R44, R93 ;  /* 0x0000005d002c7308 */ /* 0x0000620000000800 */
[C---:B---3--:R-:W-:Y:S01]  /*3a10*/  FADD.FTZ R10, R42.reuse, R5 ;  /* 0x000000052a0a7221 */ /* 0x048fe20000010000 */
[----:B------:R-:W-:-:S06]  /*3a20*/  F2FP.BF16.F32.PACK_AB R163, R42, R57 ;  /* 0x000000392aa3723e */ /* 0x000fcc00000010ff */
[----:B------:R-:W3:Y:S01]  /*3a30*/  MUFU.EX2 R95, R95 ;  /* 0x0000005f005f7308 */ /* 0x000ee20000000800 */
[----:B--2---:R-:W-:Y:S01]  /*3a40*/  FADD.FTZ R5, R91, R10 ;  /* 0x0000000a5b057221 */ /* 0x004fe20000010000 */
[----:B0-----:R-:W-:-:S06]  /*3a50*/  IMAD.MOV.U32 R93, RZ, RZ, R151 ;  /* 0x000000ffff5d7224 */ /* 0x001fcc00078e0097 */
[----:B------:R-:W0:Y:S01]  /*3a60*/  MUFU.EX2 R14, R14 ;  /* 0x0000000e000e7308 */ /* 0x000e220000000800 */
[C---:B-1----:R-:W-:Y:S01]  /*3a70*/  FADD.FTZ R10, R44.reuse, R5 ;  /* 0x000000052c0a7221 */ /* 0x042fe20000010000 */
[----:B------:R-:W-:Y:S01]  /*3a80*/  F2FP.BF16.F32.PACK_AB R165, R44, R91 ;  /* 0x0000005b2ca5723e */ /* 0x000fe200000010ff */
[----:B------:R-:W-:-:S05]  /*3a90*/  IMAD.MOV.U32 R91, RZ, RZ, R151 ;  /* 0x000000ffff5b7224 */ /* 0x000fca00078e0097 */
[----:B------:R1:W2:Y:S01]  /*3aa0*/  MUFU.EX2 R8, R97 ;  /* 0x0000006100087308 */ /* 0x0002a20000000800 */
[----:B---3--:R-:W-:Y:S01]  /*3ab0*/  FADD.FTZ R5, R95, R10 ;  /* 0x0000000a5f057221 */ /* 0x008fe20000010000 */
[C---:B0-----:R-:W-:Y:S01]  /*3ac0*/  F2FP.BF16.F32.PACK_AB R166, R14.reuse, R145 ;  /* 0x000000910ea6723e */ /* 0x041fe200000010ff */
[----:B------:R-:W-:Y:S01]  /*3ad0*/  FADD.FTZ R6, R14, R27 ;  /* 0x0000001b0e067221 */ /* 0x000fe20000010000 */
[--C-:B------:R-:W-:Y:S02]  /*3ae0*/  IMAD.MOV.U32 R145, RZ, RZ, R151.reuse ;  /* 0x000000ffff917224 */ /* 0x100fe400078e0097 */
[----:B-1----:R-:W-:Y:S01]  /*3af0*/  IMAD.MOV.U32 R97, RZ, RZ, R151 ;  /* 0x000000ffff617224 */ /* 0x002fe200078e0097 */
[C---:B--2---:R-:W-:Y:S01]  /*3b00*/  F2FP.BF16.F32.PACK_AB R167, R8.reuse, R95 ;  /* 0x0000005f08a7723e */ /* 0x044fe200000010ff */
[----:B------:R-:W-:Y:S01]  /*3b10*/  FADD.FTZ R5, R8, R5 ;  /* 0x0000000508057221 */ /* 0x000fe20000010000 */
[----:B------:R-:W-:Y:S01]  /*3b20*/  IMAD.MOV.U32 R95, RZ, RZ, R151 ;  /* 0x000000ffff5f7224 */ /* 0x000fe200078e0097 */
[----:B------:R-:W-:Y:S06]  /*3b30*/  @!P2 BRA `(.L_x_266) ;  /* 0x0000002000d8a947 */ /* 0x000fec0003800000 */
[----:B------:R-:W-:Y:S01]  /*3b40*/  R2UR UR4, R2 ;  /* 0x00000000020472ca */ /* 0x000fe200000e0000 */
[----:B------:R-:W-:Y:S01]  /*3b50*/  IMAD.MOV.U32 R10, RZ, RZ, R9 ;  /* 0x000000ffff0a7224 */ /* 0x000fe200078e0009 */
[----:B------:R-:W-:Y:S01]  /*3b60*/  CS2R R150, SRZ ;  /* 0x0000000000967805 */ /* 0x000fe2000001ff00 */
[----:B------:R-:W-:Y:S01]  /*3b70*/  IMAD.MOV.U32 R12, RZ, RZ, R3 ;  /* 0x000000ffff0c7224 */ /* 0x000fe200078e0003 */
[----:B------:R-:W-:Y:S01]  /*3b80*/  CS2R R146, SRZ ;  /* 0x0000000000927805 */ /* 0x000fe2000001ff00 */
[----:B------:R-:W-:Y:S01]  /*3b90*/  IMAD.MOV.U32 R8, RZ, RZ, R16 ;  /* 0x000000ffff087224 */ /* 0x000fe200078e0010 */
[----:B------:R-:W-:Y:S01]  /*3ba0*/  CS2R R142, SRZ ;  /* 0x00000000008e7805 */ /* 0x000fe2000001ff00 */
[----:B------:R-:W-:Y:S01]  /*3bb0*/  IMAD.MOV.U32 R7, RZ, RZ, 0x3f800000 ;  /* 0x3f800000ff077424 */ /* 0x000fe200078e00ff */
        /* <DEDUP_REMOVED lines=28> */
[----:B------:R-:W-:Y:S01]  /*3d80*/  CS2R R88, SRZ ;  /* 0x0000000000587805 */ /* 0x000fe2000001ff00 */
[----:B------:R-:W-:-:S12]  /*3d90*/  UIADD3 UR5, UR49, -0x2, URZ ;  /* 0xfffffffe31057890 */ /* 0x000fd8000fffe03f */
.L_x_275:
[----:B------:R-:W-:-:S04]  /*3da0*/  UIADD3 UR6, UR4, 0x1, URZ ;  /* 0x0000000104067890 */ /* 0x000fc8000fffe03f */
[----:B------:R-:W-:-:S04]  /*3db0*/  UISETP.NE.AND UP0, UPT, UR6, 0x2, UPT ;  /* 0x000000020600788c */ /* 0x000fc8000bf05270 */
[----:B------:R-:W-:Y:S02]  /*3dc0*/  USEL UR7, URZ, 0x1, UP0 ;  /* 0x000000013f077887 */ /* 0x000fe40008000000 */
[----:B------:R-:W-:-:S04]  /*3dd0*/  USEL UR6, UR6, URZ, UP0 ;  /* 0x0000003f06067287 */ /* 0x000fc80008000000 */
[----:B------:R-:W-:Y:S02]  /*3de0*/  LOP3.LUT R16, R8, UR7, RZ, 0x3c, !PT ;  /* 0x0000000708107c12 */ /* 0x000fe4000f8e3cff */
[----:B------:R-:W-:Y:S01]  /*3df0*/  IMAD.U32 R2, RZ, RZ, UR6 ;  /* 0x00000006ff027e24 */ /* 0x000fe2000f8e00ff */
[----:B------:R-:W-:Y:S06]  /*3e00*/  @!P0 BRA `(.L_x_267) ;  /* 0x0000000000048947 */ /* 0x000fec0003800000 */
[----:B------:R-:W-:Y:S01]  /*3e10*/  BPT.TRAP 0x1 ;  /* 0x000000040000795c */ /* 0x000fe20000300000 */
.L_x_267:
[----:B------:R-:W0:Y:S01]  /*3e20*/  S2UR UR10, SR_CgaCtaId ;  /* 0x00000000000a79c3 */ /* 0x000e220000008800 */
[----:B------:R-:W-:Y:S01]  /*3e30*/  UMOV UR7, 0x400 ;  /* 0x0000040000077882 */ /* 0x000fe20000000000 */
[----:B------:R-:W-:Y:S01]  /*3e40*/  SHF.L.U32 R3, R16, 0x1f, RZ ;  /* 0x0000001f10037819 */ /* 0x000fe200000006ff */
[----:B0-----:R-:W-:-:S06]  /*3e50*/  ULEA UR7, UR10, UR7, 0x18 ;  /* 0x000000070a077291 */ /* 0x001fcc000f8ec03f */
[----:B------:R-:W-:-:S05]  /*3e60*/  IMAD.U32 R0, RZ, RZ, UR7 ;  /* 0x00000007ff007e24 */ /* 0x000fca000f8e00ff */
[----:B------:R-:W-:-:S13]  /*3e70*/  R2UR UR7, R0 ;  /* 0x00000000000772ca */ /* 0x000fda00000e0000 */
[----:B------:R-:W-:-:S09]  /*3e80*/  ULEA UR6, UR6, UR7, 0x3 ;  /* 0x0000000706067291 */ /* 0x000fd2000f8e183f */
[----:B------:R0:W1:Y:S01]  /*3e90*/  SYNCS.PHASECHK.TRANS64.TRYWAIT P2, [UR6+0x34830], R3 ;  /* 0x03483003ff0075a7 */ /* 0x0000620008040146 */
[----:B------:R-:W-:Y:S05]  /*3ea0*/  @!P0 BRA `(.L_x_268) ;  /* 0x0000000000048947 */ /* 0x000fea0003800000 */
[----:B------:R-:W-:Y:S01]  /*3eb0*/  BPT.TRAP 0x1 ;  /* 0x000000040000795c */ /* 0x000fe20000300000 */
.L_x_268:
[----:B-1----:R-:W-:Y:S05]  /*3ec0*/  @P2 BRA `(.L_x_269) ;  /* 0x0000000000082947 */ /* 0x002fea0003800000 */
[----:B------:R-:W1:Y:S02]  /*3ed0*/  SYNCS.PHASECHK.TRANS64.TRYWAIT P2, [UR6+0x34830], R3 ;  /* 0x03483003ff0075a7 */ /* 0x000e640008040146 */
[----:B-1----:R-:W-:Y:S05]  /*3ee0*/  @!P2 BRA `(.L_x_270) ;  /* 0x0000009c004ca947 */ /* 0x002fea0003800000 */
.L_x_269:
[----:B------:R-:W-:Y:S01]  /*3ef0*/  R2UR UR7, R2 ;  /* 0x00000000020772ca */ /* 0x000fe200000e0000 */
[----:B------:R-:W-:Y:S01]  /*3f00*/  WARPGROUP.ARRIVE ;  /* 0x00000000000079c5 */ /* 0x000fe20000000000 */
[----:B------:R-:W-:Y:S01]  /*3f10*/  UMOV UR48, UR56 ;  /* 0x0000003800307c82 */ /* 0x000fe20008000000 */
[----:B------:R-:W-:Y:S01]  /*3f20*/  UMOV UR49, UR57 ;  /* 0x0000003900317c82 */ /* 0x000fe20008000000 */
[----:B------:R-:W-:Y:S01]  /*3f30*/  UMOV UR51, 0x40000040 ;  /* 0x4000004000337882 */ /* 0x000fe20000000000 */
        /* <DEDUP_REMOVED lines=8> */
[----:B------:R-:W-:Y:S01]  /*3fc0*/  UIMAD UR7, UR7, 0xc00, UR60 ;  /* 0x00000c00070778a4 */ /* 0x000fe2000f8e023c */
[-C--:B------:R-:W-:Y:S01]  /*3fd0*/  FMUL.FTZ R88, R88, R11.reuse ;  /* 0x0000000b58587220 */ /* 0x080fe20000410000 */
[----:B------:R-:W-:Y:S01]  /*3fe0*/  UMOV UR43, 0x40000040 ;  /* 0x40000040002b7882 */ /* 0x000fe20000000000 */
[----:B------:R-:W-:Y:S01]  /*3ff0*/  UMOV UR47, 0x40000040 ;  /* 0x40000040002f7882 */ /* 0x000fe20000000000 */
[----:B------:R-:W-:Y:S01]  /*4000*/  UIADD3 UR10, UR7, 0x2, URZ ;  /* 0x00000002070a7890 */ /* 0x000fe2000fffe03f */
[-C--:B------:R-:W-:Y:S01]  /*4010*/  FMUL.FTZ R89, R89, R11.reuse ;  /* 0x0000000b59597220 */ /* 0x080fe20000410000 */
[----:B------:R-:W-:Y:S01]  /*4020*/  UIADD3 UR14, UR7, 0x4, URZ ;  /* 0x00000004070e7890 */ /* 0x000fe2000fffe03f */
[-C--:B------:R-:W-:Y:S01]  /*4030*/  FMUL.FTZ R92, R92, R11.reuse ;  /* 0x0000000b5c5c7220 */ /* 0x080fe20000410000 */
[----:B------:R-:W-:Y:S01]  /*4040*/  UMOV UR50, UR7 ;  /* 0x0000000700327c82 */ /* 0x000fe20008000000 */
[----:B------:R-:W-:Y:S01]  /*4050*/  UIADD3 UR18, UR7, 0x6, URZ ;  /* 0x0000000607127890 */ /* 0x000fe2000fffe03f */
[----:B------:R-:W-:Y:S01]  /*4060*/  HGMMA.64x128x16.F32.BF16 R24, gdesc[UR48], RZ, !UPT, gsb0 ;  /* 0x01e00000301879f0 */ /* 0x000fe2000c0018ff */
[----:B------:R-:W-:Y:S01]  /*4070*/  UIADD3 UR22, UR7, 0x400, URZ ;  /* 0x0000040007167890 */ /* 0x000fe2000fffe03f */
[-C--:B------:R-:W-:Y:S01]  /*4080*/  FMUL.FTZ R93, R93, R11.reuse ;  /* 0x0000000b5d5d7220 */ /* 0x080fe20000410000 */
        /* <DEDUP_REMOVED lines=14> */
[----:B------:R-:W-:Y:S01]  /*4170*/  UMOV UR48, UR52 ;  /* 0x0000003400307c82 */ /* 0x000fe20008000000 */
[----:B------:R-:W-:Y:S01]  /*4180*/  UMOV UR49, UR53 ;  /* 0x0000003500317c82 */ /* 0x000fe20008000000 */
        /* <DEDUP_REMOVED lines=90> */
.L_x_271:
[----:B------:R-:W-:Y:S01]  /*4730*/  IMAD.U32 R7, RZ, RZ, UR4 ;  /* 0x00000004ff077e24 */ /* 0x000fe2000f8e00ff */
[----:B01----:R-:W-:-:S03]  /*4740*/  SHF.L.U32 R3, R8, 0x1f, RZ ;  /* 0x0000001f08037819 */ /* 0x003fc600000006ff */
[----:B------:R-:W-:-:S04]  /*4750*/  IMAD R8, R7, 0x8, R0 ;  /* 0x0000000807087824 */ /* 0x000fc800078e0200 */
[----:B------:R0:W1:Y:S01]  /*4760*/  SYNCS.PHASECHK.TRANS64.TRYWAIT P2, [R8+URZ+0x34850], R3 ;  /* 0x03485003080075a7 */ /* 0x000062000804017f */
[----:B------:R-:W-:Y:S05]  /*4770*/  @!P0 BRA `(.L_x_272) ;  /* 0x0000000000048947 */ /* 0x000fea0003800000 */
[----:B------:R-:W-:Y:S01]  /*4780*/  BPT.TRAP 0x1 ;  /* 0x000000040000795c */ /* 0x000fe20000300000 */
.L_x_272:
[----:B-1----:R-:W-:Y:S05]  /*4790*/  @P2 BRA `(.L_x_273) ;  /* 0x0000000000082947 */ /* 0x002fea0003800000 */
[----:B------:R-:W1:Y:S02]  /*47a0*/  SYNCS.PHASECHK.TRANS64.TRYWAIT P2, [R8+URZ+0x34850], R3 ;  /* 0x03485003080075a7 */ /* 0x000e64000804017f */
[----:B-1----:R-:W-:Y:S05]  /*47b0*/  @!P2 BRA `(.L_x_274) ;  /* 0x000000940030a947 */ /* 0x002fea0003800000 */
.L_x_273:
[----:B------:R-:W-:Y:S01]  /*47c0*/  R2UR UR7, R0 ;  /* 0x00000000000772ca */ /* 0x000fe200000e0000 */
[----:B------:R-:W-:Y:S01]  /*47d0*/  WARPGROUP.ARRIVE ;  /* 0x00000000000079c5 */ /* 0x000fe20000000000 */
[----:B------:R-:W-:Y:S01]  /*47e0*/  UMOV UR11, 0x40000040 ;  /* 0x40000040000b7882 */ /* 0x000fe20000000000 */
[----:B------:R-:W-:Y:S02]  /*47f0*/  FMNMX.FTZ R4, R24, R12, !PT ;  /* 0x0000000c18047209 */ /* 0x000fe40007810000 */
[----:B------:R-:W-:Y:S01]  /*4800*/  ISETP.LT.AND P2, PT, RZ, UR5, PT ;  /* 0x00000005ff007c0c */ /* 0x000fe2000bf41270 */
[----:B------:R-:W-:Y:S01]  /*4810*/  UIADD3 UR5, UR5, -0x1, URZ ;  /* 0xffffffff05057890 */ /* 0x000fe2000fffe03f */
[----:B01----:R-:W-:-:S04]  /*4820*/  FMNMX.FTZ R3, R25, R4, !PT ;  /* 0x0000000419037209 */ /* 0x003fc80007810000 */
[----:B------:R-:W-:Y:S02]  /*4830*/  FMNMX.FTZ R4, R28, R3, !PT ;  /* 0x000000031c047209 */ /* 0x000fe40007810000 */
[----:B------:R-:W-:Y:S02]  /*4840*/  UIADD3 UR7, UR7, 0x400, URZ ;  /* 0x0000040007077890 */ /* 0x000fe4000fffe03f */
[----:B------:R-:W-:Y:S02]  /*4850*/  FMNMX.FTZ R3, R29, R4, !PT ;  /* 0x000000041d037209 */ /* 0x000fe40007810000 */
[----:B------:R-:W-:Y:S02]  /*4860*/  USHF.R.U32.HI UR7, URZ, 0x4, UR7 ;  /* 0x000000043f077899 */ /* 0x000fe40008011607 */
[----:B------:R-:W-:Y:S02]  /*4870*/  FMNMX.FTZ R4, R32, R3, !PT ;  /* 0x0000000320047209 */ /* 0x000fe40007810000 */
[----:B------:R-:W-:-:S02]  /*4880*/  ULOP3.LUT UR7, UR7, 0x3fff, URZ, 0xc0, !UPT ;  /* 0x00003fff07077892 */ /* 0x000fc4000f8ec03f */
[----:B------:R-:W-:Y:S02]  /*4890*/  FMNMX.FTZ R3, R33, R4, !PT ;  /* 0x0000000421037209 */ /* 0x000fe40007810000 */
[----:B------:R-:W-:Y:S02]  /*48a0*/  ULOP3.LUT UR7, UR7, 0x4000000, URZ, 0xfc, !UPT ;  /* 0x0400000007077892 */ /* 0x000fe4000f8efc3f */
[----:B------:R-:W-:Y:S02]  /*48b0*/  FMNMX.FTZ R4, R36, R3, !PT ;  /* 0x0000000324047209 */ /* 0x000fe40007810000 */
[----:B------:R-:W-:Y:S02]  /*48c0*/  ULEA UR4, UR4, UR7, 0xb ;  /* 0x0000000704047291 */ /* 0x000fe4000f8e583f */
[----:B------:R-:W-:Y:S01]  /*48d0*/  FMNMX.FTZ R3, R37, R4, !PT ;  /* 0x0000000425037209 */ /* 0x000fe20007810000 */
[----:B------:R-:W-:-:S03]  /*48e0*/  UMOV UR7, 0x40000040 ;  /* 0x4000004000077882 */ /* 0x000fc60000000000 */
[----:B------:R-:W-:Y:S01]  /*48f0*/  FMNMX.FTZ R4, R40, R3, !PT ;  /* 0x0000000328047209 */ /* 0x000fe20007810000 */
        /* <DEDUP_REMOVED lines=27> */
[----:B------:R-:W0:Y:S02]  /*4ab0*/  SHFL.BFLY PT, R4, R9, 0x2, 0x1f ;  /* 0x0c401f0009047f89 */ /* 0x000e2400000e0000 */
[----:B0-----:R-:W-:Y:S02]  /*4ac0*/  FMNMX.FTZ R14, R9, R4, !PT ;  /* 0x00000004090e7209 */ /* 0x001fe40007810000 */
[----:B------:R-:W0:Y:S03]  /*4ad0*/  LDC R4, c[0x0][0x988] ;  /* 0x00026200ff047b82 */ /* 0x000e260000000800 */
[----:B------:R-:W1:Y:S01]  /*4ae0*/  SHFL.BFLY PT, R3, R14, 0x1, 0x1f ;  /* 0x0c201f000e037f89 */ /* 0x000e6200000e0000 */
[----:B------:R-:W-:Y:S02]  /*4af0*/  WARPGROUP.DEPBAR.LE gsb0, 0x0 ;  /* 0x00008000000079c5 */ /* 0x000fe40000010000 */
[----:B------:R-:W-:Y:S01]  /*4b00*/  WARPGROUP.ARRIVE ;  /* 0x00000000000079c5 */ /* 0x000fe20000000000 */
[----:B-1----:R-:W-:-:S05]  /*4b10*/  FMNMX.FTZ R3, R14, R3, !PT ;  /* 0x000000030e037209 */ /* 0x002fca0007810000 */
[----:B------:R-:W-:Y:S01]  /*4b20*/  HGMMA.64x128x16.F32.BF16 R88, R176, gdesc[UR8].tnspB, R88, gsb0 ;  /* 0x41e00008b0587df0 */ /* 0x000fe20008001858 */
[----:B------:R-:W-:Y:S01]  /*4b30*/  UIADD3 UR10, UR4, 0x100, URZ ;  /* 0x00000100040a7890 */ /* 0x000fe2000fffe03f */
[----:B------:R-:W-:Y:S01]  /*4b40*/  UMOV UR11, 0x40000040 ;  /* 0x40000040000b7882 */ /* 0x000fe20000000000 */
[----:B------:R-:W-:Y:S01]  /*4b50*/  FADD.FTZ R7, -R3, R12 ;  /* 0x0000000c03077221 */ /* 0x000fe20000010100 */
[----:B------:R-:W-:-:S03]  /*4b60*/  FMNMX.FTZ R12, R26, R10, !PT ;  /* 0x0000000a1a0c7209 */ /* 0x000fc60007810000 */
[----:B0-----:R-:W-:Y:S01]  /*4b70*/  FMUL.FTZ R11, R7, R4 ;  /* 0x00000004070b7220 */ /* 0x001fe20000410000 */
[----:B------:R-:W-:Y:S01]  /*4b80*/  FMNMX.FTZ R9, R27, R12, !PT ;  /* 0x0000000c1b097209 */ /* 0x000fe20007810000 */
[----:B------:R-:W-:-:S03]  /*4b90*/  FMUL.FTZ R7, R3, R4 ;  /* 0x0000000403077220 */ /* 0x000fc60000410000 */
        /* <DEDUP_REMOVED lines=26> */
[----:B------:R-:W-:Y:S01]  /*4d40*/  FFMA.FTZ R73, R85, R4, -R7 ;  /* 0x0000000455497223 */ /* 0x000fe20000010807 */
[----:B------:R-:W-:Y:S01]  /*4d50*/  MUFU.EX2 R11, R11 ;  /* 0x0000000b000b7308 */ /* 0x000fe20000000800 */
[----:B------:R-:W-:-:S04]  /*4d60*/  FMNMX.FTZ R9, R43, R12, !PT ;  /* 0x0000000c2b097209 */ /* 0x000fc80007810000 */
[----:B------:R-:W-:-:S03]  /*4d70*/  FMNMX.FTZ R12, R46, R9, !PT ;  /* 0x000000092e0c7209 */ /* 0x000fc60007810000 */
[----:B------:R-:W0:Y:S01]  /*4d80*/  MUFU.EX2 R180, R180 ;  /* 0x000000b400b47308 */ /* 0x000e220000000800 */
[----:B------:R-:W-:-:S04]  /*4d90*/  FMNMX.FTZ R9, R47, R12, !PT ;  /* 0x0000000c2f097209 */ /* 0x000fc80007810000 */
[----:B------:R-:W-:-:S03]  /*4da0*/  FMNMX.FTZ R12, R50, R9, !PT ;  /* 0x00000009320c7209 */ /* 0x000fc60007810000 */
[----:B------:R-:W1:Y:S01]  /*4db0*/  MUFU.EX2 R13, R13 ;  /* 0x0000000d000d7308 */ /* 0x000e620000000800 */
[----:B------:R-:W-:-:S04]  /*4dc0*/  FMNMX.FTZ R9, R51, R12, !PT ;  /* 0x0000000c33097209 */ /* 0x000fc80007810000 */
[----:B------:R-:W-:-:S03]  /*4dd0*/  FMNMX.FTZ R12, R54, R9, !PT ;  /* 0x00000009360c7209 */ /* 0x000fc60007810000 */
[----:B------:R-:W-:Y:S01]  /*4de0*/  MUFU.EX2 R182, R182 ;  /* 0x000000b600b67308 */ /* 0x000fe20000000800 */
[----:B------:R-:W-:Y:S01]  /*4df0*/  FMNMX.FTZ R9, R55, R12, !PT ;  /* 0x0000000c37097209 */ /* 0x000fe20007810000 */
[----:B0-----:R-:W-:-:S03]  /*4e00*/  FFMA.FTZ R6, R11, R6, R180 ;  /* 0x000000060b067223 */ /* 0x001fc600000100b4 */
[----:B------:R-:W-:-:S03]  /*4e10*/  FMNMX.FTZ R12, R58, R9, !PT ;  /* 0x000000093a0c7209 */ /* 0x000fc60007810000 */
[----:B------:R-:W-:Y:S01]  /*4e20*/  MUFU.EX2 R15, R15 ;  /* 0x0000000f000f7308 */ /* 0x000fe20000000800 */
[----:B------:R-:W-:Y:S02]  /*4e30*/  FMNMX.FTZ R9, R59, R12, !PT ;  /* 0x0000000c3b097209 */ /* 0x000fe40007810000 */
[----:B-1----:R-:W-:Y:S02]  /*4e40*/  F2FP.BF16.F32.PACK_AB R180, R13, R180 ;  /* 0x000000b40db4723e */ /* 0x002fe400000010ff */
        /* <DEDUP_REMOVED lines=20> */
[----:B------:R-:W-:Y:S01]  /*4f90*/  FMNMX.FTZ R9, R87, R12, !PT ;  /* 0x0000000c57097209 */ /* 0x000fe20007810000 */
[----:B------:R-:W-:-:S04]  /*4fa0*/  FFMA.FTZ R12, R72, R4, -R7 ;  /* 0x00000004480c7223 */ /* 0x000fc80000010807 */
[----:B------:R-:W0:Y:S02]  /*4fb0*/  SHFL.BFLY PT, R14, R9, 0x2, 0x1f ;  /* 0x0c401f00090e7f89 */ /* 0x000e2400000e0000 */
[----:B------:R-:W-:Y:S01]  /*4fc0*/  MUFU.EX2 R49, R49 ;  /* 0x0000003100317308 */ /* 0x000fe20000000800 */
[----:B------:R-:W-:Y:S02]  /*4fd0*/  WARPGROUP.DEPBAR.LE gsb0, 0x0 ;  /* 0x00008000000079c5 */ /* 0x000fe40000010000 */
[----:B------:R-:W-:Y:S01]  /*4fe0*/  WARPGROUP.ARRIVE ;  /* 0x00000000000079c5 */ /* 0x000fe20000000000 */
[-CC-:B------:R-:W-:Y:S01]  /*4ff0*/  FFMA.FTZ R176, R32, R4.reuse, -R7.reuse ;  /* 0x0000000420b07223 */ /* 0x180fe20000010807 */
[----:B------:R-:W-:-:S03]  /*5000*/  FFMA.FTZ R178, R36, R4, -R7 ;  /* 0x0000000424b27223 */ /* 0x000fc60000010807 */
[----:B------:R-:W-:Y:S01]  /*5010*/  MUFU.EX2 R53, R53 ;  /* 0x0000003500357308 */ /* 0x000fe20000000800 */
[----:B------:R-:W-:Y:S01]  /*5020*/  HGMMA.64x128x16.F32.BF16 R88, R172, gdesc[UR8].tnspB, R88, gsb0 ;  /* 0x41e00008ac587df0 */ /* 0x000fe20008001858 */
[----:B------:R-:W-:Y:S01]  /*5030*/  UIADD3 UR10, UR4, 0x180, URZ ;  /* 0x00000180040a7890 */ /* 0x000fe2000fffe03f */
[----:B------:R-:W-:-:S05]  /*5040*/  UMOV UR11, 0x40000040 ;  /* 0x40000040000b7882 */ /* 0x000fca0000000000 */
[----:B------:R-:W-:Y:S01]  /*5050*/  MUFU.EX2 R176, R176 ;  /* 0x000000b000b07308 */ /* 0x000fe20000000800 */
[----:B0-----:R-:W-:Y:S01]  /*5060*/  FMNMX.FTZ R28, R9, R14, !PT ;  /* 0x0000000e091c7209 */ /* 0x001fe20007810000 */
[----:B------:R-:W-:-:S04]  /*5070*/  FFMA.FTZ R14, R76, R4, -R7 ;  /* 0x000000044c0e7223 */ /* 0x000fc80000010807 */
[----:B------:R-:W0:Y:S02]  /*5080*/  SHFL.BFLY PT, R9, R28, 0x1, 0x1f ;  /* 0x0c201f001c097f89 */ /* 0x000e2400000e0000 */
[----:B------:R-:W-:Y:S08]  /*5090*/  MUFU.EX2 R178, R178 ;  /* 0x000000b200b27308 */ /* 0x000ff00000000800 */
[----:B------:R-:W-:Y:S08]  /*50a0*/  MUFU.EX2 R57, R57 ;  /* 0x0000003900397308 */ /* 0x000ff00000000800 */
[----:B------:R-:W-:Y:S01]  /*50b0*/  MUFU.EX2 R12, R12 ;  /* 0x0000000c000c7308 */ /* 0x000fe20000000800 */
[----:B0-----:R-:W-:-:S07]  /*50c0*/  FMNMX.FTZ R9, R28, R9, !PT ;  /* 0x000000091c097209 */ /* 0x001fce0007810000 */
[----:B------:R-:W0:Y:S01]  /*50d0*/  MUFU.EX2 R61, R61 ;  /* 0x0000003d003d7308 */ /* 0x000e220000000800 */
[----:B------:R-:W-:-:S04]  /*50e0*/  FMUL.FTZ R77, R9, R4 ;  /* 0x00000004094d7220 */ /* 0x000fc80000410000 */
[-CC-:B------:R-:W-:Y:S01]  /*50f0*/  FFMA.FTZ R181, R27, R4.reuse, -R77.reuse ;  /* 0x000000041bb57223 */ /* 0x180fe2000001084d */
[----:B------:R-:W-:Y:S02]  /*5100*/  IMAD.U32 R27, RZ, RZ, UR6 ;  /* 0x00000006ff1b7e24 */ /* 0x000fe4000f8e00ff */
[-CC-:B------:R-:W-:Y:S01]  /*5110*/  FFMA.FTZ R183, R30, R4.reuse, -R77.reuse ;  /* 0x000000041eb77223 */ /* 0x180fe2000001084d */
[-CC-:B------:R-:W-:Y:S01]  /*5120*/  FFMA.FTZ R177, R34, R4.reuse, -R77.reuse ;  /* 0x0000000422b17223 */ /* 0x180fe2000001084d */
[-CC-:B------:R-:W-:Y:S01]  /*5130*/  FFMA.FTZ R179, R38, R4.reuse, -R77.reuse ;  /* 0x0000000426b37223 */ /* 0x180fe2000001084d */
[----:B------:R-:W-:Y:S01]  /*5140*/  @!P1 VIADD R27, R27, 0x34840 ;  /* 0x000348401b1b9836 */ /* 0x000fe20000000000 */
[----:B------:R-:W-:Y:S01]  /*5150*/  MUFU.EX2 R181, R181 ;  /* 0x000000b500b57308 */ /* 0x000fe20000000800 */
[-CC-:B------:R-:W-:Y:S01]  /*5160*/  FFMA.FTZ R36, R39, R4.reuse, -R77.reuse ;  /* 0x0000000427247223 */ /* 0x180fe2000001084d */
[-CC-:B------:R-:W-:Y:S01]  /*5170*/  FFMA.FTZ R34, R43, R4.reuse, -R77.reuse ;  /* 0x000000042b227223 */ /* 0x180fe2000001084d */
[-C--:B------:R-:W-:Y:S01]  /*5180*/  FFMA.FTZ R32, R47, R4.reuse, -R77 ;  /* 0x000000042f207223 */ /* 0x080fe2000001084d */
[----:B------:R-:W-:Y:S01]  /*5190*/  @!P1 PRMT R27, RZ, 0x654, R27 ;  /* 0x00000654ff1b9816 */ /* 0x000fe2000000001b */
        /* <DEDUP_REMOVED lines=16> */
[----:B------:R-:W-:-:S03]  /*52a0*/  FFMA.FTZ R86, R86, R4, -R77 ;  /* 0x0000000456567223 */ /* 0x000fc6000001084d */
        /* <DEDUP_REMOVED lines=14> */
[-CC-:B------:R-:W-:Y:S01]  /*5390*/  FFMA.FTZ R173, R42, R4.reuse, -R77.reuse ;  /* 0x000000042aad7223 */ /* 0x180fe2000001084d */
[----:B------:R-:W-:Y:S01]  /*53a0*/  FFMA.FTZ R175, R46, R4, -R77 ;  /* 0x000000042eaf7223 */ /* 0x000fe2000001084d */
[----:B------:R-:W-:Y:S01]  /*53b0*/  HGMMA.64x128x16.F32.BF16 R88, R168, gdesc[UR8].tnspB, R88, gsb0 ;  /* 0x41e00008a8587df0 */ /* 0x000fe20008001858 */
[----:B------:R-:W-:Y:S01]  /*53c0*/  UIADD3 UR10, UR4, 0x200, URZ ;  /* 0x00000200040a7890 */ /* 0x000fe2000fffe03f */
[----:B------:R-:W-:Y:S01]  /*53d0*/  MUFU.EX2 R172, R172 ;  /* 0x000000ac00ac7308 */ /* 0x000fe20000000800 */
[----:B------:R-:W-:-:S07]  /*53e0*/  UMOV UR11, 0x40000040 ;  /* 0x40000040000b7882 */ /* 0x000fce0000000000 */
[----:B------:R-:W-:Y:S08]  /*53f0*/  MUFU.EX2 R40, R40 ;  /* 0x0000002800287308 */ /* 0x000ff00000000800 */
[----:B------:R-:W-:Y:S08]  /*5400*/  MUFU.EX2 R173, R173 ;  /* 0x000000ad00ad7308 */ /* 0x000ff00000000800 */
[----:B------:R-:W-:Y:S08]  /*5410*/  MUFU.EX2 R174, R174 ;  /* 0x000000ae00ae7308 */ /* 0x000ff00000000800 */
[----:B------:R-:W-:Y:S08]  /*5420*/  MUFU.EX2 R175, R175 ;  /* 0x000000af00af7308 */ /* 0x000ff00000000800 */
[----:B------:R-:W-:Y:S08]  /*5430*/  MUFU.EX2 R71, R71 ;  /* 0x0000004700477308 */ /* 0x000ff00000000800 */
[----:B------:R-:W-:Y:S08]  /*5440*/  MUFU.EX2 R75, R75 ;  /* 0x0000004b004b7308 */ /* 0x000ff00000000800 */
[----:B------:R-:W-:Y:S08]  /*5450*/  MUFU.EX2 R14, R14 ;  /* 0x0000000e000e7308 */ /* 0x000ff00000000800 */
[----:B------:R-:W1:Y:S08]  /*5460*/  MUFU.EX2 R65, R65 ;  /* 0x0000004100417308 */ /* 0x000e700000000800 */
[----:B------:R-:W-:Y:S08]  /*5470*/  MUFU.EX2 R79, R79 ;  /* 0x0000004f004f7308 */ /* 0x000ff00000000800 */
[----:B------:R-:W-:Y:S08]  /*5480*/  MUFU.EX2 R20, R20 ;  /* 0x0000001400147308 */ /* 0x000ff00000000800 */
[----:B------:R-:W2:Y:S08]  /*5490*/  MUFU.EX2 R69, R69 ;  /* 0x0000004500457308 */ /* 0x000eb00000000800 */
[----:B------:R-:W-:Y:S08]  /*54a0*/  MUFU.EX2 R83, R83 ;  /* 0x0000005300537308 */ /* 0x000ff00000000800 */
[----:B------:R-:W-:Y:S08]  /*54b0*/  MUFU.EX2 R24, R24 ;  /* 0x0000001800187308 */ /* 0x000ff00000000800 */
[----:B------:R-:W3:Y:S01]  /*54c0*/  MUFU.EX2 R73, R73 ;  /* 0x0000004900497308 */ /* 0x000ee20000000800 */
        /* <DEDUP_REMOVED lines=26> */
[----:B------:R-:W-:-:S06]  /*5670*/  R2UR UR4, R2 ;  /* 0x00000000020472ca */ /* 0x000fcc00000e0000 */
        /* <DEDUP_REMOVED lines=14> */
[----:B------:R-:W4:Y:S08]  /*5760*/  MUFU.EX2 R10, R10 ;  /* 0x0000000a000a7308 */ /* 0x000f300000000800 */
[----:B------:R-:W5:Y:S08]  /*5770*/  MUFU.EX2 R26, R26 ;  /* 0x0000001a001a7308 */ /* 0x000f700000000800 */
[----:B------:R-:W5:Y:S08]  /*5780*/  MUFU.EX2 R157, R66 ;  /* 0x00000042009d7308 */ /* 0x000f700000000800 */
[----:B------:R-:W5:Y:S08]  /*5790*/  MUFU.EX2 R158, R158 ;  /* 0x0000009e009e7308 */ /* 0x000f700000000800 */
[----:B------:R-:W5:Y:S01]  /*57a0*/  MUFU.EX2 R159, R70 ;  /* 0x00000046009f7308 */ /* 0x000f620000000800 */
[----:B------:R-:W-:-:S02]  /*57b0*/  WARPGROUP.DEPBAR.LE gsb0, 0x0 ;  /* 0x00008000000079c5 */ /* 0x000fc40000010000 */
[----:B------:R-:W-:-:S05]  /*57c0*/  WARPGROUP.ARRIVE ;  /* 0x00000000000079c5 */ /* 0x000fca0000000000 */
[----:B------:R-:W5:Y:S01]  /*57d0*/  MUFU.EX2 R161, R74 ;  /* 0x0000004a00a17308 */ /* 0x000f620000000800 */
[----:B0-----:R-:W-:Y:S02]  /*57e0*/  F2FP.BF16.F32.PACK_AB R160, R61, R12 ;  /* 0x0000000c3da0723e */ /* 0x001fe400000010ff */
[----:B-1----:R-:W-:Y:S01]  /*57f0*/  F2FP.BF16.F32.PACK_AB R162, R65, R14 ;  /* 0x0000000e41a2723e */ /* 0x002fe200000010ff */
[----:B------:R-:W-:Y:S04]  /*5800*/  HGMMA.64x128x16.F32.BF16 R88, R164, gdesc[UR4].tnspB, R88, gsb0 ;  /* 0x41e00004a4587df0 */ /* 0x000fe80008001858 */
[----:B------:R-:W0:Y:S01]  /*5810*/  MUFU.EX2 R163, R78 ;  /* 0x0000004e00a37308 */ /* 0x000e220000000800 */
[----:B------:R-:W-:Y:S02]  /*5820*/  WARPGROUP.DEPBAR.LE gsb0, 0x0 ;  /* 0x00008000000079c5 */ /* 0x000fe40000010000 */
[----:B------:R1:W-:Y:S05]  /*5830*/  @!P1 SYNCS.ARRIVE.TRANS64.RED.A1T0 RZ, [R27+URZ], RZ ;  /* 0x000000ff1bff99a7 */ /* 0x0003ea000810043f */
[----:B------:R-:W0:Y:S01]  /*5840*/  MUFU.EX2 R165, R82 ;  /* 0x0000005200a57308 */ /* 0x000e220000000800 */
[----:B--2---:R-:W-:-:S02]  /*5850*/  F2FP.BF16.F32.PACK_AB R164, R69, R20 ;  /* 0x0000001445a4723e */ /* 0x004fc400000010ff */
[----:B---3--:R-:W-:Y:S01]  /*5860*/  F2FP.BF16.F32.PACK_AB R166, R73, R24 ;  /* 0x0000001849a6723e */ /* 0x008fe200000010ff */
[----:B-1----:R-:W-:Y:S02]  /*5870*/  @!P1 VIADD R27, R8, 0x34860 ;  /* 0x00034860081b9836 */ /* 0x002fe40000000000 */
[----:B----4-:R-:W-:Y:S01]  /*5880*/  FFMA.FTZ R8, R7, R5, R10 ;  /* 0x0000000507087223 */ /* 0x010fe2000001000a */
[----:B------:R-:W-:Y:S01]  /*5890*/  FADD.FTZ R5, R13, R6 ;  /* 0x000000060d057221 */ /* 0x000fe20000010000 */
[----:B------:R-:W1:Y:S02]  /*58a0*/  MUFU.EX2 R167, R86 ;  /* 0x0000005600a77308 */ /* 0x000e640000000800 */
[C---:B------:R-:W-:Y:S01]  /*58b0*/  FADD.FTZ R8, R181.reuse, R8 ;  /* 0x00000008b5087221 */ /* 0x040fe20000010000 */
[----:B------:R-:W-:Y:S01]  /*58c0*/  @!P1 PRMT R27, RZ, 0x654, R27 ;  /* 0x00000654ff1b9816 */ /* 0x000fe2000000001b */
[----:B------:R-:W-:Y:S01]  /*58d0*/  FADD.FTZ R6, R182, R5 ;  /* 0x00000005b6067221 */ /* 0x000fe20000010000 */
[----:B------:R-:W-:Y:S01]  /*58e0*/  F2FP.BF16.F32.PACK_AB R181, R181, R10 ;  /* 0x0000000ab5b5723e */ /* 0x000fe200000010ff */
[----:B------:R-:W-:Y:S01]  /*58f0*/  FADD.FTZ R5, R183, R8 ;  /* 0x00000008b7057221 */ /* 0x000fe20000010000 */
[----:B------:R2:W-:Y:S01]  /*5900*/  @!P1 SYNCS.ARRIVE.TRANS64.RED.A1T0 RZ, [R27+URZ], RZ ;  /* 0x000000ff1bff99a7 */ /* 0x0005e2000810043f */
[----:B------:R-:W3:Y:S01]  /*5910*/  MUFU.EX2 R10, R77 ;  /* 0x0000004d000a7308 */ /* 0x000ee20000000800 */
[----:B------:R-:W-:-:S02]  /*5920*/  F2FP.BF16.F32.PACK_AB R182, R15, R182 ;  /* 0x000000b60fb6723e */ /* 0x000fc400000010ff */
[C---:B-----5:R-:W-:Y:S01]  /*5930*/  F2FP.BF16.F32.PACK_AB R183, R26.reuse, R183 ;  /* 0x000000b71ab7723e */ /* 0x060fe200000010ff */
[----:B--2---:R-:W-:Y:S01]  /*5940*/  FADD.FTZ R27, R15, R6 ;  /* 0x000000060f1b7221 */ /* 0x004fe20000010000 */
        /* <DEDUP_REMOVED lines=66> */
[----:B------:R-:W-:-:S03]  /*5d70*/  FADD.FTZ R6, R75, R6 ;  /* 0x000000064b067221 */ /* 0x000fc60000010000 */
[----:B------:R-:W-:Y:S01]  /*5d80*/  FADD.FTZ R8, R14, R5 ;  /* 0x000000050e087221 */ /* 0x000fe20000010000 */
[----:B0-----:R-:W-:Y:S01]  /*5d90*/  FADD.FTZ R6, R163, R6 ;  /* 0x00000006a3067221 */ /* 0x001fe20000010000 */
        /* <DEDUP_REMOVED lines=9> */
[----:B-1----:R-:W-:Y:S01]  /*5e30*/  FADD.FTZ R5, R167, R6 ;  /* 0x00000006a7057221 */ /* 0x002fe20000010000 */
[C---:B---3--:R-:W-:Y:S02]  /*5e40*/  F2FP.BF16.F32.PACK_AB R167, R10.reuse, R167 ;  /* 0x000000a70aa7723e */ /* 0x048fe400000010ff */
[----:B------:R-:W-:Y:S01]  /*5e50*/  FADD.FTZ R6, R73, R8 ;  /* 0x0000000849067221 */ /* 0x000fe20000010000 */
[----:B------:R-:W-:Y:S01]  /*5e60*/  FADD.FTZ R5, R10, R5 ;  /* 0x000000050a057221 */ /* 0x000fe20000010000 */
[----:B------:R-:W-:Y:S02]  /*5e70*/  IMAD.MOV.U32 R8, RZ, RZ, R16 ;  /* 0x000000ffff087224 */ /* 0x000fe400078e0010 */
[----:B------:R-:W-:Y:S01]  /*5e80*/  IMAD.MOV.U32 R10, RZ, RZ, R9 ;  /* 0x000000ffff0a7224 */ /* 0x000fe200078e0009 */
[----:B------:R-:W-:Y:S06]  /*5e90*/  @P2 BRA `(.L_x_275) ;  /* 0xffffffdc00c02947 */ /* 0x000fec000383ffff */
.L_x_266:
        /* <DEDUP_REMOVED lines=67> */
.L_x_276:
[----:B------:R-:W-:Y:S01]  /*62d0*/  IMAD R14, R2, 0x8, R0 ;  /* 0x00000008020e7824 */ /* 0x000fe200078e0200 */
[----:B------:R-:W-:-:S04]  /*62e0*/  SHF.L.U32 R7, R16, 0x1f, RZ ;  /* 0x0000001f10077819 */ /* 0x000fc800000006ff */
[----:B------:R0:W1:Y:S01]  /*62f0*/  SYNCS.PHASECHK.TRANS64.TRYWAIT P2, [R14+URZ+0x34850], R7 ;  /* 0x034850070e0075a7 */ /* 0x000062000804017f */
[----:B------:R-:W-:Y:S05]  /*6300*/  @!P0 BRA `(.L_x_277) ;  /* 0x0000000000048947 */ /* 0x000fea0003800000 */
[----:B------:R-:W-:Y:S01]  /*6310*/  BPT.TRAP 0x1 ;  /* 0x000000040000795c */ /* 0x000fe20000300000 */
.L_x_277:
[----:B-1----:R-:W-:Y:S05]  /*6320*/  @P2 BRA `(.L_x_278) ;  /* 0x0000000000082947 */ /* 0x002fea0003800000 */
[----:B------:R-:W1:Y:S02]  /*6330*/  SYNCS.PHASECHK.TRANS64.TRYWAIT P0, [R14+URZ+0x34850], R7 ;  /* 0x034850070e0075a7 */ /* 0x000e64000800017f */
[----:B-1----:R-:W-:Y:S05]  /*6340*/  @!P0 BRA `(.L_x_279) ;  /* 0x0000007800608947 */ /* 0x002fea0003800000 */
.L_x_278:
[----:B------:R-:W-:Y:S05]  /*6350*/  WARPSYNC.ALL ;  /* 0x0000000000007948 */ /* 0x000fea0003800000 */
[----:B------:R-:W-:Y:S01]  /*6360*/  VIADD R0, R0, 0x400 ;  /* 0x0000040000007836 */ /* 0x000fe20000000000 */
[----:B------:R-:W-:Y:S01]  /*6370*/  WARPGROUP.ARRIVE ;  /* 0x00000000000079c5 */ /* 0x000fe20000000000 */
[----:B------:R-:W-:Y:S01]  /*6380*/  IMAD.MOV.U32 R13, RZ, RZ, 0x40000040 ;  /* 0x40000040ff0d7424 */ /* 0x000fe200078e00ff */
[----:B01----:R-:W0:Y:S01]  /*6390*/  SHFL.BFLY PT, R7, R6, 0x2, 0x1f ;  /* 0x0c401f0006077f89 */ /* 0x003e2200000e0000 */
[----:B------:R-:W-:Y:S01]  /*63a0*/  IMAD.MOV.U32 R20, RZ, RZ, -0x800000 ;  /* 0xff800000ff147424 */ /* 0x000fe200078e00ff */
[----:B------:R-:W-:Y:S01]  /*63b0*/  SHF.R.U32.HI R0, RZ, 0x4, R0 ;  /* 0x00000004ff007819 */ /* 0x000fe20000011600 */
[----:B------:R-:W-:-:S03]  /*63c0*/  VIADD R185, R185, 0x1 ;  /* 0x00000001b9b97836 */ /* 0x000fc60000000000 */
[----:B------:R-:W-:-:S04]  /*63d0*/  LOP3.LUT R0, R0, 0x3fff, RZ, 0xc0, !PT ;  /* 0x00003fff00007812 */ /* 0x000fc800078ec0ff */
[----:B------:R-:W-:Y:S02]  /*63e0*/  LOP3.LUT R11, R0, 0x4000000, RZ, 0xfc, !PT ;  /* 0x04000000000b7812 */ /* 0x000fe400078efcff */
[----:B------:R-:W1:Y:S03]  /*63f0*/  SHFL.BFLY PT, R0, R5, 0x2, 0x1f ;  /* 0x0c401f0005007f89 */ /* 0x000e6600000e0000 */
[----:B------:R-:W-:Y:S02]  /*6400*/  IMAD R10, R2, 0x800, R11 ;  /* 0x00000800020a7824 */ /* 0x000fe400078e020b */
[----:B------:R-:W-:Y:S02]  /*6410*/  IMAD.MOV.U32 R11, RZ, RZ, 0x40000040 ;  /* 0x40000040ff0b7424 */ /* 0x000fe400078e00ff */
[C---:B------:R-:W-:Y:S01]  /*6420*/  VIADD R12, R10.reuse, 0x80 ;  /* 0x000000800a0c7836 */ /* 0x040fe20000000000 */
[----:B------:R-:W-:-:S02]  /*6430*/  R2UR UR6, R10 ;  /* 0x000000000a0672ca */ /* 0x000fc400000e0000 */
[----:B------:R-:W-:Y:S01]  /*6440*/  R2UR UR7, R11 ;  /* 0x000000000b0772ca */ /* 0x000fe200000e0000 */
[----:B------:R-:W-:Y:S02]  /*6450*/  IMAD.MOV.U32 R11, RZ, RZ, 0x40000040 ;  /* 0x40000040ff0b7424 */ /* 0x000fe400078e00ff */
[----:B0-----:R-:W-:-:S10]  /*6460*/  FADD.FTZ R7, R7, R6 ;  /* 0x0000000607077221 */ /* 0x001fd40000010000 */
[----:B------:R-:W-:Y:S01]  /*6470*/  HGMMA.64x128x16.F32.BF16 R24, R180, gdesc[UR4].tnspB, R24, gsb0 ;  /* 0x41e00004b4187df0 */ /* 0x000fe20008001818 */
[----:B------:R-:W-:Y:S01]  /*6480*/  R2UR UR6, R12 ;  /* 0x000000000c0672ca */ /* 0x000fe200000e0000 */
[----:B------:R-:W-:Y:S01]  /*6490*/  VIADD R12, R10, 0x100 ;  /* 0x000001000a0c7836 */ /* 0x000fe20000000000 */
[----:B------:R-:W-:Y:S01]  /*64a0*/  R2UR UR7, R13 ;  /* 0x000000000d0772ca */ /* 0x000fe200000e0000 */
[----:B------:R-:W-:Y:S02]  /*64b0*/  IMAD.MOV.U32 R13, RZ, RZ, 0x40000040 ;  /* 0x40000040ff0d7424 */ /* 0x000fe400078e00ff */
[----:B-1----:R-:W-:Y:S02]  /*64c0*/  FADD.FTZ R8, R0, R5 ;  /* 0x0000000500087221 */ /* 0x002fe40000010000 */
[----:B------:R-:W0:Y:S02]  /*64d0*/  SHFL.BFLY PT, R0, R7, 0x1, 0x1f ;  /* 0x0c201f0007007f89 */ /* 0x000e2400000e0000 */
[----:B0-----:R-:W-:Y:S01]  /*64e0*/  FADD.FTZ R15, R7, R0 ;  /* 0x00000000070f7221 */ /* 0x001fe20000010000 */
[----:B------:R-:W-:-:S02]  /*64f0*/  @!P1 VIADD R7, R14, 0x34860 ;  /* 0x000348600e079836 */ /* 0x000fc40000000000 */
[----:B------:R-:W-:Y:S02]  /*6500*/  IMAD.MOV.U32 R0, RZ, RZ, -0x800000 ;  /* 0xff800000ff007424 */ /* 0x000fe400078e00ff */
[----:B------:R-:W-:Y:S02]  /*6510*/  FSETP.NE.FTZ.AND P0, PT, R15, RZ, PT ;  /* 0x000000ff0f00720b */ /* 0x000fe40003f15000 */
[----:B------:R-:W-:-:S11]  /*6520*/  @!P1 PRMT R7, RZ, 0x654, R7 ;  /* 0x00000654ff079816 */ /* 0x000fd60000000007 */
[----:B------:R-:W-:Y:S01]  /*6530*/  @P0 FMUL.FTZ R6, R4, 0.69314718246459960938 ;  /* 0x3f31721804060820 */ /* 0x000fe20000410000 */
[----:B------:R-:W-:Y:S02]  /*6540*/  WARPGROUP.DEPBAR.LE gsb0, 0x0 ;  /* 0x00008000000079c5 */ /* 0x000fe40000010000 */
[----:B------:R-:W-:-:S06]  /*6550*/  WARPGROUP.ARRIVE ;  /* 0x00000000000079c5 */ /* 0x000fcc0000000000 */
[----:B------:R-:W-:Y:S01]  /*6560*/  HGMMA.64x128x16.F32.BF16 R24, R176, gdesc[UR4].tnspB, R24, gsb0 ;  /* 0x41e00004b0187df0 */ /* 0x000fe20008001818 */
[----:B------:R-:W-:Y:S01]  /*6570*/  R2UR UR6, R12 ;  /* 0x000000000c0672ca */ /* 0x000fe200000e0000 */
[----:B------:R-:W-:Y:S01]  /*6580*/  VIADD R12, R10, 0x180 ;  /* 0x000001800a0c7836 */ /* 0x000fe20000000000 */
[----:B------:R-:W-:Y:S01]  /*6590*/  R2UR UR7, R13 ;  /* 0x000000000d0772ca */ /* 0x000fe200000e0000 */
[----:B------:R-:W-:Y:S01]  /*65a0*/  IMAD.MOV.U32 R13, RZ, RZ, 0x40000040 ;  /* 0x40000040ff0d7424 */ /* 0x000fe200078e00ff */
[----:B------:R-:W-:Y:S02]  /*65b0*/  WARPGROUP.DEPBAR.LE gsb0, 0x0 ;  /* 0x00008000000079c5 */ /* 0x000fe40000010000 */
[----:B------:R-:W-:-:S09]  /*65c0*/  WARPGROUP.ARRIVE ;  /* 0x00000000000079c5 */ /* 0x000fd20000000000 */
        /* <DEDUP_REMOVED lines=16> */
[C---:B------:R-:W-:Y:S01]  /*66d0*/  VIADD R12, R10.reuse, 0x300 ;  /* 0x000003000a0c7836 */ /* 0x040fe20000000000 */
[----:B------:R-:W-:Y:S01]  /*66e0*/  R2UR UR7, R13 ;  /* 0x000000000d0772ca */ /* 0x000fe200000e0000 */
[----:B------:R-:W-:Y:S02]  /*66f0*/  IMAD.MOV.U32 R13, RZ, RZ, 0x40000040 ;  /* 0x40000040ff0d7424 */ /* 0x000fe400078e00ff */
[----:B------:R-:W-:Y:S01]  /*6700*/  VIADD R10, R10, 0x380 ;  /* 0x000003800a0a7836 */ /* 0x000fe20000000000 */
[----:B------:R-:W-:Y:S02]  /*6710*/  WARPGROUP.DEPBAR.LE gsb0, 0x0 ;  /* 0x00008000000079c5 */ /* 0x000fe40000010000 */
[----:B------:R-:W-:-:S07]  /*6720*/  WARPGROUP.ARRIVE ;  /* 0x00000000000079c5 */ /* 0x000fce0000000000 */
[----:B------:R-:W-:Y:S01]  /*6730*/  HGMMA.64x128x16.F32.BF16 R24, R156, gdesc[UR4].tnspB, R24, gsb0 ;  /* 0x41e000049c187df0 */ /* 0x000fe20008001818 */
[----:B------:R-:W-:Y:S02]  /*6740*/  R2UR UR6, R12 ;  /* 0x000000000c0672ca */ /* 0x000fe400000e0000 */
[----:B------:R-:W-:Y:S01]  /*6750*/  R2UR UR7, R13 ;  /* 0x000000000d0772ca */ /* 0x000fe200000e0000 */
[----:B------:R-:W-:Y:S02]  /*6760*/  VIADD R13, R2, 0x1 ;  /* 0x00000001020d7836 */ /* 0x000fe40000000000 */
[----:B------:R-:W-:-:S03]  /*6770*/  IMAD.MOV.U32 R2, RZ, RZ, RZ ;  /* 0x000000ffff027224 */ /* 0x000fc600078e00ff */
[----:B------:R-:W-:-:S03]  /*6780*/  ISETP.NE.AND P2, PT, R13, 0x2, PT ;  /* 0x000000020d00780c */ /* 0x000fc60003f45270 */
[----:B------:R-:W-:Y:S01]  /*6790*/  @P0 MUFU.RCP R2, R15 ;  /* 0x0000000f00020308 */ /* 0x000fe20000001000 */
[----:B------:R-:W-:-:S04]  /*67a0*/  SEL R5, RZ, 0x1, P2 ;  /* 0x00000001ff057807 */ /* 0x000fc80001000000 */
[----:B------:R-:W-:Y:S01]  /*67b0*/  LOP3.LUT R16, R16, R5, RZ, 0x3c, !PT ;  /* 0x0000000510107212 */ /* 0x000fe200078e3cff */
[----:B------:R-:W-:Y:S02]  /*67c0*/  WARPGROUP.DEPBAR.LE gsb0, 0x0 ;  /* 0x00008000000079c5 */ /* 0x000fe40000010000 */
[----:B------:R-:W-:-:S06]  /*67d0*/  WARPGROUP.ARRIVE ;  /* 0x00000000000079c5 */ /* 0x000fcc0000000000 */
[----:B------:R-:W-:Y:S01]  /*67e0*/  HGMMA.64x128x16.F32.BF16 R24, R160, gdesc[UR4].tnspB, R24, gsb0 ;  /* 0x41e00004a0187df0 */ /* 0x000fe20008001818 */
[----:B------:R-:W-:Y:S02]  /*67f0*/  R2UR UR6, R10 ;  /* 0x000000000a0672ca */ /* 0x000fe400000e0000 */
[----:B------:R-:W-:Y:S01]  /*6800*/  R2UR UR7, R11 ;  /* 0x000000000b0772ca */ /* 0x000fe200000e0000 */
[----:B------:R-:W0:Y:S01]  /*6810*/  @P0 MUFU.LG2 R10, R15 ;  /* 0x0000000f000a0308 */ /* 0x000e220000000c00 */
[----:B------:R-:W1:Y:S01]  /*6820*/  SHFL.BFLY PT, R11, R8, 0x1, 0x1f ;  /* 0x0c201f00080b7f89 */ /* 0x000e6200000e0000 */
[----:B0-----:R-:W-:-:S04]  /*6830*/  @P0 FMUL.FTZ R5, R10, 0.69314718246459960938 ;  /* 0x3f3172180a050820 */ /* 0x001fc80000410000 */
[----:B------:R-:W-:Y:S01]  /*6840*/  @P0 FFMA.FTZ R20, R6, R3, R5 ;  /* 0x0000000306140223 */ /* 0x000fe20000010005 */
[----:B------:R-:W-:Y:S01]  /*6850*/  PLOP3.LUT P0, PT, PT, PT, PT, 0x8, 0x0 ;  /* 0x000000000000781c */ /* 0x000fe20003f0e170 */
[----:B-1----:R-:W-:Y:S01]  /*6860*/  FADD.FTZ R21, R8, R11 ;  /* 0x0000000b08157221 */ /* 0x002fe20000010000 */
[----:B------:R-:W-:-:S04]  /*6870*/  IMAD.MOV.U32 R11, RZ, RZ, RZ ;  /* 0x000000ffff0b7224 */ /* 0x000fc800078e00ff */
[----:B------:R-:W-:-:S13]  /*6880*/  FSETP.NE.FTZ.AND P3, PT, R21, RZ, PT ;  /* 0x000000ff1500720b */ /* 0x000fda0003f75000 */
[----:B------:R-:W0:Y:S01]  /*6890*/  @P3 MUFU.LG2 R12, R21 ;  /* 0x00000015000c3308 */ /* 0x000e220000000c00 */
[----:B------:R-:W-:-:S07]  /*68a0*/  @P3 FMUL.FTZ R89, R4, 0.69314718246459960938 ;  /* 0x3f31721804593820 */ /* 0x000fce0000410000 */
[----:B------:R-:W1:Y:S01]  /*68b0*/  @P3 MUFU.RCP R11, R21 ;  /* 0x00000015000b3308 */ /* 0x000e620000001000 */
[----:B0-----:R-:W-:-:S04]  /*68c0*/  @P3 FMUL.FTZ R12, R12, 0.69314718246459960938 ;  /* 0x3f3172180c0c3820 */ /* 0x001fc80000410000 */
[----:B------:R-:W-:Y:S01]  /*68d0*/  @P3 FFMA.FTZ R0, R89, R9, R12 ;  /* 0x0000000959003223 */ /* 0x000fe2000001000c */
[----:B------:R-:W-:Y:S02]  /*68e0*/  WARPGROUP.DEPBAR.LE gsb0, 0x0 ;  /* 0x00008000000079c5 */ /* 0x000fe40000010000 */
[----:B------:R-:W-:-:S06]  /*68f0*/  WARPGROUP.ARRIVE ;  /* 0x00000000000079c5 */ /* 0x000fcc0000000000 */
[----:B------:R-:W-:Y:S03]  /*6900*/  HGMMA.64x128x16.F32.BF16 R24, R164, gdesc[UR4].tnspB, R24, gsb0 ;  /* 0x41e00004a4187df0 */ /* 0x000fe60008001818 */
[----:B------:R-:W-:Y:S02]  /*6910*/  WARPGROUP.DEPBAR.LE gsb0, 0x0 ;  /* 0x00008000000079c5 */ /* 0x000fe40000010000 */
[-C--:B------:R-:W-:Y:S01]  /*6920*/  FMUL.FTZ R89, R33, R2.reuse ;  /* 0x0000000221597220 */ /* 0x080fe20000410000 */
[-C--:B------:R-:W-:Y:S01]  /*6930*/  FMUL.FTZ R88, R36, R2.reuse ;  /* 0x0000000224587220 */ /* 0x080fe20000410000 */
[----:B------:R0:W-:Y:S01]  /*6940*/  @!P1 SYNCS.ARRIVE.TRANS64.RED.A1T0 RZ, [R7+URZ], RZ ;  /* 0x000000ff07ff99a7 */ /* 0x0001e2000810043f */
        /* <DEDUP_REMOVED lines=30> */
[-C--:B-1----:R-:W-:Y:S01]  /*6b30*/  FMUL.FTZ R93, R26, R11.reuse ;  /* 0x0000000b1a5d7220 */ /* 0x082fe20000410000 */
[-C--:B------:R-:W-:Y:S01]  /*6b40*/  FMUL.FTZ R10, R27, R11.reuse ;  /* 0x0000000b1b0a7220 */ /* 0x080fe20000410000 */
[-C--:B------:R-:W-:Y:S01]  /*6b50*/  FMUL.FTZ R8, R30, R11.reuse ;  /* 0x0000000b1e087220 */ /* 0x080fe20000410000 */
[-C--:B0-----:R-:W-:Y:S01]  /*6b60*/  FMUL.FTZ R7, R31, R11.reuse ;  /* 0x0000000b1f077220 */ /* 0x081fe20000410000 */
        /* <DEDUP_REMOVED lines=28> */
[----:B------:R-:W-:-:S07]  /*6d30*/  SEL R2, R13, RZ, P2 ;  /* 0x000000ff0d027207 */ /* 0x000fce0001000000 */
.L_x_258:
[----:B------:R-:W0:Y:S01]  /*6d40*/  S2R R4, SR_CgaCtaId ;  /* 0x0000000000047919 */ /* 0x000e220000008800 */
[----:B------:R-:W-:Y:S01]  /*6d50*/  MOV R3, 0x400 ;  /* 0x0000040000037802 */ /* 0x000fe20000000f00 */
[----:B------:R-:W-:Y:S01]  /*6d60*/  BSSY B0, `(.L_x_280) ;  /* 0x0000206000007945 */ /* 0x000fe20003800000 */
[----:B------:R-:W-:Y:S02]  /*6d70*/  BAR.SYNC.DEFER_BLOCKING 0x5, 0x120 ;  /* 0x0144800000007b1d */ /* 0x000fe40000010000 */
[----:B0-----:R-:W-:-:S05]  /*6d80*/  LEA R3, R4, R3, 0x18 ;  /* 0x0000000304037211 */ /* 0x001fca00078ec0ff */
[----:B------:R-:W0:Y:S02]  /*6d90*/  LDS.128 R44, [R3+0x348d0] ;  /* 0x0348d000032c7984 */ /* 0x000e240000000c00 */
[----:B0-----:R-:W-:Y:S01]  /*6da0*/  R2UR UR5, R46 ;  /* 0x000000002e0572ca */ /* 0x001fe200000e0000 */
[----:B------:R-:W-:Y:S06]  /*6db0*/  BAR.ARV 0x4, 0x120 ;  /* 0x0104800000007b1d */ /* 0x000fec0000002000 */
[----:B------:R-:W-:Y:S08]  /*6dc0*/  @P0 BRA `(.L_x_281) ;  /* 0x0000001400240947 */ /* 0x000ff00003800000 */
[----:B------:R-:W0:Y:S01]  /*6dd0*/  S2R R4, SR_SWINHI ;  /* 0x0000000000047919 */ /* 0x000e220000002f00 */
[----:B------:R-:W-:Y:S01]  /*6de0*/  F2FP.BF16.F32.PACK_AB R7, R7, R8 ;  /* 0x000000080707723e */ /* 0x000fe200000010ff */
[----:B------:R-:W-:Y:S01]  /*6df0*/  ULDC.64 UR6, c[0x0][0xbd8] ;  /* 0x0002f60000067ab9 */ /* 0x000fe20000000a00 */
[----:B------:R-:W-:Y:S01]  /*6e00*/  F2FP.BF16.F32.PACK_AB R6, R6, R91 ;  /* 0x0000005b0606723e */ /* 0x000fe200000010ff */
[----:B------:R-:W-:Y:S01]  /*6e10*/  UISETP.NE.U32.AND UP0, UPT, UR6, URZ, UPT ;  /* 0x0000003f0600728c */ /* 0x000fe2000bf05070 */
[----:B------:R-:W-:Y:S01]  /*6e20*/  F2FP.BF16.F32.PACK_AB R64, R65, R64 ;  /* 0x000000404140723e */ /* 0x000fe200000010ff */
[----:B------:R-:W-:Y:S01]  /*6e30*/  USHF.L.U32 UR8, UR61, 0x2, URZ ;  /* 0x000000023d087899 */ /* 0x000fe2000800063f */
[----:B------:R-:W-:Y:S01]  /*6e40*/  F2FP.BF16.F32.PACK_AB R65, R67, R66 ;  /* 0x000000424341723e */ /* 0x000fe200000010ff */
[----:B------:R-:W-:Y:S01]  /*6e50*/  UISETP.NE.AND.EX UP0, UPT, UR7, URZ, UPT, UP0 ;  /* 0x0000003f0700728c */ /* 0x000fe2000bf05300 */
[----:B------:R-:W-:Y:S01]  /*6e60*/  F2FP.BF16.F32.PACK_AB R72, R73, R72 ;  /* 0x000000484948723e */ /* 0x000fe200000010ff */
[----:B------:R-:W-:Y:S01]  /*6e70*/  ULDC.64 UR10, c[0x0][0x208] ;  /* 0x00008200000a7ab9 */ /* 0x000fe20000000a00 */
        /* <DEDUP_REMOVED lines=9> */
[----:B------:R-:W-:Y:S02]  /*6f10*/  R2UR UR4, R184 ;  /* 0x00000000b80472ca */ /* 0x000fe400000e0000 */
[----:B------:R-:W-:Y:S02]  /*6f20*/  MOV R24, R3 ;  /* 0x0000000300187202 */ /* 0x000fe40000000f00 */
[----:B0-----:R-:W-:-:S03]  /*6f30*/  MOV R25, R4 ;  /* 0x0000000400197202 */ /* 0x001fc60000000f00 */
[----:B------:R-:W-:-:S03]  /*6f40*/  IMAD.WIDE R4, R190, 0x2, R24 ;  /* 0x00000002be047825 */ /* 0x000fc600078e0218 */
[----:B------:R-:W-:-:S03]  /*6f50*/  LOP3.LUT R9, R4, 0x380, RZ, 0xc0, !PT ;  /* 0x0000038004097812 */ /* 0x000fc600078ec0ff */
[----:B------:R-:W-:Y:S01]  /*6f60*/  USHF.L.U64.HI UR9, UR61, 0x2, UR4 ;  /* 0x000000023d097899 */ /* 0x000fe20008010204 */
[C---:B------:R-:W-:Y:S01]  /*6f70*/  IADD3 R97, P6, R4.reuse, 0x20, RZ ;  /* 0x0000002004617810 */ /* 0x040fe20007fde0ff */
[----:B------:R-:W-:Y:S01]  /*6f80*/  UIADD3 UR4, UP1, UR8, UR6, URZ ;  /* 0x0000000608047290 */ /* 0x000fe2000ff3e03f */
[C---:B------:R-:W-:Y:S02]  /*6f90*/  IADD3 R99, P5, R4.reuse, 0x40, RZ ;  /* 0x0000004004637810 */ /* 0x040fe40007fbe0ff */
[C---:B------:R-:W-:Y:S01]  /*6fa0*/  IADD3 R101, P4, R4.reuse, 0x60, RZ ;  /* 0x0000006004657810 */ /* 0x040fe20007f9e0ff */
[--C-:B------:R-:W-:Y:S01]  /*6fb0*/  IMAD.X R31, RZ, RZ, R5.reuse, P6 ;  /* 0x000000ffff1f7224 */ /* 0x100fe200030e0605 */
[----:B------:R-:W-:Y:S01]  /*6fc0*/  IADD3 R103, P3, R4, 0x4000, RZ ;  /* 0x0000400004677810 */ /* 0x000fe20007f7e0ff */
[--C-:B------:R-:W-:Y:S01]  /*6fd0*/  IMAD.X R29, RZ, RZ, R5.reuse, P5 ;  /* 0x000000ffff1d7224 */ /* 0x100fe200028e0605 */
[----:B------:R-:W-:Y:S01]  /*6fe0*/  SHF.R.U64 R9, R9, 0x3, RZ ;  /* 0x0000000309097819 */ /* 0x000fe200000012ff */
[--C-:B------:R-:W-:Y:S01]  /*6ff0*/  IMAD.X R27, RZ, RZ, R5.reuse, P4 ;  /* 0x000000ffff1b7224 */ /* 0x100fe200020e0605 */
[----:B------:R-:W-:Y:S01]  /*7000*/  LOP3.LUT R14, R97, 0x380, RZ, 0xc0, !PT ;  /* 0x00000380610e7812 */ /* 0x000fe200078ec0ff */
[----:B------:R-:W-:Y:S01]  /*7010*/  IMAD.X R15, RZ, RZ, R5, P3 ;  /* 0x000000ffff0f7224 */ /* 0x000fe200018e0605 */
[----:B------:R-:W-:Y:S01]  /*7020*/  LOP3.LUT R26, R99, 0x380, RZ, 0xc0, !PT ;  /* 0x00000380631a7812 */ /* 0x000fe200078ec0ff */
[----:B------:R-:W-:Y:S01]  /*7030*/  UIADD3.X UR6, UR9, UR7, URZ, UP1, !UPT ;  /* 0x0000000709067290 */ /* 0x000fe20008ffe43f */
[----:B------:R-:W-:-:S02]  /*7040*/  LOP3.LUT R44, R101, 0x380, RZ, 0xc0, !PT ;  /* 0x00000380652c7812 */ /* 0x000fc400078ec0ff */
[----:B------:R-:W-:Y:S01]  /*7050*/  LOP3.LUT R46, R103, 0x380, RZ, 0xc0, !PT ;  /* 0x00000380672e7812 */ /* 0x000fe200078ec0ff */
[----:B------:R-:W-:Y:S01]  /*7060*/  BAR.SYNC.DEFER_BLOCKING 0x1, 0x100 ;  /* 0x0044000000007b1d */ /* 0x000fe20000010000 */
[C---:B------:R-:W-:Y:S02]  /*7070*/  IADD3 R105, P2, R4.reuse, 0x4020, RZ ;  /* 0x0000402004697810 */ /* 0x040fe40007f5e0ff */
[C---:B------:R-:W-:Y:S02]  /*7080*/  IADD3 R107, P1, R4.reuse, 0x4040, RZ ;  /* 0x00004040046b7810 */ /* 0x040fe40007f3e0ff */
[----:B------:R-:W-:Y:S01]  /*7090*/  IADD3 R109, P0, R4, 0x4060, RZ ;  /* 0x00004060046d7810 */ /* 0x000fe20007f1e0ff */
[--C-:B------:R-:W-:Y:S01]  /*70a0*/  IMAD.X R13, RZ, RZ, R5.reuse, P2 ;  /* 0x000000ffff0d7224 */ /* 0x100fe200010e0605 */
[----:B------:R-:W-:Y:S01]  /*70b0*/  LOP3.LUT R4, R9, R4, RZ, 0x3c, !PT ;  /* 0x0000000409047212 */ /* 0x000fe200078e3cff */
[--C-:B------:R-:W-:Y:S01]  /*70c0*/  IMAD.X R11, RZ, RZ, R5.reuse, P1 ;  /* 0x000000ffff0b7224 */ /* 0x100fe200008e0605 */
[----:B------:R-:W-:Y:S01]  /*70d0*/  SHF.R.U64 R14, R14, 0x3, RZ ;  /* 0x000000030e0e7819 */ /* 0x000fe200000012ff */
[----:B------:R-:W-:Y:S01]  /*70e0*/  IMAD.X R9, RZ, RZ, R5, P0 ;  /* 0x000000ffff097224 */ /* 0x000fe200000e0605 */
[----:B------:R-:W-:-:S02]  /*70f0*/  SHF.R.U64 R26, R26, 0x3, RZ ;  /* 0x000000031a1a7819 */ /* 0x000fc400000012ff */
[----:B------:R-:W-:Y:S02]  /*7100*/  SHF.R.U64 R44, R44, 0x3, RZ ;  /* 0x000000032c2c7819 */ /* 0x000fe400000012ff */
[----:B------:R-:W-:Y:S02]  /*7110*/  SHF.R.U64 R46, R46, 0x3, RZ ;  /* 0x000000032e2e7819 */ /* 0x000fe400000012ff */
[----:B------:R-:W-:Y:S02]  /*7120*/  MOV R94, R4 ;  /* 0x00000004005e7202 */ /* 0x000fe40000000f00 */
[----:B------:R-:W-:Y:S02]  /*7130*/  LOP3.LUT R30, R14, R97, RZ, 0x3c, !PT ;  /* 0x000000610e1e7212 */ /* 0x000fe400078e3cff */
[----:B------:R-:W-:Y:S02]  /*7140*/  LOP3.LUT R28, R26, R99, RZ, 0x3c, !PT ;  /* 0x000000631a1c7212 */ /* 0x000fe400078e3cff */
[----:B------:R-:W-:-:S02]  /*7150*/  F2FP.BF16.F32.PACK_AB R5, R10, R93 ;  /* 0x0000005d0a05723e */ /* 0x000fc400000010ff */
[----:B------:R-:W-:Y:S02]  /*7160*/  LOP3.LUT R26, R44, R101, RZ, 0x3c, !PT ;  /* 0x000000652c1a7212 */ /* 0x000fe400078e3cff */
[----:B------:R-:W-:Y:S02]  /*7170*/  LOP3.LUT R14, R46, R103, RZ, 0x3c, !PT ;  /* 0x000000672e0e7212 */ /* 0x000fe400078e3cff */
[----:B------:R-:W-:Y:S02]  /*7180*/  LOP3.LUT R10, R105, 0x380, RZ, 0xc0, !PT ;  /* 0x00000380690a7812 */ /* 0x000fe400078ec0ff */
[----:B------:R-:W-:Y:S02]  /*7190*/  LOP3.LUT R44, R107, 0x380, RZ, 0xc0, !PT ;  /* 0x000003806b2c7812 */ /* 0x000fe400078ec0ff */
[----:B------:R-:W-:Y:S02]  /*71a0*/  LOP3.LUT R46, R109, 0x380, RZ, 0xc0, !PT ;  /* 0x000003806d2e7812 */ /* 0x000fe400078ec0ff */
[----:B------:R-:W-:-:S02]  /*71b0*/  SHF.R.U64 R10, R10, 0x3, RZ ;  /* 0x000000030a0a7819 */ /* 0x000fc400000012ff */
[----:B------:R-:W-:Y:S02]  /*71c0*/  SHF.R.U64 R44, R44, 0x3, RZ ;  /* 0x000000032c2c7819 */ /* 0x000fe400000012ff */
[----:B------:R-:W-:Y:S02]  /*71d0*/  SHF.R.U64 R46, R46, 0x3, RZ ;  /* 0x000000032e2e7819 */ /* 0x000fe400000012ff */
[----:B------:R-:W-:Y:S02]  /*71e0*/  F2FP.BF16.F32.PACK_AB R4, R12, R95 ;  /* 0x0000005f0c04723e */ /* 0x000fe400000010ff */
[----:B------:R-:W-:Y:S02]  /*71f0*/  LOP3.LUT R12, R10, R105, RZ, 0x3c, !PT ;  /* 0x000000690a0c7212 */ /* 0x000fe400078e3cff */
[----:B------:R-:W-:Y:S01]  /*7200*/  LOP3.LUT R10, R44, R107, RZ, 0x3c, !PT ;  /* 0x0000006b2c0a7212 */ /* 0x000fe200078e3cff */
[----:B------:R0:W-:Y:S01]  /*7210*/  STSM.16.M88.4 [R94], R4 ;  /* 0x000000045e007844 */ /* 0x0001e20000000200 */
[----:B------:R-:W-:-:S02]  /*7220*/  LOP3.LUT R8, R46, R109, RZ, 0x3c, !PT ;  /* 0x0000006d2e087212 */ /* 0x000fc400078e3cff */
[----:B------:R-:W-:Y:S02]  /*7230*/  MOV R91, R26 ;  /* 0x0000001a005b7202 */ /* 0x000fe40000000f00 */
[----:B------:R-:W-:Y:S02]  /*7240*/  MOV R27, R10 ;  /* 0x0000000a001b7202 */ /* 0x000fe40000000f00 */
[----:B------:R-:W-:Y:S02]  /*7250*/  MOV R26, R8 ;  /* 0x00000008001a7202 */ /* 0x000fe40000000f00 */
[----:B------:R-:W-:Y:S02]  /*7260*/  MOV R93, R30 ;  /* 0x0000001e005d7202 */ /* 0x000fe40000000f00 */
[----:B------:R-:W-:Y:S02]  /*7270*/  F2FP.BF16.F32.PACK_AB R8, R89, R90 ;  /* 0x0000005a5908723e */ /* 0x000fe400000010ff */
[----:B------:R-:W-:-:S02]  /*7280*/  F2FP.BF16.F32.PACK_AB R9, R35, R34 ;  /* 0x000000222309723e */ /* 0x000fc400000010ff */
[----:B------:R-:W-:Y:S02]  /*7290*/  F2FP.BF16.F32.PACK_AB R10, R37, R88 ;  /* 0x00000058250a723e */ /* 0x000fe400000010ff */
[----:B------:R-:W-:Y:S02]  /*72a0*/  F2FP.BF16.F32.PACK_AB R11, R39, R38 ;  /* 0x00000026270b723e */ /* 0x000fe400000010ff */
[----:B------:R-:W-:Y:S02]  /*72b0*/  MOV R92, R28 ;  /* 0x0000001c005c7202 */ /* 0x000fe40000000f00 */
[----:B------:R-:W-:Y:S01]  /*72c0*/  MOV R46, R14 ;  /* 0x0000000e002e7202 */ /* 0x000fe20000000f00 */
[----:B------:R-:W-:Y:S01]  /*72d0*/  STSM.16.M88.4 [R93], R8 ;  /* 0x000000085d007844 */ /* 0x000fe20000000200 */
[----:B------:R-:W-:Y:S02]  /*72e0*/  MOV R44, R12 ;  /* 0x0000000c002c7202 */ /* 0x000fe40000000f00 */
[----:B0-----:R-:W-:-:S02]  /*72f0*/  F2FP.BF16.F32.PACK_AB R4, R41, R40 ;  /* 0x000000282904723e */ /* 0x001fc400000010ff */
[----:B------:R-:W-:Y:S02]  /*7300*/  F2FP.BF16.F32.PACK_AB R5, R43, R42 ;  /* 0x0000002a2b05723e */ /* 0x000fe400000010ff */
[----:B------:R-:W-:Y:S02]  /*7310*/  F2FP.BF16.F32.PACK_AB R6, R33, R36 ;  /* 0x000000242106723e */ /* 0x000fe400000010ff */
[----:B------:R-:W-:Y:S02]  /*7320*/  F2FP.BF16.F32.PACK_AB R7, R21, R32 ;  /* 0x000000201507723e */ /* 0x000fe400000010ff */
[----:B------:R-:W-:Y:S02]  /*7330*/  F2FP.BF16.F32.PACK_AB R12, R49, R48 ;  /* 0x00000030310c723e */ /* 0x000fe400000010ff */
[----:B------:R-:W-:Y:S01]  /*7340*/  F2FP.BF16.F32.PACK_AB R13, R51, R50 ;  /* 0x00000032330d723e */ /* 0x000fe200000010ff */
[----:B------:R0:W-:Y:S01]  /*7350*/  STSM.16.M88.4 [R92], R4 ;  /* 0x000000045c007844 */ /* 0x0001e20000000200 */
[----:B------:R-:W-:-:S02]  /*7360*/  F2FP.BF16.F32.PACK_AB R14, R53, R52 ;  /* 0x00000034350e723e */ /* 0x000fc400000010ff */
[----:B------:R-:W-:Y:S02]  /*7370*/  F2FP.BF16.F32.PACK_AB R15, R55, R54 ;  /* 0x00000036370f723e */ /* 0x000fe400000010ff */
[----:B------:R-:W-:Y:S02]  /*7380*/  F2FP.BF16.F32.PACK_AB R28, R57, R56 ;  /* 0x00000038391c723e */ /* 0x000fe400000010ff */
[----:B------:R-:W-:Y:S01]  /*7390*/  F2FP.BF16.F32.PACK_AB R29, R59, R58 ;  /* 0x0000003a3b1d723e */ /* 0x000fe200000010ff */
[----:B------:R-:W-:Y:S01]  /*73a0*/  STSM.16.M88.4 [R91], R12 ;  /* 0x0000000c5b007844 */ /* 0x000fe20000000200 */
[----:B------:R-:W-:Y:S02]  /*73b0*/  F2FP.BF16.F32.PACK_AB R30, R61, R60 ;  /* 0x0000003c3d1e723e */ /* 0x000fe400000010ff */
[----:B------:R-:W-:Y:S02]  /*73c0*/  F2FP.BF16.F32.PACK_AB R31, R63, R62 ;  /* 0x0000003e3f1f723e */ /* 0x000fe400000010ff */
[----:B------:R-:W-:-:S03]  /*73d0*/  PLOP3.LUT P0, PT, PT, PT, UP0, 0x80, 0x0 ;  /* 0x000000000000781c */ /* 0x000fc60003f0f008 */
[----:B------:R1:W-:Y:S01]  /*73e0*/  STSM.16.M88.4 [R46], R28 ;  /* 0x0000001c2e007844 */ /* 0x0003e20000000200 */
[----:B0-----:R-:W-:Y:S02]  /*73f0*/  IMAD.U32 R4, RZ, RZ, UR4 ;  /* 0x00000004ff047e24 */ /* 0x001fe4000f8e00ff */
[----:B------:R-:W-:Y:S01]  /*7400*/  IMAD.U32 R5, RZ, RZ, UR6 ;  /* 0x00000006ff057e24 */ /* 0x000fe2000f8e00ff */
[----:B------:R0:W-:Y:S01]  /*7410*/  STSM.16.M88.4 [R44], R64 ;  /* 0x000000402c007844 */ /* 0x0001e20000000200 */
[----:B------:R-:W-:-:S03]  /*7420*/  ULDC.64 UR6, c[0x0][0xbe0] ;  /* 0x0002f80000067ab9 */ /* 0x000fc60000000a00 */
[----:B------:R0:W-:Y:S04]  /*7430*/  STSM.16.M88.4 [R27], R72 ;  /* 0x000000481b007844 */ /* 0x0001e80000000200 */
[----:B------:R0:W-:Y:S01]  /*7440*/  STSM.16.M88.4 [R26], R80 ;  /* 0x000000501a007844 */ /* 0x0001e20000000200 */
[----:B------:R-:W-:Y:S06]  /*7450*/  BAR.SYNC.DEFER_BLOCKING 0x1, 0x100 ;  /* 0x0044000000007b1d */ /* 0x000fec0000010000 */
[----:B------:R-:W2:Y:S01]  /*7460*/  @P0 LDG.E R6, desc[UR10][R4.64] ;  /* 0x0000000a04060981 */ /* 0x000ea2000c1e1900 */
[----:B------:R-:W-:Y:S01]  /*7470*/  UISETP.NE.U32.AND UP1, UPT, UR6, URZ, UPT ;  /* 0x0000003f0600728c */ /* 0x000fe2000bf25070 */
[----:B------:R-:W3:Y:S01]  /*7480*/  LDC R51, c[0x0][0xa88] ;  /* 0x0002a200ff337b82 */ /* 0x000ee20000000800 */
[----:B------:R-:W-:Y:S01]  /*7490*/  IMAD R7, R18, 0x40, R17 ;  /* 0x0000004012077824 */ /* 0x000fe200078e0211 */
[----:B------:R-:W-:Y:S01]  /*74a0*/  UMOV UR4, URZ ;  /* 0x0000003f00047c82 */ /* 0x000fe20008000000 */
[----:B------:R-:W-:-:S02]  /*74b0*/  UISETP.NE.AND.EX UP1, UPT, UR7, URZ, UPT, UP1 ;  /* 0x0000003f0700728c */ /* 0x000fc4000bf25310 */
[----:B------:R-:W-:-:S04]  /*74c0*/  IMAD.WIDE R24, R7, 0x2, R24 ;  /* 0x0000000207187825 */ /* 0x000fc800078e0218 */
[----:B------:R-:W-:Y:S02]  /*74d0*/  PLOP3.LUT P2, PT, PT, PT, UP1, 0x80, 0x0 ;  /* 0x000000000000781c */ /* 0x000fe40003f4f018 */
[----:B-1----:R-:W-:-:S03]  /*74e0*/  IADD3 R29, P1, R24, 0x1000, RZ ;  /* 0x00001000181d7810 */ /* 0x002fc60007f3e0ff */
[----:B------:R-:W-:-:S04]  /*74f0*/  @UP1 UIADD3 UR6, UP2, UR8, UR6, URZ ;  /* 0x0000000608061290 */ /* 0x000fc8000ff5e03f */
[----:B------:R-:W-:-:S06]  /*7500*/  @UP1 UIADD3.X UR7, UR9, UR7, URZ, UP2, !UPT ;  /* 0x0000000709071290 */ /* 0x000fcc00097fe43f */
[----:B------:R-:W-:Y:S01]  /*7510*/  IMAD.U32 R7, RZ, RZ, UR7 ;  /* 0x00000007ff077e24 */ /* 0x000fe2000f8e00ff */
[----:B--2---:R-:W-:Y:S01]  /*7520*/  @P0 R2UR UR4, R6 ;  /* 0x00000000060402ca */ /* 0x004fe200000e0000 */
[----:B------:R-:W-:-:S05]  /*7530*/  IMAD.U32 R6, RZ, RZ, UR6 ;  /* 0x00000006ff067e24 */ /* 0x000fca000f8e00ff */
[----:B---3--:R0:W5:Y:S01]  /*7540*/  @P2 LDG.E R51, desc[UR10][R6.64] ;  /* 0x0000000a06332981 */ /* 0x008162000c1e1900 */
[----:B------:R-:W-:Y:S08]  /*7550*/  @P2 BRA `(.L_x_282) ;  /* 0x0000000000142947 */ /* 0x000ff00003800000 */
[----:B------:R-:W-:Y:S05]  /*7560*/  @!P0 BRA `(.L_x_282) ;  /* 0x0000000000108947 */ /* 0x000fea0003800000 */
[----:B------:R-:W-:Y:S02]  /*7570*/  ULDC.64 UR6, c[0x0][0x208] ;  /* 0x0000820000067ab9 */ /* 0x000fe40000000a00 */
[----:B0-----:R-:W2:Y:S04]  /*7580*/  LDG.E R6, desc[UR6][R4.64] ;  /* 0x0000000604067981 */ /* 0x001ea8000c1e1900 */
[----:B-----5:R-:W2:Y:S02]  /*7590*/  LDG.E R51, desc[UR6][R4.64+0x4] ;  /* 0x0000040604337981 */ /* 0x020ea4000c1e1900 */
[----:B--2---:R-:W-:-:S07]  /*75a0*/  IMAD.IADD R51, R51, 0x1, -R6 ;  /* 0x0000000133337824 */ /* 0x004fce00078e0a06 */
.L_x_282:
[----:B------:R-:W-:Y:S01]  /*75b0*/  R2UR UR15, R23 ;  /* 0x00000000170f72ca */ /* 0x000fe200000e0000 */
[----:B------:R-:W-:Y:S01]  /*75c0*/  ULDC.64 UR12, c[0x0][0xb70] ;  /* 0x0002dc00000c7ab9 */ /* 0x000fe20000000a00 */
[----:B------:R-:W-:Y:S01]  /*75d0*/  R2UR UR14, R184 ;  /* 0x00000000b80e72ca */ /* 0x000fe200000e0000 */
[----:B------:R-:W-:Y:S01]  /*75e0*/  USHF.R.S32.HI UR9, URZ, 0x1f, UR4 ;  /* 0x0000001f3f097899 */ /* 0x000fe20008011404 */
[----:B------:R-:W-:Y:S01]  /*75f0*/  IMAD R8, R22, 0x80, R189 ;  /* 0x0000008016087824 */ /* 0x000fe200078e02bd */
[----:B------:R-:W-:Y:S01]  /*7600*/  UMOV UR8, UR4 ;  /* 0x0000000400087c82 */ /* 0x000fe20008000000 */
[----:B------:R-:W-:Y:S01]  /*7610*/  USEL UR61, UR61, URZ, !UP0 ;  /* 0x0000003f3d3d7287 */ /* 0x000fe2000c000000 */
[----:B------:R-:W-:Y:S01]  /*7620*/  IADD3 R13, P2, R24, 0x2000, RZ ;  /* 0x00002000180d7810 */ /* 0x000fe20007f5e0ff */
[----:B------:R-:W-:Y:S01]  /*7630*/  ULDC.64 UR16, c[0x0][0x208] ;  /* 0x0000820000107ab9 */ /* 0x000fe20000000a00 */
[----:B------:R-:W-:Y:S02]  /*7640*/  SHF.R.S32.HI R5, RZ, 0x1f, R8 ;  /* 0x0000001fff057819 */ /* 0x000fe40000011408 */
[----:B------:R-:W-:-:S02]  /*7650*/  LOP3.LUT R28, R29, 0x380, RZ, 0xc0, !PT ;  /* 0x000003801d1c7812 */ /* 0x000fc400078ec0ff */
[----:B------:R-:W-:Y:S01]  /*7660*/  USHF.R.S32.HI UR11, URZ, 0x1f, UR15 ;  /* 0x0000001f3f0b7899 */ /* 0x000fe2000801140f */
[----:B0-----:R-:W-:Y:S01]  /*7670*/  IADD3 R7, P6, R24, 0x3000, RZ ;  /* 0x0000300018077810 */ /* 0x001fe20007fde0ff */
[----:B------:R-:W-:Y:S01]  /*7680*/  USEL UR14, UR14, URZ, !UP0 ;  /* 0x0000003f0e0e7287 */ /* 0x000fe2000c000000 */
[----:B------:R-:W-:Y:S01]  /*7690*/  LOP3.LUT R12, R13, 0x380, RZ, 0xc0, !PT ;  /* 0x000003800d0c7812 */ /* 0x000fe200078ec0ff */
[----:B------:R-:W-:Y:S01]  /*76a0*/  UIMAD UR10, UR11, UR12, URZ ;  /* 0x0000000c0b0a72a4 */ /* 0x000fe2000f8e023f */
[----:B------:R-:W-:Y:S01]  /*76b0*/  SHF.R.U64 R28, R28, 0x3, RZ ;  /* 0x000000031c1c7819 */ /* 0x000fe200000012ff */
[----:B------:R-:W-:Y:S01]  /*76c0*/  UIMAD.WIDE.U32 UR6, UR15, UR12, UR8 ;  /* 0x0000000c0f0672a5 */ /* 0x000fe2000f8e0008 */
[----:B------:R-:W-:Y:S01]  /*76d0*/  LOP3.LUT R4, R7, 0x380, RZ, 0xc0, !PT ;  /* 0x0000038007047812 */ /* 0x000fe200078ec0ff */
[----:B------:R-:W-:Y:S01]  /*76e0*/  UIMAD UR10, UR15, UR13, UR10 ;  /* 0x0000000d0f0a72a4 */ /* 0x000fe2000f8e020a */
[----:B------:R-:W-:Y:S02]  /*76f0*/  SHF.R.U64 R12, R12, 0x3, RZ ;  /* 0x000000030c0c7819 */ /* 0x000fe400000012ff */
[----:B------:R-:W-:Y:S01]  /*7700*/  ULDC.64 UR12, c[0x0][0xb78] ;  /* 0x0002de00000c7ab9 */ /* 0x000fe20000000a00 */
[----:B------:R-:W-:Y:S01]  /*7710*/  UIADD3 UR7, UR7, UR10, URZ ;  /* 0x0000000a07077290 */ /* 0x000fe2000fffe03f */
[----:B------:R-:W-:Y:S01]  /*7720*/  LOP3.LUT R28, R28, R29, RZ, 0x3c, !PT ;  /* 0x0000001d1c1c7212 */ /* 0x000fe200078e3cff */
[----:B------:R-:W-:Y:S01]  /*7730*/  UIMAD UR8, UR14, UR12, URZ ;  /* 0x0000000c0e0872a4 */ /* 0x000fe2000f8e023f */
[----:B------:R-:W-:Y:S01]  /*7740*/  SHF.R.U64 R4, R4, 0x3, RZ ;  /* 0x0000000304047819 */ /* 0x000fe200000012ff */
[----:B------:R-:W-:Y:S01]  /*7750*/  UIMAD.WIDE.U32 UR6, UR61, UR12, UR6 ;  /* 0x0000000c3d0672a5 */ /* 0x000fe2000f8e0006 */
[--C-:B------:R-:W-:Y:S01]  /*7760*/  IMAD.X R29, RZ, RZ, R25.reuse, P1 ;  /* 0x000000ffff1d7224 */ /* 0x100fe200008e0619 */
[----:B------:R-:W-:Y:S01]  /*7770*/  UIMAD UR8, UR61, UR13, UR8 ;  /* 0x0000000d3d0872a4 */ /* 0x000fe2000f8e0208 */
[----:B------:R-:W-:Y:S01]  /*7780*/  LOP3.LUT R12, R12, R13, RZ, 0x3c, !PT ;  /* 0x0000000d0c0c7212 */ /* 0x000fe200078e3cff */
[----:B------:R-:W-:Y:S01]  /*7790*/  IMAD.X R13, RZ, RZ, R25, P2 ;  /* 0x000000ffff0d7224 */ /* 0x000fe200010e0619 */
[----:B------:R-:W-:Y:S01]  /*77a0*/  IADD3 R41, P5, R24, 0x4000, RZ ;  /* 0x0000400018297810 */ /* 0x000fe20007fbe0ff */
[----:B------:R-:W-:Y:S01]  /*77b0*/  ULDC.64 UR12, c[0x0][0xaa0] ;  /* 0x0002a800000c7ab9 */ /* 0x000fe20000000a00 */
[----:B------:R-:W-:Y:S01]  /*77c0*/  IADD3 R6, P0, R8, UR6, RZ ;  /* 0x0000000608067c10 */ /* 0x000fe2000ff1e0ff */
[----:B------:R-:W-:Y:S01]  /*77d0*/  IMAD.U32 R10, RZ, RZ, UR8 ;  /* 0x00000008ff0a7e24 */ /* 0x000fe2000f8e00ff */
[----:B------:R-:W-:-:S02]  /*77e0*/  LOP3.LUT R4, R4, R7, RZ, 0x3c, !PT ;  /* 0x0000000704047212 */ /* 0x000fc400078e3cff */
[C---:B------:R-:W-:Y:S02]  /*77f0*/  IADD3 R33, P4, R24.reuse, 0x5000, RZ ;  /* 0x0000500018217810 */ /* 0x040fe40007f9e0ff */
[----:B------:R-:W-:Y:S01]  /*7800*/  IADD3.X R5, R5, UR7, R10, P0, !PT ;  /* 0x0000000705057c10 */ /* 0x000fe200087fe40a */
[----:B------:R-:W-:Y:S01]  /*7810*/  ULDC.64 UR6, c[0x0][0xb40] ;  /* 0x0002d00000067ab9 */ /* 0x000fe20000000a00 */
[----:B------:R-:W-:Y:S02]  /*7820*/  IADD3 R27, P3, R24, 0x6000, RZ ;  /* 0x00006000181b7810 */ /* 0x000fe40007f7e0ff */
[----:B------:R-:W-:Y:S02]  /*7830*/  LEA R48, P0, R6, UR6, 0x2 ;  /* 0x0000000606307c11 */ /* 0x000fe4000f8010ff */
[----:B------:R-:W-:Y:S02]  /*7840*/  IADD3 R7, P2, R24, 0x7000, RZ ;  /* 0x0000700018077810 */ /* 0x000fe40007f5e0ff */
[----:B------:R-:W-:Y:S01]  /*7850*/  LEA.HI.X R49, R6, UR7, R5, 0x2, P0 ;  /* 0x0000000706317c11 */ /* 0x000fe200080f1405 */
[----:B------:R-:W-:Y:S01]  /*7860*/  VIADD R6, R8, 0x8 ;  /* 0x0000000808067836 */ /* 0x000fe20000000000 */
[----:B------:R-:W-:-:S02]  /*7870*/  LOP3.LUT P0, RZ, R186, 0x3, RZ, 0xc0, !PT ;  /* 0x00000003baff7812 */ /* 0x000fc4000780c0ff */
[----:B------:R-:W-:Y:S02]  /*7880*/  LOP3.LUT R40, R41, 0x380, RZ, 0xc0, !PT ;  /* 0x0000038029287812 */ /* 0x000fe400078ec0ff */
[----:B------:R-:W-:Y:S02]  /*7890*/  LOP3.LUT R32, R33, 0x380, RZ, 0xc0, !PT ;  /* 0x0000038021207812 */ /* 0x000fe400078ec0ff */
[----:B------:R-:W-:Y:S02]  /*78a0*/  LOP3.LUT R26, R27, 0x380, RZ, 0xc0, !PT ;  /* 0x000003801b1a7812 */ /* 0x000fe400078ec0ff */
[----:B------:R-:W-:Y:S01]  /*78b0*/  LOP3.LUT R37, R24, 0x380, RZ, 0xc0, !PT ;  /* 0x0000038018257812 */ /* 0x000fe200078ec0ff */
[----:B------:R-:W-:Y:S01]  /*78c0*/  UIMAD UR6, UR9, UR12, URZ ;  /* 0x0000000c090672a4 */ /* 0x000fe2000f8e023f */
[-C--:B-----5:R-:W-:Y:S01]  /*78d0*/  ISETP.GE.OR P1, PT, R8, R51.reuse, P0 ;  /* 0x000000330800720c */ /* 0x0a0fe20000726670 */
[----:B------:R-:W-:Y:S01]  /*78e0*/  IMAD.U32 R19, RZ, RZ, UR12 ;  /* 0x0000000cff137e24 */ /* 0x000fe2000f8e00ff */
[----:B------:R-:W-:Y:S01]  /*78f0*/  ISETP.GE.OR P0, PT, R6, R51, P0 ;  /* 0x000000330600720c */ /* 0x000fe20000706670 */
[--C-:B------:R-:W-:Y:S01]  /*7900*/  IMAD.X R5, RZ, RZ, R25.reuse, P6 ;  /* 0x000000ffff057224 */ /* 0x100fe200030e0619 */
[----:B------:R-:W-:Y:S01]  /*7910*/  LOP3.LUT R6, R7, 0x380, RZ, 0xc0, !PT ;  /* 0x0000038007067812 */ /* 0x000fe200078ec0ff */
[----:B------:R-:W-:Y:S01]  /*7920*/  IMAD.X R9, RZ, RZ, R25, P2 ;  /* 0x000000ffff097224 */ /* 0x000fe200010e0619 */
[----:B------:R-:W-:-:S02]  /*7930*/  SHF.R.U64 R40, R40, 0x3, RZ ;  /* 0x0000000328287819 */ /* 0x000fc400000012ff */
[----:B------:R-:W-:Y:S02]  /*7940*/  SHF.R.U64 R32, R32, 0x3, RZ ;  /* 0x0000000320207819 */ /* 0x000fe400000012ff */
[----:B------:R-:W-:Y:S02]  /*7950*/  SHF.R.U64 R26, R26, 0x3, RZ ;  /* 0x000000031a1a7819 */ /* 0x000fe400000012ff */
[----:B------:R-:W-:Y:S01]  /*7960*/  SHF.R.U64 R37, R37, 0x3, RZ ;  /* 0x0000000325257819 */ /* 0x000fe200000012ff */
[----:B------:R0:W-:Y:S01]  /*7970*/  @!P1 STG.E desc[UR16][R48.64], R20 ;  /* 0x0000001430009986 */ /* 0x0001e2000c101910 */
[----:B------:R-:W-:Y:S02]  /*7980*/  SHF.R.U64 R6, R6, 0x3, RZ ;  /* 0x0000000306067819 */ /* 0x000fe400000012ff */
[----:B------:R-:W-:Y:S01]  /*7990*/  SHF.R.S32.HI R21, RZ, 0x1f, R17 ;  /* 0x0000001fff157819 */ /* 0x000fe20000011411 */
[----:B------:R-:W-:Y:S01]  /*79a0*/  UIMAD UR6, UR4, UR13, UR6 ;  /* 0x0000000d040672a4 */ /* 0x000fe2000f8e0206 */
[----:B------:R-:W-:Y:S01]  /*79b0*/  LOP3.LUT R40, R40, R41, RZ, 0x3c, !PT ;  /* 0x0000002928287212 */ /* 0x000fe200078e3cff */
[--C-:B------:R-:W-:Y:S01]  /*79c0*/  IMAD.X R41, RZ, RZ, R25.reuse, P5 ;  /* 0x000000ffff297224 */ /* 0x100fe200028e0619 */
[----:B------:R-:W-:Y:S01]  /*79d0*/  LOP3.LUT R32, R32, R33, RZ, 0x3c, !PT ;  /* 0x0000002120207212 */ /* 0x000fe200078e3cff */
[--C-:B------:R-:W-:Y:S01]  /*79e0*/  IMAD.X R33, RZ, RZ, R25.reuse, P4 ;  /* 0x000000ffff217224 */ /* 0x100fe200020e0619 */
[----:B------:R-:W-:Y:S01]  /*79f0*/  LOP3.LUT R26, R26, R27, RZ, 0x3c, !PT ;  /* 0x0000001b1a1a7212 */ /* 0x000fe200078e3cff */
[----:B------:R-:W-:Y:S01]  /*7a00*/  IMAD.X R27, RZ, RZ, R25, P3 ;  /* 0x000000ffff1b7224 */ /* 0x000fe200018e0619 */
[----:B------:R-:W-:Y:S01]  /*7a10*/  LOP3.LUT R36, R37, R24, RZ, 0x3c, !PT ;  /* 0x0000001825247212 */ /* 0x000fe200078e3cff */
[----:B0-----:R-:W-:Y:S01]  /*7a20*/  IMAD.MOV.U32 R20, RZ, RZ, R17 ;  /* 0x000000ffff147224 */ /* 0x001fe200078e0011 */
[----:B------:R-:W-:Y:S01]  /*7a30*/  LOP3.LUT R8, R6, R7, RZ, 0x3c, !PT ;  /* 0x0000000706087212 */ /* 0x000fe200078e3cff */
[----:B------:R-:W-:Y:S01]  /*7a40*/  IMAD.MOV.U32 R37, RZ, RZ, R25 ;  /* 0x000000ffff257224 */ /* 0x000fe200078e0019 */
[----:B------:R0:W-:Y:S01]  /*7a50*/  @!P0 STG.E desc[UR16][R48.64+0x20], R0 ;  /* 0x0000200030008986 */ /* 0x0001e2000c101910 */
[----:B------:R-:W-:-:S03]  /*7a60*/  IMAD.WIDE.U32 R20, R19, UR4, R20 ;  /* 0x0000000413147c25 */ /* 0x000fc6000f8e0014 */
[----:B------:R-:W5:Y:S01]  /*7a70*/  LD.E.128 R28, desc[UR16][R28.64] ;  /* 0x000000101c1c7980 */ /* 0x000f62000c101d00 */
[----:B------:R-:W-:Y:S01]  /*7a80*/  VIADD R21, R21, UR6 ;  /* 0x0000000615157c36 */ /* 0x000fe20008000000 */
[----:B------:R-:W-:Y:S02]  /*7a90*/  ULDC.64 UR6, c[0x0][0xae0] ;  /* 0x0002b80000067ab9 */ /* 0x000fe40000000a00 */
[----:B------:R-:W5:Y:S04]  /*7aa0*/  LD.E.128 R36, desc[UR16][R36.64] ;  /* 0x0000001024247980 */ /* 0x000f68000c101d00 */
[----:B------:R-:W5:Y:S04]  /*7ab0*/  LD.E.128 R12, desc[UR16][R12.64] ;  /* 0x000000100c0c7980 */ /* 0x000f68000c101d00 */
[----:B------:R-:W5:Y:S04]  /*7ac0*/  LD.E.128 R4, desc[UR16][R4.64] ;  /* 0x0000001004047980 */ /* 0x000f68000c101d00 */
[----:B------:R-:W5:Y:S04]  /*7ad0*/  LD.E.128 R40, desc[UR16][R40.64] ;  /* 0x0000001028287980 */ /* 0x000f68000c101d00 */
[----:B------:R-:W5:Y:S04]  /*7ae0*/  LD.E.128 R32, desc[UR16][R32.64] ;  /* 0x0000001020207980 */ /* 0x000f68000c101d00 */
[----:B------:R-:W5:Y:S04]  /*7af0*/  LD.E.128 R24, desc[UR16][R26.64] ;  /* 0x000000101a187980 */ /* 0x000f68000c101d00 */
[----:B------:R-:W5:Y:S01]  /*7b00*/  LD.E.128 R8, desc[UR16][R8.64] ;  /* 0x0000001008087980 */ /* 0x000f62000c101d00 */
[----:B------:R-:W-:Y:S01]  /*7b10*/  UIMAD UR4, UR11, UR6, URZ ;  /* 0x000000060b0472a4 */ /* 0x000fe2000f8e023f */
[----:B------:R-:W-:Y:S01]  /*7b20*/  @!PT LDS RZ, [RZ] ;  /* 0x00000000fffff984 */ /* 0x000fe20000000800 */
[----:B------:R-:W-:Y:S01]  /*7b30*/  @!PT LDS RZ, [RZ] ;  /* 0x00000000fffff984 */ /* 0x000fe20000000800 */
[----:B------:R-:W-:Y:S01]  /*7b40*/  @!PT LDS RZ, [RZ] ;  /* 0x00000000fffff984 */ /* 0x000fe20000000800 */
[----:B------:R-:W-:Y:S01]  /*7b50*/  @!PT LDS RZ, [RZ] ;  /* 0x00000000fffff984 */ /* 0x000fe20000000800 */
[----:B------:R1:W-:Y:S06]  /*7b60*/  MEMBAR.ALL.CTA ;  /* 0x0000000000007992 */ /* 0x0003ec0000008000 */
[----:B-1----:R-:W1:Y:S01]  /*7b70*/  FENCE.VIEW.ASYNC.S ;  /* 0x00000000000073c6 */ /* 0x002e620000000000 */
[----:B------:R-:W-:Y:S01]  /*7b80*/  IMAD.U32 R23, RZ, RZ, UR6 ;  /* 0x00000006ff177e24 */ /* 0x000fe2000f8e00ff */
[----:B------:R-:W-:Y:S01]  /*7b90*/  UIMAD UR4, UR15, UR7, UR4 ;  /* 0x000000070f0472a4 */ /* 0x000fe2000f8e0204 */
[----:B------:R-:W-:-:S02]  /*7ba0*/  IMAD R51, R22, -0x80, R51 ;  /* 0xffffff8016337824 */ /* 0x000fc400078e0233 */
[----:B------:R-:W-:Y:S01]  /*7bb0*/  IMAD.WIDE.U32 R20, R23, UR15, R20 ;  /* 0x0000000f17147c25 */ /* 0x000fe2000f8e0014 */
[----:B------:R-:W-:Y:S02]  /*7bc0*/  ULDC.64 UR6, c[0x0][0xae8] ;  /* 0x0002ba0000067ab9 */ /* 0x000fe40000000a00 */
[C---:B------:R-:W-:Y:S01]  /*7bd0*/  ISETP.GE.AND P2, PT, R18.reuse, R51, PT ;  /* 0x000000331200720c */ /* 0x040fe20003f46270 */
[----:B------:R-:W-:Y:S01]  /*7be0*/  VIADD R21, R21, UR4 ;  /* 0x0000000415157c36 */ /* 0x000fe20008000000 */
[----:B------:R-:W-:Y:S01]  /*7bf0*/  UIMAD UR4, UR14, UR6, URZ ;  /* 0x000000060e0472a4 */ /* 0x000fe2000f8e023f */
[----:B------:R-:W-:Y:S02]  /*7c00*/  VIADD R3, R3, 0x34820 ;  /* 0x0003482003037836 */ /* 0x000fe40000000000 */
[C---:B0-----:R-:W-:Y:S02]  /*7c10*/  VIADD R0, R18.reuse, 0x20 ;  /* 0x0000002012007836 */ /* 0x041fe40000000000 */
[----:B------:R-:W-:-:S02]  /*7c20*/  VIADD R19, R18, 0x60 ;  /* 0x0000006012137836 */ /* 0x000fc40000000000 */
[----:B------:R-:W-:Y:S01]  /*7c30*/  IMAD.U32 R49, RZ, RZ, UR6 ;  /* 0x00000006ff317e24 */ /* 0x000fe2000f8e00ff */
[----:B------:R-:W-:Y:S01]  /*7c40*/  UIMAD UR4, UR61, UR7, UR4 ;  /* 0x000000073d0472a4 */ /* 0x000fe2000f8e0204 */
[----:B------:R-:W-:Y:S02]  /*7c50*/  PRMT R3, RZ, 0x654, R3 ;  /* 0x00000654ff037816 */ /* 0x000fe40000000003 */
[----:B------:R-:W-:Y:S01]  /*7c60*/  IMAD.WIDE.U32 R48, R49, UR61, R20 ;  /* 0x0000003d31307c25 */ /* 0x000fe2000f8e0014 */
[-C--:B------:R-:W-:Y:S02]  /*7c70*/  ISETP.GE.AND P4, PT, R0, R51.reuse, PT ;  /* 0x000000330000720c */ /* 0x080fe40003f86270 */
[-C--:B------:R-:W-:Y:S01]  /*7c80*/  ISETP.GE.AND P1, PT, R19, R51.reuse, PT ;  /* 0x000000331300720c */ /* 0x080fe20003f26270 */
[----:B------:R-:W-:Y:S01]  /*7c90*/  VIADD R0, R18, 0x40 ;  /* 0x0000004012007836 */ /* 0x000fe20000000000 */
[--C-:B------:R-:W-:Y:S01]  /*7ca0*/  SHF.R.S32.HI R19, RZ, 0x1f, R18.reuse ;  /* 0x0000001fff137819 */ /* 0x100fe20000011412 */
[----:B-1----:R0:W-:Y:S01]  /*7cb0*/  SYNCS.ARRIVE.TRANS64.RED.A1T0 RZ, [R3+URZ], RZ ;  /* 0x000000ff03ff79a7 */ /* 0x0021e2000810043f */
[----:B------:R-:W-:Y:S01]  /*7cc0*/  VIADD R53, R49, UR4 ;  /* 0x0000000431357c36 */ /* 0x000fe20008000000 */
[----:B------:R-:W-:Y:S01]  /*7cd0*/  BSSY B1, `(.L_x_283) ;  /* 0x0000015000017945 */ /* 0x000fe20003800000 */
[----:B------:R-:W-:Y:S01]  /*7ce0*/  ISETP.GE.AND P0, PT, R0, R51, PT ;  /* 0x000000330000720c */ /* 0x000fe20003f06270 */
[----:B------:R-:W-:-:S02]  /*7cf0*/  IMAD.WIDE R22, R22, 0x80, R18 ;  /* 0x0000008016167825 */ /* 0x000fc400078e0212 */
[----:B------:R-:W-:Y:S10]  /*7d00*/  @P2 BRA `(.L_x_284) ;  /* 0x0000000000442947 */ /* 0x000ff40003800000 */
[----:B------:R-:W-:Y:S01]  /*7d10*/  ULDC.64 UR6, c[0x0][0xad8] ;  /* 0x0002b60000067ab9 */ /* 0x000fe20000000a00 */
[----:B------:R-:W-:Y:S01]  /*7d20*/  VIADD R0, R17, 0x40 ;  /* 0x0000004011007836 */ /* 0x000fe20000000000 */
[----:B------:R-:W-:Y:S01]  /*7d30*/  ULDC UR4, c[0x0][0xa8c] ;  /* 0x0002a30000047ab9 */ /* 0x000fe20000000800 */
[----:B0-----:R-:W-:Y:S01]  /*7d40*/  IMAD R3, R23, UR6, RZ ;  /* 0x0000000617037c24 */ /* 0x001fe2000f8e02ff */
[----:B------:R-:W-:Y:S01]  /*7d50*/  ISETP.GE.AND P2, PT, R17, UR4, PT ;  /* 0x0000000411007c0c */ /* 0x000fe2000bf46270 */
[----:B------:R-:W-:Y:S01]  /*7d60*/  IMAD.MOV.U32 R20, RZ, RZ, R48 ;  /* 0x000000ffff147224 */ /* 0x000fe200078e0030 */
[----:B------:R-:W-:Y:S01]  /*7d70*/  ISETP.GE.AND P3, PT, R0, UR4, PT ;  /* 0x0000000400007c0c */ /* 0x000fe2000bf66270 */
[----:B------:R-:W-:Y:S01]  /*7d80*/  IMAD.MOV.U32 R21, RZ, RZ, R53 ;  /* 0x000000ffff157224 */ /* 0x000fe200078e0035 */
[----:B------:R-:W-:Y:S01]  /*7d90*/  ULDC.64 UR8, c[0x0][0x208] ;  /* 0x0000820000087ab9 */ /* 0x000fe20000000a00 */
[C---:B------:R-:W-:Y:S02]  /*7da0*/  IMAD R3, R22.reuse, UR7, R3 ;  /* 0x0000000716037c24 */ /* 0x040fe4000f8e0203 */
[----:B------:R-:W-:Y:S01]  /*7db0*/  IMAD.WIDE.U32 R20, R22, UR6, R20 ;  /* 0x0000000616147c25 */ /* 0x000fe2000f8e0014 */
[----:B------:R-:W-:-:S03]  /*7dc0*/  ULDC.64 UR6, c[0x0][0xa80] ;  /* 0x0002a00000067ab9 */ /* 0x000fc60000000a00 */
[----:B------:R-:W-:Y:S01]  /*7dd0*/  IMAD.IADD R3, R21, 0x1, R3 ;  /* 0x0000000115037824 */ /* 0x000fe200078e0203 */
[----:B------:R-:W-:-:S04]  /*7de0*/  LEA R50, P5, R20, UR6, 0x1 ;  /* 0x0000000614327c11 */ /* 0x000fc8000f8a08ff */
[----:B------:R-:W-:-:S05]  /*7df0*/  LEA.HI.X R51, R20, UR7, R3, 0x1, P5 ;  /* 0x0000000714337c11 */ /* 0x000fca000a8f0c03 */
[----:B-----5:R1:W-:Y:S04]  /*7e00*/  @!P2 STG.E.128 desc[UR8][R50.64], R36 ;  /* 0x000000243200a986 */ /* 0x0203e8000c101d08 */
[----:B------:R1:W-:Y:S02]  /*7e10*/  @!P3 STG.E.128 desc[UR8][R50.64+0x80], R40 ;  /* 0x000080283200b986 */ /* 0x0003e4000c101d08 */
.L_x_284:
[----:B------:R-:W-:Y:S05]  /*7e20*/  BSYNC B1 ;  /* 0x0000000000017941 */ /* 0x000fea0003800000 */
.L_x_283:
[----:B------:R-:W-:Y:S04]  /*7e30*/  BSSY B1, `(.L_x_285) ;  /* 0x0000015000017945 */ /* 0x000fe80003800000 */
[----:B------:R-:W-:Y:S05]  /*7e40*/  @P4 BRA `(.L_x_286) ;  /* 0x00000000004c4947 */ /* 0x000fea0003800000 */
[----:B0-----:R-:W-:Y:S01]  /*7e50*/  IADD3 R3, P2, R22, 0x20, RZ ;  /* 0x0000002016037810 */ /* 0x001fe20007f5e0ff */
[----:B------:R-:W-:Y:S01]  /*7e60*/  ULDC.64 UR6, c[0x0][0xad8] ;  /* 0x0002b60000067ab9 */ /* 0x000fe20000000a00 */
[----:B------:R-:W-:Y:S01]  /*7e70*/  IMAD.MOV.U32 R20, RZ, RZ, R48 ;  /* 0x000000ffff147224 */ /* 0x000fe200078e0030 */
[----:B------:R-:W-:Y:S01]  /*7e80*/  ULDC UR4, c[0x0][0xa8c] ;  /* 0x0002a30000047ab9 */ /* 0x000fe20000000800 */
[----:B------:R-:W-:Y:S01]  /*7e90*/  IMAD.MOV.U32 R21, RZ, RZ, R53 ;  /* 0x000000ffff157224 */ /* 0x000fe200078e0035 */
[C---:B------:R-:W-:Y:S01]  /*7ea0*/  ISETP.GE.AND P3, PT, R17.reuse, UR4, PT ;  /* 0x0000000411007c0c */ /* 0x040fe2000bf66270 */
[----:B------:R-:W-:Y:S01]  /*7eb0*/  IMAD.X R0, RZ, RZ, R23, P2 ;  /* 0x000000ffff007224 */ /* 0x000fe200010e0617 */
[----:B------:R-:W-:Y:S01]  /*7ec0*/  ULDC.64 UR8, c[0x0][0x208] ;  /* 0x0000820000087ab9 */ /* 0x000fe20000000a00 */
[----:B-1---5:R-:W-:Y:S02]  /*7ed0*/  VIADD R36, R17, 0x40 ;  /* 0x0000004011247836 */ /* 0x022fe40000000000 */
[----:B------:R-:W-:-:S02]  /*7ee0*/  IMAD R0, R0, UR6, RZ ;  /* 0x0000000600007c24 */ /* 0x000fc4000f8e02ff */
[----:B------:R-:W-:Y:S01]  /*7ef0*/  IMAD.WIDE.U32 R20, R3, UR6, R20 ;  /* 0x0000000603147c25 */ /* 0x000fe2000f8e0014 */
[----:B------:R-:W-:-:S03]  /*7f00*/  ISETP.GE.AND P4, PT, R36, UR4, PT ;  /* 0x0000000424007c0c */ /* 0x000fc6000bf86270 */
[----:B------:R-:W-:Y:S01]  /*7f10*/  IMAD R3, R3, UR7, R0 ;  /* 0x0000000703037c24 */ /* 0x000fe2000f8e0200 */
[----:B------:R-:W-:Y:S02]  /*7f20*/  ULDC.64 UR6, c[0x0][0xa80] ;  /* 0x0002a00000067ab9 */ /* 0x000fe40000000a00 */
[----:B------:R-:W-:Y:S01]  /*7f30*/  LEA R36, P2, R20, UR6, 0x1 ;  /* 0x0000000614247c11 */ /* 0x000fe2000f8408ff */
[----:B------:R-:W-:-:S05]  /*7f40*/  IMAD.IADD R3, R21, 0x1, R3 ;  /* 0x0000000115037824 */ /* 0x000fca00078e0203 */
[----:B------:R-:W-:-:S05]  /*7f50*/  LEA.HI.X R37, R20, UR7, R3, 0x1, P2 ;  /* 0x0000000714257c11 */ /* 0x000fca00090f0c03 */
[----:B------:R2:W-:Y:S04]  /*7f60*/  @!P3 STG.E.128 desc[UR8][R36.64], R28 ;  /* 0x0000001c2400b986 */ /* 0x0005e8000c101d08 */
[----:B------:R2:W-:Y:S02]  /*7f70*/  @!P4 STG.E.128 desc[UR8][R36.64+0x80], R32 ;  /* 0x000080202400c986 */ /* 0x0005e4000c101d08 */
.L_x_286:
[----:B------:R-:W-:Y:S05]  /*7f80*/  BSYNC B1 ;  /* 0x0000000000017941 */ /* 0x000fea0003800000 */
.L_x_285:
        /* <DEDUP_REMOVED lines=10> */
[----:B--2--5:R-:W-:Y:S02]  /*8030*/  VIADD R28, R17, 0x40 ;  /* 0x00000040111c7836 */ /* 0x024fe40000000000 */
        /* <DEDUP_REMOVED lines=10> */
.L_x_288:
[----:B------:R-:W-:Y:S05]  /*80e0*/  BSYNC B1 ;  /* 0x0000000000017941 */ /* 0x000fea0003800000 */
.L_x_287:
[----:B------:R-:W-:Y:S05]  /*80f0*/  @P1 BRA `(.L_x_289) ;  /* 0x0000000c00301947 */ /* 0x000fea0003800000 */
[----:B0-----:R-:W-:Y:S01]  /*8100*/  IADD3 R3, P0, R22, 0x60, RZ ;  /* 0x0000006016037810 */ /* 0x001fe20007f1e0ff */
[----:B------:R-:W-:Y:S01]  /*8110*/  ULDC.64 UR6, c[0x0][0xad8] ;  /* 0x0002b60000067ab9 */ /* 0x000fe20000000a00 */
[----:B---3-5:R-:W-:Y:S01]  /*8120*/  IMAD.MOV.U32 R12, RZ, RZ, R48 ;  /* 0x000000ffff0c7224 */ /* 0x028fe200078e0030 */
[----:B------:R-:W-:Y:S01]  /*8130*/  ULDC UR4, c[0x0][0xa8c] ;  /* 0x0002a30000047ab9 */ /* 0x000fe20000000800 */
[----:B------:R-:W-:Y:S01]  /*8140*/  IMAD.MOV.U32 R13, RZ, RZ, R53 ;  /* 0x000000ffff0d7224 */ /* 0x000fe200078e0035 */
[----:B------:R-:W-:Y:S01]  /*8150*/  ISETP.GE.AND P1, PT, R17, UR4, PT ;  /* 0x0000000411007c0c */ /* 0x000fe2000bf26270 */
[----:B------:R-:W-:Y:S01]  /*8160*/  IMAD.X R22, RZ, RZ, R23, P0 ;  /* 0x000000ffff167224 */ /* 0x000fe200000e0617 */
[----:B------:R-:W-:Y:S01]  /*8170*/  ULDC.64 UR8, c[0x0][0x208] ;  /* 0x0000820000087ab9 */ /* 0x000fe20000000a00 */
[----:B------:R-:W-:-:S04]  /*8180*/  IMAD.WIDE.U32 R12, R3, UR6, R12 ;  /* 0x00000006030c7c25 */ /* 0x000fc8000f8e000c */
[----:B------:R-:W-:Y:S02]  /*8190*/  IMAD R22, R22, UR6, RZ ;  /* 0x0000000616167c24 */ /* 0x000fe4000f8e02ff */
[----:B------:R-:W-:Y:S02]  /*81a0*/  VIADD R0, R17, 0x40 ;  /* 0x0000004011007836 */ /* 0x000fe40000000000 */
[----:B------:R-:W-:Y:S01]  /*81b0*/  IMAD R3, R3, UR7, R22 ;  /* 0x0000000703037c24 */ /* 0x000fe2000f8e0216 */
[----:B------:R-:W-:Y:S02]  /*81c0*/  ULDC.64 UR6, c[0x0][0xa80] ;  /* 0x0002a00000067ab9 */ /* 0x000fe40000000a00 */
[----:B------:R-:W-:Y:S01]  /*81d0*/  LEA R14, P0, R12, UR6, 0x1 ;  /* 0x000000060c0e7c11 */ /* 0x000fe2000f8008ff */
[----:B------:R-:W-:-:S05]  /*81e0*/  IMAD.IADD R3, R13, 0x1, R3 ;  /* 0x000000010d037824 */ /* 0x000fca00078e0203 */
[----:B------:R-:W-:Y:S02]  /*81f0*/  LEA.HI.X R15, R12, UR7, R3, 0x1, P0 ;  /* 0x000000070c0f7c11 */ /* 0x000fe400080f0c03 */
[----:B------:R-:W-:-:S03]  /*8200*/  ISETP.GE.AND P0, PT, R0, UR4, PT ;  /* 0x0000000400007c0c */ /* 0x000fc6000bf06270 */
[----:B------:R4:W-:Y:S10]  /*8210*/  @!P1 STG.E.128 desc[UR8][R14.64], R4 ;  /* 0x000000040e009986 */ /* 0x0009f4000c101d08 */
[----:B------:R-:W-:Y:S05]  /*8220*/  @P0 BRA `(.L_x_289) ;  /* 0x0000000800e40947 */ /* 0x000fea0003800000 */
[----:B------:R-:W-:Y:S02]  /*8230*/  ULDC.64 UR6, c[0x0][0x208] ;  /* 0x0000820000067ab9 */ /* 0x000fe40000000a00 */
[----:B------:R0:W-:Y:S01]  /*8240*/  STG.E.128 desc[UR6][R14.64+0x80], R8 ;  /* 0x000080080e007986 */ /* 0x0001e2000c101d06 */
[----:B------:R-:W-:Y:S05]  /*8250*/  BRA `(.L_x_289) ;  /* 0x0000000800d87947 */ /* 0x000fea0003800000 */
.L_x_281:
[----:B------:R-:W-:Y:S01]  /*8260*/  R2UR UR4, R184 ;  /* 0x00000000b80472ca */ /* 0x000fe200000e0000 */
[----:B------:R-:W-:Y:S01]  /*8270*/  USHF.L.U32 UR8, UR61, 0x2, URZ ;  /* 0x000000023d087899 */ /* 0x000fe2000800063f */
[----:B------:R-:W-:Y:S01]  /*8280*/  IMAD.MOV.U32 R9, RZ, RZ, RZ ;  /* 0x000000ffff097224 */ /* 0x000fe200078e00ff */
[----:B------:R-:W-:Y:S01]  /*8290*/  ULDC.64 UR6, c[0x0][0xbd8] ;  /* 0x0002f60000067ab9 */ /* 0x000fe20000000a00 */
[----:B------:R-:W-:Y:S01]  /*82a0*/  ULDC.64 UR10, c[0x0][0x208] ;  /* 0x00008200000a7ab9 */ /* 0x000fe20000000a00 */
[----:B------:R-:W-:-:S04]  /*82b0*/  UISETP.NE.U32.AND UP0, UPT, UR6, URZ, UPT ;  /* 0x0000003f0600728c */ /* 0x000fc8000bf05070 */
[----:B------:R-:W-:-:S04]  /*82c0*/  UISETP.NE.AND.EX UP0, UPT, UR7, URZ, UPT, UP0 ;  /* 0x0000003f0700728c */ /* 0x000fc8000bf05300 */
[----:B------:R-:W-:Y:S02]  /*82d0*/  USHF.L.U64.HI UR9, UR61, 0x2, UR4 ;  /* 0x000000023d097899 */ /* 0x000fe40008010204 */
[----:B------:R-:W-:Y:S01]  /*82e0*/  UIADD3 UR4, UP1, UR8, UR6, URZ ;  /* 0x0000000608047290 */ /* 0x000fe2000ff3e03f */
[----:B------:R-:W0:Y:S01]  /*82f0*/  LDC R3, c[0x0][0xa88] ;  /* 0x0002a200ff037b82 */ /* 0x000e220000000800 */
[----:B------:R-:W-:Y:S02]  /*8300*/  PLOP3.LUT P1, PT, PT, PT, UP0, 0x80, 0x0 ;  /* 0x000000000000781c */ /* 0x000fe40003f2f008 */
[----:B------:R-:W-:Y:S02]  /*8310*/  UIADD3.X UR6, UR9, UR7, URZ, UP1, !UPT ;  /* 0x0000000709067290 */ /* 0x000fe40008ffe43f */
[----:B------:R-:W-:-:S04]  /*8320*/  IMAD.U32 R4, RZ, RZ, UR4 ;  /* 0x00000004ff047e24 */ /* 0x000fc8000f8e00ff */
[----:B------:R-:W-:Y:S01]  /*8330*/  IMAD.U32 R5, RZ, RZ, UR6 ;  /* 0x00000006ff057e24 */ /* 0x000fe2000f8e00ff */
[----:B------:R-:W-:Y:S02]  /*8340*/  ULDC.64 UR6, c[0x0][0xbe0] ;  /* 0x0002f80000067ab9 */ /* 0x000fe40000000a00 */
[----:B------:R-:W-:Y:S02]  /*8350*/  UISETP.NE.U32.AND UP1, UPT, UR6, URZ, UPT ;  /* 0x0000003f0600728c */ /* 0x000fe4000bf25070 */
[----:B------:R1:W5:Y:S02]  /*8360*/  @P1 LDG.E R9, desc[UR10][R4.64] ;  /* 0x0000000a04091981 */ /* 0x000364000c1e1900 */
[----:B------:R-:W-:-:S06]  /*8370*/  UISETP.NE.AND.EX UP1, UPT, UR7, URZ, UPT, UP1 ;  /* 0x0000003f0700728c */ /* 0x000fcc000bf25310 */
[----:B------:R-:W-:-:S05]  /*8380*/  PLOP3.LUT P2, PT, PT, PT, UP1, 0x80, 0x0 ;  /* 0x000000000000781c */ /* 0x000fca0003f4f018 */
[----:B------:R-:W-:-:S04]  /*8390*/  @UP1 UIADD3 UR6, UP2, UR8, UR6, URZ ;  /* 0x0000000608061290 */ /* 0x000fc8000ff5e03f */
[----:B------:R-:W-:Y:S02]  /*83a0*/  @UP1 UIADD3.X UR7, UR9, UR7, URZ, UP2, !UPT ;  /* 0x0000000709071290 */ /* 0x000fe400097fe43f */
[----:B------:R-:W-:-:S04]  /*83b0*/  IMAD.U32 R6, RZ, RZ, UR6 ;  /* 0x00000006ff067e24 */ /* 0x000fc8000f8e00ff */
[----:B------:R-:W-:Y:S01]  /*83c0*/  IMAD.U32 R7, RZ, RZ, UR7 ;  /* 0x00000007ff077e24 */ /* 0x000fe2000f8e00ff */
[----:B------:R-:W-:-:S04]  /*83d0*/  ISETP.GE.AND P0, PT, R192, 0x80, PT ;  /* 0x00000080c000780c */ /* 0x000fc80003f06270 */
[----:B0-----:R1:W5:Y:S01]  /*83e0*/  @P2 LDG.E R3, desc[UR10][R6.64] ;  /* 0x0000000a06032981 */ /* 0x001362000c1e1900 */
[----:B------:R-:W-:Y:S08]  /*83f0*/  @P2 BRA `(.L_x_290) ;  /* 0x0000000000142947 */ /* 0x000ff00003800000 */
[----:B------:R-:W-:Y:S05]  /*8400*/  @!P1 BRA `(.L_x_290) ;  /* 0x0000000000109947 */ /* 0x000fea0003800000 */
[----:B------:R-:W-:Y:S02]  /*8410*/  ULDC.64 UR6, c[0x0][0x208] ;  /* 0x0000820000067ab9 */ /* 0x000fe40000000a00 */
[----:B------:R-:W2:Y:S04]  /*8420*/  LDG.E R0, desc[UR6][R4.64] ;  /* 0x0000000604007981 */ /* 0x000ea8000c1e1900 */
[----:B-----5:R-:W2:Y:S02]  /*8430*/  LDG.E R3, desc[UR6][R4.64+0x4] ;  /* 0x0000040604037981 */ /* 0x020ea4000c1e1900 */
[----:B--2---:R-:W-:-:S07]  /*8440*/  IMAD.IADD R3, R3, 0x1, -R0 ;  /* 0x0000000103037824 */ /* 0x004fce00078e0a00 */
.L_x_290:
[----:B------:R-:W-:Y:S01]  /*8450*/  R2UR UR6, R23 ;  /* 0x00000000170672ca */ /* 0x000fe200000e0000 */
[----:B------:R-:W-:Y:S01]  /*8460*/  USEL UR61, UR61, URZ, !UP0 ;  /* 0x0000003f3d3d7287 */ /* 0x000fe2000c000000 */
[----:B------:R-:W-:Y:S01]  /*8470*/  R2UR UR4, R184 ;  /* 0x00000000b80472ca */ /* 0x000fe200000e0000 */
[----:B------:R-:W-:Y:S01]  /*8480*/  BSSY B1, `(.L_x_291) ;  /* 0x0000020000017945 */ /* 0x000fe20003800000 */
[----:B------:R-:W-:Y:S02]  /*8490*/  SHF.R.S32.HI R10, RZ, 0x1f, R17 ;  /* 0x0000001fff0a7819 */ /* 0x000fe40000011411 */
[----:B-----5:R-:W-:-:S07]  /*84a0*/  SHF.R.S32.HI R8, RZ, 0x1f, R9 ;  /* 0x0000001fff087819 */ /* 0x020fce0000011409 */
[----:B------:R-:W-:Y:S02]  /*84b0*/  USHF.R.S32.HI UR7, URZ, 0x1f, UR6 ;  /* 0x0000001f3f077899 */ /* 0x000fe40008011406 */
[----:B------:R-:W-:Y:S01]  /*84c0*/  USEL UR8, UR4, URZ, !UP0 ;  /* 0x0000003f04087287 */ /* 0x000fe2000c000000 */
[----:B------:R-:W-:Y:S11]  /*84d0*/  @P0 BRA `(.L_x_292) ;  /* 0x0000000000680947 */ /* 0x000ff60003800000 */
[----:B------:R-:W0:Y:S02]  /*84e0*/  S2R R0, SR_TID.X ;  /* 0x0000000000007919 */ /* 0x000e240000002100 */
[----:B0-----:R-:W-:-:S04]  /*84f0*/  IMAD R0, R22, 0x80, R0 ;  /* 0x0000008016007824 */ /* 0x001fc800078e0200 */
[----:B------:R-:W-:-:S05]  /*8500*/  VIADD R0, R0, 0xffffff80 ;  /* 0xffffff8000007836 */ /* 0x000fca0000000000 */
[----:B------:R-:W-:-:S13]  /*8510*/  ISETP.GE.AND P0, PT, R0, R3, PT ;  /* 0x000000030000720c */ /* 0x000fda0003f06270 */
[----:B------:R-:W-:Y:S05]  /*8520*/  @P0 BRA `(.L_x_292) ;  /* 0x0000000000540947 */ /* 0x000fea0003800000 */
[----:B------:R-:W-:Y:S01]  /*8530*/  R2UR UR6, R23 ;  /* 0x00000000170672ca */ /* 0x000fe200000e0000 */
[----:B------:R-:W-:Y:S01]  /*8540*/  ULDC.64 UR10, c[0x0][0xb70] ;  /* 0x0002dc00000a7ab9 */ /* 0x000fe20000000a00 */
[C---:B-1----:R-:W-:Y:S01]  /*8550*/  IADD3 R4, P0, R0.reuse, R9, RZ ;  /* 0x0000000900047210 */ /* 0x042fe20007f1e0ff */
[----:B------:R-:W-:Y:S02]  /*8560*/  UIMAD UR4, UR7, UR10, URZ ;  /* 0x0000000a070472a4 */ /* 0x000fe4000f8e023f */
[----:B------:R-:W-:Y:S01]  /*8570*/  IMAD.U32 R7, RZ, RZ, UR10 ;  /* 0x0000000aff077e24 */ /* 0x000fe2000f8e00ff */
[----:B------:R-:W-:Y:S01]  /*8580*/  ULDC.64 UR12, c[0x0][0x208] ;  /* 0x00008200000c7ab9 */ /* 0x000fe20000000a00 */
[----:B------:R-:W-:-:S06]  /*8590*/  LEA.HI.X.SX32 R5, R0, R8, 0x1, P0 ;  /* 0x0000000800057211 */ /* 0x000fcc00000f0eff */
[----:B------:R-:W-:Y:S02]  /*85a0*/  UIMAD UR4, UR6, UR11, UR4 ;  /* 0x0000000b060472a4 */ /* 0x000fe4000f8e0204 */
[----:B------:R-:W-:Y:S01]  /*85b0*/  IMAD.WIDE.U32 R4, R7, UR6, R4 ;  /* 0x0000000607047c25 */ /* 0x000fe2000f8e0004 */
[----:B------:R-:W-:Y:S02]  /*85c0*/  ULDC.64 UR10, c[0x0][0xb78] ;  /* 0x0002de00000a7ab9 */ /* 0x000fe40000000a00 */
[----:B------:R-:W-:Y:S01]  /*85d0*/  UIMAD UR6, UR8, UR10, URZ ;  /* 0x0000000a080672a4 */ /* 0x000fe2000f8e023f */
[----:B------:R-:W-:Y:S02]  /*85e0*/  VIADD R5, R5, UR4 ;  /* 0x0000000405057c36 */ /* 0x000fe40008000000 */
[----:B------:R-:W-:Y:S01]  /*85f0*/  IMAD.U32 R7, RZ, RZ, UR10 ;  /* 0x0000000aff077e24 */ /* 0x000fe2000f8e00ff */
[----:B------:R-:W-:-:S03]  /*8600*/  UIMAD UR6, UR61, UR11, UR6 ;  /* 0x0000000b3d0672a4 */ /* 0x000fc6000f8e0206 */
[----:B------:R-:W-:Y:S01]  /*8610*/  IMAD.WIDE.U32 R4, R7, UR61, R4 ;  /* 0x0000003d07047c25 */ /* 0x000fe2000f8e0004 */
[----:B------:R-:W-:-:S03]  /*8620*/  ULDC.64 UR10, c[0x0][0xb40] ;  /* 0x0002d000000a7ab9 */ /* 0x000fc60000000a00 */
[----:B------:R-:W-:Y:S01]  /*8630*/  VIADD R5, R5, UR6 ;  /* 0x0000000605057c36 */ /* 0x000fe20008000000 */
[----:B------:R-:W-:-:S04]  /*8640*/  LEA R6, P0, R4, UR10, 0x2 ;  /* 0x0000000a04067c11 */ /* 0x000fc8000f8010ff */
[----:B------:R-:W-:Y:S01]  /*8650*/  LEA.HI.X R7, R4, UR11, R5, 0x2, P0 ;  /* 0x0000000b04077c11 */ /* 0x000fe200080f1405 */
[----:B------:R-:W-:-:S05]  /*8660*/  IMAD.MOV.U32 R5, RZ, RZ, -0x800000 ;  /* 0xff800000ff057424 */ /* 0x000fca00078e00ff */
[----:B------:R0:W-:Y:S03]  /*8670*/  STG.E desc[UR12][R6.64], R5 ;  /* 0x0000000506007986 */ /* 0x0001e6000c10190c */
.L_x_292:
[----:B------:R-:W-:Y:S05]  /*8680*/  BSYNC B1 ;  /* 0x0000000000017941 */ /* 0x000fea0003800000 */
.L_x_291:
[----:B------:R-:W-:Y:S01]  /*8690*/  R2UR UR6, R23 ;  /* 0x00000000170672ca */ /* 0x000fe200000e0000 */
[----:B------:R-:W-:Y:S01]  /*86a0*/  ULDC.64 UR10, c[0x0][0xaa0] ;  /* 0x0002a800000a7ab9 */ /* 0x000fe20000000a00 */
[----:B-1----:R-:W-:Y:S01]  /*86b0*/  IMAD.MOV.U32 R4, RZ, RZ, R17 ;  /* 0x000000ffff047224 */ /* 0x002fe200078e0011 */
[----:B------:R-:W-:Y:S01]  /*86c0*/  BSSY B1, `(.L_x_293) ;  /* 0x000002f000017945 */ /* 0x000fe20003800000 */
[----:B0-----:R-:W-:Y:S02]  /*86d0*/  IMAD.MOV.U32 R5, RZ, RZ, R10 ;  /* 0x000000ffff057224 */ /* 0x001fe400078e000a */
[----:B------:R-:W-:Y:S02]  /*86e0*/  IMAD R0, R8, UR10, RZ ;  /* 0x0000000a08007c24 */ /* 0x000fe4000f8e02ff */
[----:B------:R-:W-:-:S04]  /*86f0*/  IMAD.WIDE.U32 R4, R9, UR10, R4 ;  /* 0x0000000a09047c25 */ /* 0x000fc8000f8e0004 */
[----:B------:R-:W-:Y:S01]  /*8700*/  IMAD R9, R9, UR11, R0 ;  /* 0x0000000b09097c24 */ /* 0x000fe2000f8e0200 */
[----:B------:R-:W-:Y:S01]  /*8710*/  ULDC.64 UR10, c[0x0][0xae0] ;  /* 0x0002b800000a7ab9 */ /* 0x000fe20000000a00 */
[----:B------:R-:W-:Y:S01]  /*8720*/  IMAD R3, R22, -0x80, R3 ;  /* 0xffffff8016037824 */ /* 0x000fe200078e0203 */
[----:B------:R-:W-:Y:S01]  /*8730*/  UIMAD UR4, UR7, UR10, URZ ;  /* 0x0000000a070472a4 */ /* 0x000fe2000f8e023f */
[----:B------:R-:W-:Y:S01]  /*8740*/  IMAD.IADD R5, R5, 0x1, R9 ;  /* 0x0000000105057824 */ /* 0x000fe200078e0209 */
[----:B------:R-:W-:Y:S01]  /*8750*/  SHF.R.S32.HI R9, RZ, 0x1f, R18 ;  /* 0x0000001fff097819 */ /* 0x000fe20000011412 */
[----:B------:R-:W-:Y:S01]  /*8760*/  IMAD.U32 R7, RZ, RZ, UR10 ;  /* 0x0000000aff077e24 */ /* 0x000fe2000f8e00ff */
[----:B------:R-:W-:Y:S01]  /*8770*/  UIMAD UR4, UR6, UR11, UR4 ;  /* 0x0000000b060472a4 */ /* 0x000fe2000f8e0204 */
[C---:B------:R-:W-:Y:S01]  /*8780*/  ISETP.GE.AND P2, PT, R18.reuse, R3, PT ;  /* 0x000000031200720c */ /* 0x040fe20003f46270 */
[----:B------:R-:W-:Y:S02]  /*8790*/  VIADD R6, R18, 0x40 ;  /* 0x0000004012067836 */ /* 0x000fe40000000000 */
[----:B------:R-:W-:Y:S01]  /*87a0*/  IMAD.WIDE.U32 R4, R7, UR6, R4 ;  /* 0x0000000607047c25 */ /* 0x000fe2000f8e0004 */
[----:B------:R-:W-:-:S02]  /*87b0*/  ULDC.64 UR6, c[0x0][0xae8] ;  /* 0x0002ba0000067ab9 */ /* 0x000fc40000000a00 */
[-C--:B------:R-:W-:Y:S01]  /*87c0*/  ISETP.GE.AND P1, PT, R6, R3.reuse, PT ;  /* 0x000000030600720c */ /* 0x080fe20003f26270 */
[----:B------:R-:W-:Y:S01]  /*87d0*/  VIADD R5, R5, UR4 ;  /* 0x0000000405057c36 */ /* 0x000fe20008000000 */
[----:B------:R-:W-:Y:S01]  /*87e0*/  UIMAD UR4, UR8, UR6, URZ ;  /* 0x00000006080472a4 */ /* 0x000fe2000f8e023f */
[----:B------:R-:W-:Y:S02]  /*87f0*/  VIADD R0, R18, 0x20 ;  /* 0x0000002012007836 */ /* 0x000fe40000000000 */
[----:B------:R-:W-:Y:S01]  /*8800*/  IMAD.U32 R7, RZ, RZ, UR6 ;  /* 0x00000006ff077e24 */ /* 0x000fe2000f8e00ff */
[----:B------:R-:W-:Y:S01]  /*8810*/  UIMAD UR4, UR61, UR7, UR4 ;  /* 0x000000073d0472a4 */ /* 0x000fe2000f8e0204 */
[----:B------:R-:W-:Y:S01]  /*8820*/  IMAD.MOV.U32 R8, RZ, RZ, R18 ;  /* 0x000000ffff087224 */ /* 0x000fe200078e0012 */
[----:B------:R-:W-:Y:S01]  /*8830*/  ISETP.GE.AND P3, PT, R0, R3, PT ;  /* 0x000000030000720c */ /* 0x000fe20003f66270 */
[----:B------:R-:W-:-:S04]  /*8840*/  IMAD.WIDE.U32 R6, R7, UR61, R4 ;  /* 0x0000003d07067c25 */ /* 0x000fc8000f8e0004 */
[----:B------:R-:W-:Y:S02]  /*8850*/  VIADD R0, R18, 0x60 ;  /* 0x0000006012007836 */ /* 0x000fe40000000000 */
[----:B------:R-:W-:Y:S02]  /*8860*/  VIADD R11, R7, UR4 ;  /* 0x00000004070b7c36 */ /* 0x000fe40008000000 */
[----:B------:R-:W-:Y:S01]  /*8870*/  IMAD.WIDE R8, R22, 0x80, R8 ;  /* 0x0000008016087825 */ /* 0x000fe200078e0208 */
[----:B------:R-:W-:Y:S01]  /*8880*/  ISETP.GE.AND P0, PT, R0, R3, PT ;  /* 0x000000030000720c */ /* 0x000fe20003f06270 */
[----:B------:R-:W-:-:S12]  /*8890*/  @P2 BRA `(.L_x_294) ;  /* 0x0000000000442947 */ /* 0x000fd80003800000 */
[----:B------:R-:W-:Y:S01]  /*88a0*/  ULDC.64 UR6, c[0x0][0xad8] ;  /* 0x0002b60000067ab9 */ /* 0x000fe20000000a00 */
[----:B------:R-:W-:Y:S01]  /*88b0*/  VIADD R0, R17, 0x40 ;  /* 0x0000004011007836 */ /* 0x000fe20000000000 */
[----:B------:R-:W-:Y:S01]  /*88c0*/  ULDC UR4, c[0x0][0xa8c] ;  /* 0x0002a30000047ab9 */ /* 0x000fe20000000800 */
[----:B------:R-:W-:Y:S01]  /*88d0*/  IMAD R3, R9, UR6, RZ ;  /* 0x0000000609037c24 */ /* 0x000fe2000f8e02ff */
        /* <DEDUP_REMOVED lines=11> */
[----:B------:R0:W-:Y:S04]  /*8990*/  @!P4 STG.E.128 desc[UR8][R12.64], RZ ;  /* 0x000000ff0c00c986 */ /* 0x0001e8000c101d08 */
[----:B------:R0:W-:Y:S02]  /*89a0*/  @!P5 STG.E.128 desc[UR8][R12.64+0x80], RZ ;  /* 0x000080ff0c00d986 */ /* 0x0001e4000c101d08 */
.L_x_294:
[----:B------:R-:W-:Y:S05]  /*89b0*/  BSYNC B1 ;  /* 0x0000000000017941 */ /* 0x000fea0003800000 */
.L_x_293:
[----:B------:R-:W-:Y:S04]  /*89c0*/  BSSY B1, `(.L_x_295) ;  /* 0x0000015000017945 */ /* 0x000fe80003800000 */
[----:B------:R-:W-:Y:S05]  /*89d0*/  @P3 BRA `(.L_x_296) ;  /* 0x00000000004c3947 */ /* 0x000fea0003800000 */
[----:B------:R-:W-:Y:S01]  /*89e0*/  IADD3 R3, P2, R8, 0x20, RZ ;  /* 0x0000002008037810 */ /* 0x000fe20007f5e0ff */
[----:B------:R-:W-:Y:S01]  /*89f0*/  ULDC.64 UR6, c[0x0][0xad8] ;  /* 0x0002b60000067ab9 */ /* 0x000fe20000000a00 */
[----:B------:R-:W-:Y:S01]  /*8a00*/  IMAD.MOV.U32 R4, RZ, RZ, R6 ;  /* 0x000000ffff047224 */ /* 0x000fe200078e0006 */
[----:B------:R-:W-:Y:S01]  /*8a10*/  ULDC UR4, c[0x0][0xa8c] ;  /* 0x0002a30000047ab9 */ /* 0x000fe20000000800 */
[----:B------:R-:W-:Y:S01]  /*8a20*/  IMAD.MOV.U32 R5, RZ, RZ, R11 ;  /* 0x000000ffff057224 */ /* 0x000fe200078e000b */
[C---:B------:R-:W-:Y:S01]  /*8a30*/  ISETP.GE.AND P3, PT, R17.reuse, UR4, PT ;  /* 0x0000000411007c0c */ /* 0x040fe2000bf66270 */
[----:B------:R-:W-:Y:S01]  /*8a40*/  IMAD.X R0, RZ, RZ, R9, P2 ;  /* 0x000000ffff007224 */ /* 0x000fe200010e0609 */
[----:B------:R-:W-:Y:S01]  /*8a50*/  ULDC.64 UR8, c[0x0][0x208] ;  /* 0x0000820000087ab9 */ /* 0x000fe20000000a00 */
[----:B------:R-:W-:Y:S02]  /*8a60*/  VIADD R10, R17, 0x40 ;  /* 0x00000040110a7836 */ /* 0x000fe40000000000 */
[----:B------:R-:W-:-:S02]  /*8a70*/  IMAD R0, R0, UR6, RZ ;  /* 0x0000000600007c24 */ /* 0x000fc4000f8e02ff */
[----:B------:R-:W-:Y:S01]  /*8a80*/  IMAD.WIDE.U32 R4, R3, UR6, R4 ;  /* 0x0000000603047c25 */ /* 0x000fe2000f8e0004 */
[----:B------:R-:W-:-:S03]  /*8a90*/  ISETP.GE.AND P4, PT, R10, UR4, PT ;  /* 0x000000040a007c0c */ /* 0x000fc6000bf86270 */
[----:B------:R-:W-:Y:S01]  /*8aa0*/  IMAD R3, R3, UR7, R0 ;  /* 0x0000000703037c24 */ /* 0x000fe2000f8e0200 */
[----:B------:R-:W-:Y:S02]  /*8ab0*/  ULDC.64 UR6, c[0x0][0xa80] ;  /* 0x0002a00000067ab9 */ /* 0x000fe40000000a00 */
[----:B0-----:R-:W-:Y:S01]  /*8ac0*/  LEA R12, P2, R4, UR6, 0x1 ;  /* 0x00000006040c7c11 */ /* 0x001fe2000f8408ff */
[----:B------:R-:W-:-:S05]  /*8ad0*/  IMAD.IADD R3, R5, 0x1, R3 ;  /* 0x0000000105037824 */ /* 0x000fca00078e0203 */
[----:B------:R-:W-:-:S05]  /*8ae0*/  LEA.HI.X R13, R4, UR7, R3, 0x1, P2 ;  /* 0x00000007040d7c11 */ /* 0x000fca00090f0c03 */
[----:B------:R1:W-:Y:S04]  /*8af0*/  @!P3 STG.E.128 desc[UR8][R12.64], RZ ;  /* 0x000000ff0c00b986 */ /* 0x0003e8000c101d08 */
[----:B------:R1:W-:Y:S02]  /*8b00*/  @!P4 STG.E.128 desc[UR8][R12.64+0x80], RZ ;  /* 0x000080ff0c00c986 */ /* 0x0003e4000c101d08 */
.L_x_296:
[----:B------:R-:W-:Y:S05]  /*8b10*/  BSYNC B1 ;  /* 0x0000000000017941 */ /* 0x000fea0003800000 */
.L_x_295:
        /* <DEDUP_REMOVED lines=16> */
[----:B01----:R-:W-:Y:S01]  /*8c20*/  LEA R12, P1, R4, UR6, 0x1 ;  /* 0x00000006040c7c11 */ /* 0x003fe2000f8208ff */
[----:B------:R-:W-:-:S05]  /*8c30*/  IMAD.IADD R3, R5, 0x1, R3 ;  /* 0x0000000105037824 */ /* 0x000fca00078e0203 */
[----:B------:R-:W-:-:S05]  /*8c40*/  LEA.HI.X R13, R4, UR7, R3, 0x1, P1 ;  /* 0x00000007040d7c11 */ /* 0x000fca00088f0c03 */
[----:B------:R2:W-:Y:S04]  /*8c50*/  @!P2 STG.E.128 desc[UR8][R12.64], RZ ;  /* 0x000000ff0c00a986 */ /* 0x0005e8000c101d08 */
[----:B------:R2:W-:Y:S02]  /*8c60*/  @!P3 STG.E.128 desc[UR8][R12.64+0x80], RZ ;  /* 0x000080ff0c00b986 */ /* 0x0005e4000c101d08 */
.L_x_298:
[----:B------:R-:W-:Y:S05]  /*8c70*/  BSYNC B1 ;  /* 0x0000000000017941 */ /* 0x000fea0003800000 */
.L_x_297:
        /* <DEDUP_REMOVED lines=18> */
[----:B------:R3:W-:Y:S04]  /*8da0*/  @!P1 STG.E.128 desc[UR8][R6.64], RZ ;  /* 0x000000ff06009986 */ /* 0x0007e8000c101d08 */
[----:B------:R3:W-:Y:S02]  /*8db0*/  @!P2 STG.E.128 desc[UR8][R6.64+0x80], RZ ;  /* 0x000080ff0600a986 */ /* 0x0007e4000c101d08 */
.L_x_289:
[----:B------:R-:W-:Y:S05]  /*8dc0*/  BSYNC B0 ;  /* 0x0000000000007941 */ /* 0x000fea0003800000 */
.L_x_280:
[----:B------:R-:W-:Y:S02]  /*8dd0*/  ULDC UR4, c[0x0][0xc14] ;  /* 0x0003050000047ab9 */ /* 0x000fe40000000800 */
[----:B------:R-:W-:-:S13]  /*8de0*/  ISETP.GE.AND P0, PT, R47, UR4, PT ;  /* 0x000000042f007c0c */ /* 0x000fda000bf06270 */
[----:B------:R-:W-:Y:S05]  /*8df0*/  @!P0 BRA `(.L_x_299) ;  /* 0xffffff7c00ec8947 */ /* 0x000fea000383ffff */
[----:B------:R-:W-:Y:S05]  /*8e00*/  EXIT ;  /* 0x000000000000794d */ /* 0x000fea0003800000 */
.L_x_255:
[----:B------:R-:W-:-:S08]  /*8e10*/  NOP ;  /* 0x0000000000007918 */ /* 0x000fd00000000000 */
[----:B0-----:R-:W0:-:S00]  /*8e20*/  USETMAXREG.DEALLOC.CTAPOOL 0x18 ;  /* 0x00000018000079c8 */ /* 0x001e0000080e0500 */
[----:B0-----:R-:W-:-:S06]  /*8e30*/  LOP3.LUT R0, R0, 0x3, RZ, 0xc0, !PT ;  /* 0x0000000300007812 */ /* 0x001fcc00078ec0ff */
[----:B------:R-:W0:Y:S02]  /*8e40*/  SHFL.IDX PT, R0, R0, RZ, 0x1f ;  /* 0x00001fff00007589 */ /* 0x000e2400000e0000 */
[----:B0-----:R-:W-:-:S13]  /*8e50*/  ISETP.NE.AND P0, PT, R0, RZ, PT ;  /* 0x000000ff0000720c */ /* 0x001fda0003f05270 */
[----:B------:R-:W-:Y:S05]  /*8e60*/  @P0 EXIT ;  /* 0x000000000000094d */ /* 0x000fea0003800000 */
[----:B------:R-:W0:Y:S01]  /*8e70*/  S2R R2, SR_TID.X ;  /* 0x0000000000027919 */ /* 0x000e220000002100 */
[----:B------:R-:W-:Y:S01]  /*8e80*/  LOP3.LUT R4, R4, 0xffffffdf, RZ, 0xc0, !PT ;  /* 0xffffffdf04047812 */ /* 0x000fe200078ec0ff */
[----:B------:R-:W-:Y:S01]  /*8e90*/  ULDC UR5, c[0x0][0xc14] ;  /* 0x0003050000057ab9 */ /* 0x000fe20000000800 */
[----:B------:R-:W-:Y:S01]  /*8ea0*/  IMAD.MOV.U32 R0, RZ, RZ, RZ ;  /* 0x000000ffff007224 */ /* 0x000fe200078e00ff */
[----:B------:R-:W-:Y:S01]  /*8eb0*/  ULDC.64 UR6, c[0x0][0x208] ;  /* 0x0000820000067ab9 */ /* 0x000fe20000000a00 */
[----:B------:R-:W-:Y:S01]  /*8ec0*/  ULDC UR4, c[0x0][0xc10] ;  /* 0x0003040000047ab9 */ /* 0x000fe20000000800 */
[----:B0-----:R-:W-:-:S04]  /*8ed0*/  LOP3.LUT R8, R2, 0x1f, RZ, 0xc0, !PT ;  /* 0x0000001f02087812 */ /* 0x001fc800078ec0ff */
[----:B------:R-:W-:-:S13]  /*8ee0*/  ISETP.NE.AND P0, PT, R8, 0x1f, PT ;  /* 0x0000001f0800780c */ /* 0x000fda0003f05270 */
[----:B------:R-:W-:Y:S02]  /*8ef0*/  @P0 LOP3.LUT R4, R4, 0x20, RZ, 0xfc, !PT ;  /* 0x0000002004040812 */ /* 0x000fe400078efcff */
[----:B------:R-:W-:-:S13]  /*8f00*/  ISETP.GE.OR P0, PT, R8, UR5, !P0 ;  /* 0x0000000508007c0c */ /* 0x000fda000c706670 */
[----:B------:R-:W0:Y:S02]  /*8f10*/  @!P0 LDC.64 R2, c[0x0][0xc58] ;  /* 0x00031600ff028b82 */ /* 0x000e240000000a00 */
[----:B0-----:R-:W-:-:S05]  /*8f20*/  @!P0 IMAD.WIDE.U32 R2, R8, 0x4, R2 ;  /* 0x0000000408028825 */ /* 0x001fca00078e0002 */
[----:B------:R-:W2:Y:S01]  /*8f30*/  @!P0 LDG.E R0, desc[UR6][R2.64] ;  /* 0x0000000602008981 */ /* 0x000ea2000c1e1900 */
[C---:B------:R-:W-:Y:S01]  /*8f40*/  ISETP.NE.AND P1, PT, R8.reuse, RZ, PT ;  /* 0x000000ff0800720c */ /* 0x040fe20003f25270 */
[----:B------:R-:W0:Y:S01]  /*8f50*/  S2UR UR6, SR_CTAID.X ;  /* 0x00000000000679c3 */ /* 0x000e220000002500 */
[----:B------:R-:W-:Y:S01]  /*8f60*/  ISETP.GE.U32.AND P0, PT, R8, 0x2, PT ;  /* 0x000000020800780c */ /* 0x000fe20003f06070 */
[----:B------:R-:W-:Y:S01]  /*8f70*/  IMAD.MOV.U32 R16, RZ, RZ, RZ ;  /* 0x000000ffff107224 */ /* 0x000fe200078e00ff */
[----:B------:R-:W-:Y:S01]  /*8f80*/  LOP3.LUT R4, R4, 0xfffffffe, RZ, 0xc0, !PT ;  /* 0xfffffffe04047812 */ /* 0x000fe200078ec0ff */
[----:B------:R-:W-:-:S08]  /*8f90*/  IMAD.MOV.U32 R19, RZ, RZ, RZ ;  /* 0x000000ffff137224 */ /* 0x000fd000078e00ff */
[----:B------:R-:W-:-:S04]  /*8fa0*/  @P1 LOP3.LUT R4, R4, 0x1, RZ, 0xfc, !PT ;  /* 0x0000000104041812 */ /* 0x000fc800078efcff */
[----:B------:R-:W-:-:S04]  /*8fb0*/  LOP3.LUT R4, R4, 0xffffffef, RZ, 0xc0, !PT ;  /* 0xffffffef04047812 */ /* 0x000fc800078ec0ff */
[----:B------:R-:W-:-:S04]  /*8fc0*/  @P0 LOP3.LUT R4, R4, 0x10, RZ, 0xfc, !PT ;  /* 0x0000001004040812 */ /* 0x000fc800078efcff */
[----:B------:R-:W-:Y:S01]  /*8fd0*/  LOP3.LUT R4, R4, 0xfffffff7, RZ, 0xc0, !PT ;  /* 0xfffffff704047812 */ /* 0x000fe200078ec0ff */
[----:B--2---:R-:W1:Y:S02]  /*8fe0*/  SHFL.UP PT, R5, R0, 0x1, RZ ;  /* 0x0420000000057989 */ /* 0x004e6400000e00ff */
[----:B-1----:R-:W-:-:S05]  /*8ff0*/  SEL R5, R5, RZ, P1 ;  /* 0x000000ff05057207 */ /* 0x002fca0000800000 */
[----:B------:R-:W-:-:S05]  /*9000*/  IMAD.IADD R5, R0, 0x1, R5 ;  /* 0x0000000100057824 */ /* 0x000fca00078e0205 */
[----:B------:R-:W1:Y:S02]  /*9010*/  SHFL.UP PT, R6, R5, 0x2, RZ ;  /* 0x0440000005067989 */ /* 0x000e6400000e00ff */
[----:B-1----:R-:W-:Y:S02]  /*9020*/  SEL R6, R6, RZ, P0 ;  /* 0x000000ff06067207 */ /* 0x002fe40000000000 */
[----:B------:R-:W-:-:S03]  /*9030*/  ISETP.GE.U32.AND P0, PT, R8, 0x4, PT ;  /* 0x000000040800780c */ /* 0x000fc60003f06070 */
[----:B------:R-:W-:-:S05]  /*9040*/  IMAD.IADD R6, R5, 0x1, R6 ;  /* 0x0000000105067824 */ /* 0x000fca00078e0206 */
[----:B------:R-:W1:Y:S05]  /*9050*/  SHFL.UP PT, R7, R6, 0x4, RZ ;  /* 0x0480000006077989 */ /* 0x000e6a00000e00ff */
[----:B------:R-:W-:-:S04]  /*9060*/  @P0 LOP3.LUT R4, R4, 0x8, RZ, 0xfc, !PT ;  /* 0x0000000804040812 */ /* 0x000fc800078efcff */
[----:B------:R-:W-:Y:S02]  /*9070*/  LOP3.LUT R4, R4, 0xfffffffb, RZ, 0xc0, !PT ;  /* 0xfffffffb04047812 */ /* 0x000fe400078ec0ff */
        /* <DEDUP_REMOVED lines=10> */
[----:B------:R-:W-:Y:S02]  /*9120*/  @P0 LOP3.LUT R4, R4, 0x2, RZ, 0xfc, !PT ;  /* 0x0000000204040812 */ /* 0x000fe400078efcff */
[----:B-1----:R-:W-:-:S04]  /*9130*/  SEL R2, R2, RZ, P0 ;  /* 0x000000ff02027207 */ /* 0x002fc80000000000 */
[----:B------:R-:W-:-:S05]  /*9140*/  IADD3 R2, R3, R2, RZ ;  /* 0x0000000203027210 */ /* 0x000fca0007ffe0ff */
[----:B------:R-:W1:Y:S02]  /*9150*/  SHFL.IDX PT, R5, R2, 0x1f, 0x1f ;  /* 0x03e01f0002057f89 */ /* 0x000e6400000e0000 */
[----:B-1----:R-:W-:-:S04]  /*9160*/  IMAD R5, R5, UR4, RZ ;  /* 0x0000000405057c24 */ /* 0x002fc8000f8e02ff */
[----:B------:R-:W-:Y:S01]  /*9170*/  IMAD.MOV.U32 R6, RZ, RZ, R5 ;  /* 0x000000ffff067224 */ /* 0x000fe200078e0005 */
[----:B0-----:R-:W-:-:S13]  /*9180*/  ISETP.GT.AND P0, PT, R5, UR6, PT ;  /* 0x0000000605007c0c */ /* 0x001fda000bf04270 */
[----:B------:R-:W-:Y:S05]  /*9190*/  @P0 BRA `(.L_x_300) ;  /* 0x0000000000c40947 */ /* 0x000fea0003800000 */
[----:B------:R-:W-:Y:S01]  /*91a0*/  IMAD.MOV.U32 R5, RZ, RZ, R6 ;  /* 0x000000ffff057224 */ /* 0x000fe200078e0006 */
[----:B------:R-:W-:Y:S01]  /*91b0*/  ULDC UR5, c[0x0][0xc14] ;  /* 0x0003050000057ab9 */ /* 0x000fe20000000800 */
[----:B------:R-:W-:Y:S01]  /*91c0*/  IMAD.MOV.U32 R19, RZ, RZ, RZ ;  /* 0x000000ffff137224 */ /* 0x000fe200078e00ff */
[----:B------:R-:W-:Y:S01]  /*91d0*/  ULDC UR7, c[0x0][0xc14] ;  /* 0x0003050000077ab9 */ /* 0x000fe20000000800 */
[----:B------:R-:W-:-:S05]  /*91e0*/  ULDC UR4, c[0x0][0xc10] ;  /* 0x0003040000047ab9 */ /* 0x000fca0000000800 */
.L_x_304:
[----:B------:R-:W-:Y:S02]  /*91f0*/  VIADD R0, R19, 0x1f ;  /* 0x0000001f13007836 */ /* 0x000fe40000000000 */
[----:B------:R-:W-:-:S03]  /*9200*/  IMAD.U32 R19, RZ, RZ, UR7 ;  /* 0x00000007ff137e24 */ /* 0x000fc6000f8e00ff */
[----:B------:R-:W-:-:S13]  /*9210*/  ISETP.GE.AND P0, PT, R0, UR5, PT ;  /* 0x0000000500007c0c */ /* 0x000fda000bf06270 */
[----:B------:R-:W-:Y:S05]  /*9220*/  @P0 BRA `(.L_x_301) ;  /* 0x0000000400440947 */ /* 0x000fea0003800000 */
[----:B------:R-:W0:Y:S01]  /*9230*/  S2R R2, SR_TID.X ;  /* 0x0000000000027919 */ /* 0x000e220000002100 */
[----:B------:R-:W-:Y:S01]  /*9240*/  IMAD.MOV.U32 R19, RZ, RZ, R0 ;  /* 0x000000ffff137224 */ /* 0x000fe200078e0000 */
[----:B------:R-:W-:Y:S01]  /*9250*/  BSSY B0, `(.L_x_302) ;  /* 0x000000b000007945 */ /* 0x000fe20003800000 */
[----:B------:R-:W-:Y:S01]  /*9260*/  IMAD.MOV.U32 R0, RZ, RZ, RZ ;  /* 0x000000ffff007224 */ /* 0x000fe200078e00ff */
[----:B0-----:R-:W-:-:S04]  /*9270*/  LOP3.LUT R8, R2, 0x1f, RZ, 0xc0, !PT ;  /* 0x0000001f02087812 */ /* 0x001fc800078ec0ff */
[C---:B------:R-:W-:Y:S01]  /*9280*/  ISETP.NE.AND P1, PT, R8.reuse, 0x1f, PT ;  /* 0x0000001f0800780c */ /* 0x040fe20003f25270 */
[----:B------:R-:W-:-:S05]  /*9290*/  IMAD.IADD R7, R8, 0x1, R19 ;  /* 0x0000000108077824 */ /* 0x000fca00078e0213 */
[----:B------:R-:W-:-:S13]  /*92a0*/  ISETP.GE.OR P0, PT, R7, UR5, !P1 ;  /* 0x0000000507007c0c */ /* 0x000fda000cf06670 */
[----:B------:R-:W-:Y:S05]  /*92b0*/  @P0 BRA `(.L_x_303) ;  /* 0x0000000000100947 */ /* 0x000fea0003800000 */
[----:B------:R-:W0:Y:S01]  /*92c0*/  LDC.64 R2, c[0x0][0xc58] ;  /* 0x00031600ff027b82 */ /* 0x000e220000000a00 */
[----:B------:R-:W-:Y:S01]  /*92d0*/  ULDC.64 UR8, c[0x0][0x208] ;  /* 0x0000820000087ab9 */ /* 0x000fe20000000a00 */
[----:B0-----:R-:W-:-:S05]  /*92e0*/  IMAD.WIDE R2, R7, 0x4, R2 ;  /* 0x0000000407027825 */ /* 0x001fca00078e0202 */
[----:B------:R0:W5:Y:S02]  /*92f0*/  LDG.E R0, desc[UR8][R2.64] ;  /* 0x0000000802007981 */ /* 0x000164000c1e1900 */
.L_x_303:
[----:B------:R-:W-:Y:S05]  /*9300*/  BSYNC B0 ;  /* 0x0000000000007941 */ /* 0x000fea0003800000 */
.L_x_302:
[----:B0----5:R-:W0:Y:S01]  /*9310*/  SHFL.UP PT, R2, R0, 0x1, RZ ;  /* 0x0420000000027989 */ /* 0x021e2200000e00ff */
[C---:B------:R-:W-:Y:S02]  /*9320*/  ISETP.NE.AND P0, PT, R8.reuse, RZ, PT ;  /* 0x000000ff0800720c */ /* 0x040fe40003f05270 */
[----:B------:R-:W-:Y:S02]  /*9330*/  ISETP.GE.U32.AND P1, PT, R8, 0x2, PT ;  /* 0x000000020800780c */ /* 0x000fe40003f26070 */
[----:B0-----:R-:W-:Y:S02]  /*9340*/  SEL R3, R2, RZ, P0 ;  /* 0x000000ff02037207 */ /* 0x001fe40000000000 */
[----:B------:R-:W-:-:S03]  /*9350*/  ISETP.GE.U32.AND P0, PT, R8, 0x4, PT ;  /* 0x000000040800780c */ /* 0x000fc60003f06070 */
[----:B------:R-:W-:-:S05]  /*9360*/  IMAD.IADD R3, R0, 0x1, R3 ;  /* 0x0000000100037824 */ /* 0x000fca00078e0203 */
[----:B------:R-:W0:Y:S02]  /*9370*/  SHFL.UP PT, R2, R3, 0x2, RZ ;  /* 0x0440000003027989 */ /* 0x000e2400000e00ff */
        /* <DEDUP_REMOVED lines=8> */
[----:B0-----:R-:W-:-:S05]  /*9400*/  SEL R6, R6, RZ, P1 ;  /* 0x000000ff06067207 */ /* 0x001fca0000800000 */
[----:B------:R-:W-:-:S05]  /*9410*/  IMAD.IADD R6, R7, 0x1, R6 ;  /* 0x0000000107067824 */ /* 0x000fca00078e0206 */
[----:B------:R-:W0:Y:S02]  /*9420*/  SHFL.UP PT, R8, R6, 0x10, RZ ;  /* 0x0600000006087989 */ /* 0x000e2400000e00ff */
[----:B0-----:R-:W-:-:S05]  /*9430*/  SEL R9, R8, RZ, P0 ;  /* 0x000000ff08097207 */ /* 0x001fca0000000000 */
[----:B------:R-:W-:-:S05]  /*9440*/  IMAD.IADD R9, R6, 0x1, R9 ;  /* 0x0000000106097824 */ /* 0x000fca00078e0209 */
[----:B------:R-:W0:Y:S02]  /*9450*/  SHFL.IDX PT, R3, R9, 0x1f, 0x1f ;  /* 0x03e01f0009037f89 */ /* 0x000e2400000e0000 */
[----:B0-----:R-:W-:-:S04]  /*9460*/  IMAD R6, R3, UR4, RZ ;  /* 0x0000000403067c24 */ /* 0x001fc8000f8e02ff */
[----:B------:R-:W-:-:S05]  /*9470*/  IMAD.IADD R5, R6, 0x1, R5 ;  /* 0x0000000106057824 */ /* 0x000fca00078e0205 */
[----:B------:R-:W-:-:S13]  /*9480*/  ISETP.GT.AND P0, PT, R5, UR6, PT ;  /* 0x0000000605007c0c */ /* 0x000fda000bf04270 */
[----:B------:R-:W-:Y:S05]  /*9490*/  @!P0 BRA `(.L_x_304) ;  /* 0xfffffffc00548947 */ /* 0x000fea000383ffff */
[----:B------:R-:W-:-:S07]  /*94a0*/  IMAD.MOV.U32 R2, RZ, RZ, R9 ;  /* 0x000000ffff027224 */ /* 0x000fce00078e0009 */
.L_x_300:
[----:B------:R-:W-:-:S04]  /*94b0*/  IMAD.IADD R7, R5, 0x1, -R6 ;  /* 0x0000000105077824 */ /* 0x000fc800078e0a06 */
[----:B------:R-:W-:-:S05]  /*94c0*/  IMAD R3, R2, UR4, R7 ;  /* 0x0000000402037c24 */ /* 0x000fca000f8e0207 */
[----:B------:R-:W-:-:S13]  /*94d0*/  ISETP.GT.AND P0, PT, R3, UR6, PT ;  /* 0x0000000603007c0c */ /* 0x000fda000bf04270 */
[----:B------:R-:W-:-:S04]  /*94e0*/  VOTE.ANY R8, PT, !P0 ;  /* 0x0000000000087806 */ /* 0x000fc800040e0100 */
[----:B------:R-:W0:Y:S01]  /*94f0*/  POPC R5, R8 ;  /* 0x0000000800057309 */ /* 0x000e220000000000 */
[----:B------:R-:W-:Y:S01]  /*9500*/  ISETP.NE.AND P0, PT, R8, RZ, PT ;  /* 0x000000ff0800720c */ /* 0x000fe20003f05270 */
[----:B0-----:R-:W0:Y:S02]  /*9510*/  SHFL.IDX PT, R0, R0, R5, 0x1f ;  /* 0x00001f0500007589 */ /* 0x001e2400000e0000 */
[----:B0-----:R-:W-:-:S04]  /*9520*/  IABS R6, R0 ;  /* 0x0000000000067213 */ /* 0x001fc80000000000 */
[----:B------:R-:W0:Y:S08]  /*9530*/  I2F.RP R9, R6 ;  /* 0x0000000600097306 */ /* 0x000e300000209400 */
[----:B0-----:R-:W0:Y:S02]  /*9540*/  MUFU.RCP R9, R9 ;  /* 0x0000000900097308 */ /* 0x001e240000001000 */
[----:B0-----:R-:W-:-:S06]  /*9550*/  VIADD R3, R9, 0xffffffe ;  /* 0x0ffffffe09037836 */ /* 0x001fcc0000000000 */
[----:B------:R-:W0:Y:S02]  /*9560*/  F2I.FTZ.U32.TRUNC.NTZ R3, R3 ;  /* 0x0000000300037305 */ /* 0x000e24000021f000 */
[----:B0-----:R-:W-:Y:S01]  /*9570*/  IMAD.MOV R11, RZ, RZ, -R3 ;  /* 0x000000ffff0b7224 */ /* 0x001fe200078e0a03 */
[----:B------:R-:W-:Y:S06]  /*9580*/  @!P0 BRA `(.L_x_305) ;  /* 0x0000000000088947 */ /* 0x000fec0003800000 */
[----:B------:R-:W-:-:S05]  /*9590*/  VIADD R9, R5, 0xffffffff ;  /* 0xffffffff05097836 */ /* 0x000fca0000000000 */
[----:B------:R0:W1:Y:S02]  /*95a0*/  SHFL.IDX PT, R16, R2, R9, 0x1f ;  /* 0x00001f0902107589 */ /* 0x00006400000e0000 */
.L_x_305:
[----:B-1----:R-:W-:Y:S02]  /*95b0*/  IMAD R16, R16, UR4, R7 ;  /* 0x0000000410107c24 */ /* 0x002fe4000f8e0207 */
[----:B------:R-:W-:Y:S02]  /*95c0*/  IMAD R7, R11, R6, RZ ;  /* 0x000000060b077224 */ /* 0x000fe400078e02ff */
[----:B0-----:R-:W-:Y:S01]  /*95d0*/  IMAD.MOV.U32 R2, RZ, RZ, RZ ;  /* 0x000000ffff027224 */ /* 0x001fe200078e00ff */
[----:B------:R-:W-:Y:S01]  /*95e0*/  IADD3 R17, -R16, UR6, RZ ;  /* 0x0000000610117c10 */ /* 0x000fe2000fffe1ff */
[----:B------:R-:W-:Y:S02]  /*95f0*/  IMAD.IADD R19, R5, 0x1, R19 ;  /* 0x0000000105137824 */ /* 0x000fe400078e0213 */
[----:B------:R-:W-:Y:S01]  /*9600*/  IMAD.HI.U32 R2, R3, R7, R2 ;  /* 0x0000000703027227 */ /* 0x000fe200078e0002 */
[----:B------:R-:W-:Y:S02]  /*9610*/  IABS R7, R0 ;  /* 0x0000000000077213 */ /* 0x000fe40000000000 */
[----:B------:R-:W-:-:S03]  /*9620*/  IABS R3, R17 ;  /* 0x0000001100037213 */ /* 0x000fc60000000000 */
[----:B------:R-:W-:Y:S02]  /*9630*/  IMAD.MOV R7, RZ, RZ, -R7 ;  /* 0x000000ffff077224 */ /* 0x000fe400078e0a07 */
[----:B------:R-:W-:-:S04]  /*9640*/  IMAD.HI.U32 R2, R2, R3, RZ ;  /* 0x0000000302027227 */ /* 0x000fc800078e00ff */
[----:B------:R-:W-:-:S05]  /*9650*/  IMAD R3, R2, R7, R3 ;  /* 0x0000000702037224 */ /* 0x000fca00078e0203 */
[----:B------:R-:W-:-:S13]  /*9660*/  ISETP.GT.U32.AND P0, PT, R6, R3, PT ;  /* 0x000000030600720c */ /* 0x000fda0003f04070 */
[----:B------:R-:W-:Y:S02]  /*9670*/  @!P0 IMAD.IADD R3, R3, 0x1, -R6 ;  /* 0x0000000103038824 */ /* 0x000fe400078e0a06 */
[----:B------:R-:W-:-:S03]  /*9680*/  @!P0 VIADD R2, R2, 0x1 ;  /* 0x0000000102028836 */ /* 0x000fc60000000000 */
[----:B------:R-:W-:Y:S02]  /*9690*/  ISETP.GE.U32.AND P0, PT, R3, R6, PT ;  /* 0x000000060300720c */ /* 0x000fe40003f06070 */
[----:B------:R-:W-:-:S11]  /*96a0*/  LOP3.LUT R3, R17, R0, RZ, 0x3c, !PT ;  /* 0x0000000011037212 */ /* 0x000fd600078e3cff */
[----:B------:R-:W-:Y:S01]  /*96b0*/  @P0 VIADD R2, R2, 0x1 ;  /* 0x0000000102020836 */ /* 0x000fe20000000000 */
[----:B------:R-:W-:-:S13]  /*96c0*/  ISETP.GE.AND P0, PT, R3, RZ, PT ;  /* 0x000000ff0300720c */ /* 0x000fda0003f06270 */
[----:B------:R-:W-:Y:S01]  /*96d0*/  @!P0 IMAD.MOV R2, RZ, RZ, -R2 ;  /* 0x000000ffff028224 */ /* 0x000fe200078e0a02 */
[----:B------:R-:W-:-:S13]  /*96e0*/  ISETP.NE.AND P0, PT, R0, RZ, PT ;  /* 0x000000ff0000720c */ /* 0x000fda0003f05270 */
[----:B------:R-:W-:-:S05]  /*96f0*/  @!P0 LOP3.LUT R2, RZ, R0, RZ, 0x33, !PT ;  /* 0x00000000ff028212 */ /* 0x000fca00078e33ff */
[--C-:B------:R-:W-:Y:S02]  /*9700*/  IMAD.MOV R3, RZ, RZ, -R2.reuse ;  /* 0x000000ffff037224 */ /* 0x100fe400078e0a02 */
[----:B------:R-:W-:Y:S02]  /*9710*/  IMAD.MOV.U32 R18, RZ, RZ, R2 ;  /* 0x000000ffff127224 */ /* 0x000fe400078e0002 */
[----:B------:R-:W-:Y:S01]  /*9720*/  IMAD R17, R0, R3, R17 ;  /* 0x0000000300117224 */ /* 0x000fe200078e0211 */
[----:B------:R-:W-:Y:S06]  /*9730*/  BRA `(.L_x_306) ;  /* 0x00000000000c7947 */ /* 0x000fec0003800000 */
.L_x_301:
[----:B------:R-:W-:Y:S02]  /*9740*/  IMAD.MOV.U32 R17, RZ, RZ, RZ ;  /* 0x000000ffff117224 */ /* 0x000fe400078e00ff */
[----:B------:R-:W-:Y:S02]  /*9750*/  IMAD.U32 R16, RZ, RZ, UR6 ;  /* 0x00000006ff107e24 */ /* 0x000fe4000f8e00ff */
[----:B------:R-:W-:-:S07]  /*9760*/  IMAD.MOV.U32 R18, RZ, RZ, RZ ;  /* 0x000000ffff127224 */ /* 0x000fce00078e00ff */
.L_x_306:
[----:B------:R-:W0:Y:S01]  /*9770*/  S2R R0, SR_TID.X ;  /* 0x0000000000007919 */ /* 0x000e220000002100 */
[----:B------:R-:W-:Y:S01]  /*9780*/  STL [R1+0x28], RZ ;  /* 0x000028ff01007387 */ /* 0x000fe20000100800 */
[----:B0-----:R-:W-:-:S04]  /*9790*/  LOP3.LUT R0, R0, 0x1f, RZ, 0xc0, !PT ;  /* 0x0000001f00007812 */ /* 0x001fc800078ec0ff */
[----:B------:R-:W-:-:S13]  /*97a0*/  ISETP.NE.AND P0, PT, R0, RZ, PT ;  /* 0x000000ff0000720c */ /* 0x000fda0003f05270 */
[----:B------:R-:W0:Y:S01]  /*97b0*/  @!P0 S2R R3, SR_CgaCtaId ;  /* 0x0000000000038919 */ /* 0x000e220000008800 */
[----:B------:R-:W-:-:S04]  /*97c0*/  @!P0 MOV R0, 0x400 ;  /* 0x0000040000008802 */ /* 0x000fc80000000f00 */
[----:B0-----:R-:W-:-:S05]  /*97d0*/  @!P0 LEA R0, R3, R0, 0x18 ;  /* 0x0000000003008211 */ /* 0x001fca00078ec0ff */
[----:B------:R0:W-:Y:S01]  /*97e0*/  @!P0 STS.128 [R0+0x348d0], R16 ;  /* 0x0348d01000008388 */ /* 0x0001e20000000c00 */
[----:B------:R-:W-:Y:S06]  /*97f0*/  BAR.ARV 0x5, 0x120 ;  /* 0x0144800000007b1d */ /* 0x000fec0000002000 */
[----:B------:R-:W-:Y:S01]  /*9800*/  ISETP.GE.AND P0, PT, R19, UR5, PT ;  /* 0x0000000513007c0c */ /* 0x000fe2000bf06270 */
[----:B0-----:R-:W-:-:S05]  /*9810*/  IMAD.MOV.U32 R0, RZ, RZ, 0x1 ;  /* 0x00000001ff007424 */ /* 0x001fca00078e00ff */
[----:B------:R0:W-:Y:S04]  /*9820*/  STL [R1+0x8], R0 ;  /* 0x0000080001007387 */ /* 0x0001e80000100800 */
[----:B------:R0:W-:Y:S03]  /*9830*/  STL [R1], RZ ;  /* 0x000000ff01007387 */ /* 0x0001e60000100800 */
[----:B------:R-:W-:Y:S05]  /*9840*/  @P0 BRA `(.L_x_307) ;  /* 0x0000003c00d00947 */ /* 0x000fea0003800000 */
[----:B0-----:R-:W-:Y:S01]  /*9850*/  IMAD.MOV.U32 R0, RZ, RZ, 0x1 ;  /* 0x00000001ff007424 */ /* 0x001fe200078e00ff */
[----:B------:R0:W-:Y:S01]  /*9860*/  STL [R1], RZ ;  /* 0x000000ff01007387 */ /* 0x0001e20000100800 */
[----:B------:R-:W-:Y:S01]  /*9870*/  ULDC UR38, c[0x0][0xc] ;  /* 0x0000030000267ab9 */ /* 0x000fe20000000800 */
[----:B------:R-:W-:Y:S02]  /*9880*/  ULDC.64 UR36, c[0x0][0x198] ;  /* 0x0000660000247ab9 */ /* 0x000fe40000000a00 */
[----:B------:R0:W-:Y:S04]  /*9890*/  STL [R1+0x8], R0 ;  /* 0x0000080001007387 */ /* 0x0001e80000100800 */
[----:B------:R0:W-:Y:S02]  /*98a0*/  STL [R1+0x28], RZ ;  /* 0x000028ff01007387 */ /* 0x0001e40000100800 */
.L_x_372:
[----:B-1----:R-:W1:Y:S01]  /*98b0*/  LDC.64 R2, c[0x0][0xc60] ;  /* 0x00031800ff027b82 */ /* 0x002e620000000a00 */
[----:B------:R-:W-:Y:S01]  /*98c0*/  ULDC.64 UR4, c[0x0][0x208] ;  /* 0x0000820000047ab9 */ /* 0x000fe20000000a00 */
[----:B-1----:R-:W-:-:S05]  /*98d0*/  IMAD.WIDE R2, R19, 0x4, R2 ;  /* 0x0000000413027825 */ /* 0x002fca00078e0202 */
[----:B------:R-:W2:Y:S01]  /*98e0*/  LDG.E R5, desc[UR4][R2.64] ;  /* 0x0000000402057981 */ /* 0x000ea2000c1e1900 */
[----:B------:R-:W-:Y:S05]  /*98f0*/  YIELD ;  /* 0x0000000000007946 */ /* 0x000fea0003800000 */
[----:B------:R-:W-:Y:S01]  /*9900*/  ULDC.64 UR4, c[0x0][0xa28] ;  /* 0x00028a0000047ab9 */ /* 0x000fe20000000a00 */
[----:B0-----:R-:W-:Y:S01]  /*9910*/  IMAD.MOV.U32 R0, RZ, RZ, RZ ;  /* 0x000000ffff007224 */ /* 0x001fe200078e00ff */
[----:B------:R-:W-:Y:S01]  /*9920*/  ISETP.NE.U32.AND P0, PT, RZ, UR4, PT ;  /* 0x00000004ff007c0c */ /* 0x000fe2000bf05070 */
[----:B------:R-:W-:-:S03]  /*9930*/  ULDC.64 UR6, c[0x0][0x208] ;  /* 0x0000820000067ab9 */ /* 0x000fc60000000a00 */
[----:B------:R-:W-:Y:S01]  /*9940*/  ISETP.NE.AND.EX P0, PT, RZ, UR5, PT, P0 ;  /* 0x00000005ff007c0c */ /* 0x000fe2000bf05300 */
[----:B------:R-:W-:Y:S01]  /*9950*/  IMAD.MOV.U32 R6, RZ, RZ, RZ ;  /* 0x000000ffff067224 */ /* 0x000fe200078e00ff */
[----:B--2---:R-:W-:Y:S01]  /*9960*/  SHF.R.S32.HI R4, RZ, 0x1f, R5 ;  /* 0x0000001fff047819 */ /* 0x004fe20000011405 */
[----:B------:R-:W-:-:S10]  /*9970*/  IMAD.SHL.U32 R7, R5, 0x4, RZ ;  /* 0x0000000405077824 */ /* 0x000fd400078e00ff */
[C---:B------:R-:W-:Y:S01]  /*9980*/  @P0 LEA R2, P1, R5.reuse, UR4, 0x2 ;  /* 0x0000000405020c11 */ /* 0x040fe2000f8210ff */
[----:B------:R-:W-:Y:S03]  /*9990*/  STL [R1+0x14], R5 ;  /* 0x0000140501007387 */ /* 0x000fe60000100800 */
[----:B------:R-:W-:Y:S01]  /*99a0*/  @P0 LEA.HI.X R3, R5, UR5, R4, 0x2, P1 ;  /* 0x0000000505030c11 */ /* 0x000fe200088f1404 */
[----:B------:R-:W-:-:S04]  /*99b0*/  ULDC.64 UR4, c[0x0][0xa00] ;  /* 0x0002800000047ab9 */ /* 0x000fc80000000a00 */
[----:B------:R0:W5:Y:S01]  /*99c0*/  @P0 LDG.E R0, desc[UR6][R2.64] ;  /* 0x0000000602000981 */ /* 0x000162000c1e1900 */
[----:B------:R-:W-:-:S04]  /*99d0*/  ISETP.NE.U32.AND P0, PT, RZ, UR4, PT ;  /* 0x00000004ff007c0c */ /* 0x000fc8000bf05070 */
[----:B------:R-:W-:-:S13]  /*99e0*/  ISETP.NE.AND.EX P0, PT, RZ, UR5, PT, P0 ;  /* 0x00000005ff007c0c */ /* 0x000fda000bf05300 */
[----:B0-----:R-:W-:-:S04]  /*99f0*/  @P0 LEA R2, P1, R5, UR4, 0x2 ;  /* 0x0000000405020c11 */ /* 0x001fc8000f8210ff */
[----:B------:R-:W-:Y:S01]  /*9a00*/  @P0 LEA.HI.X R3, R5, UR5, R4, 0x2, P1 ;  /* 0x0000000505030c11 */ /* 0x000fe200088f1404 */
[----:B------:R-:W-:-:S04]  /*9a10*/  ULDC.64 UR4, c[0x0][0xa20] ;  /* 0x0002880000047ab9 */ /* 0x000fc80000000a00 */
[----:B------:R-:W2:Y:S01]  /*9a20*/  @P0 LDG.E R6, desc[UR6][R2.64] ;  /* 0x0000000602060981 */ /* 0x000ea2000c1e1900 */
[----:B------:R-:W-:-:S04]  /*9a30*/  ISETP.NE.U32.AND P0, PT, RZ, UR4, PT ;  /* 0x00000004ff007c0c */ /* 0x000fc8000bf05070 */
[----:B------:R-:W-:Y:S01]  /*9a40*/  ISETP.NE.AND.EX P0, PT, RZ, UR5, PT, P0 ;  /* 0x00000005ff007c0c */ /* 0x000fe2000bf05300 */
[----:B--2---:R0:W-:Y:S04]  /*9a50*/  STL [R1+0x2c], R6 ;  /* 0x00002c0601007387 */ /* 0x0041e80000100800 */
[----:B------:R1:W-:Y:S01]  /*9a60*/  STL [R1+0x1c], R7 ;  /* 0x00001c0701007387 */ /* 0x0003e20000100800 */
[----:B0-----:R-:W-:-:S07]  /*9a70*/  SHF.L.U64.HI R6, R5, 0x2, R4 ;  /* 0x0000000205067819 */ /* 0x001fce0000010204 */
[C---:B------:R-:W-:Y:S01]  /*9a80*/  @P0 IADD3 R4, P1, R7.reuse, UR4, RZ ;  /* 0x0000000407040c10 */ /* 0x040fe2000ff3e0ff */
[----:B------:R0:W-:Y:S03]  /*9a90*/  STL [R1+0x20], R6 ;  /* 0x0000200601007387 */ /* 0x0001e60000100800 */
[----:B------:R-:W-:Y:S01]  /*9aa0*/  @P0 IADD3.X R5, R6, UR5, RZ, P1, !PT ;  /* 0x0000000506050c10 */ /* 0x000fe20008ffe4ff */
[----:B------:R-:W-:Y:S02]  /*9ab0*/  ULDC.64 UR4, c[0x0][0xa08] ;  /* 0x0002820000047ab9 */ /* 0x000fe40000000a00 */
[----:B------:R-:W-:Y:S01]  /*9ac0*/  IADD3 R2, P1, R7, UR4, RZ ;  /* 0x0000000407027c10 */ /* 0x000fe2000ff3e0ff */
[----:B-1----:R-:W-:-:S03]  /*9ad0*/  IMAD.MOV.U32 R7, RZ, RZ, RZ ;  /* 0x000000ffff077224 */ /* 0x002fc600078e00ff */
[----:B------:R-:W-:Y:S02]  /*9ae0*/  IADD3.X R3, R6, UR5, RZ, P1, !PT ;  /* 0x0000000506037c10 */ /* 0x000fe40008ffe4ff */
[----:B------:R-:W-:-:S04]  /*9af0*/  ISETP.NE.U32.AND P1, PT, RZ, UR4, PT ;  /* 0x00000004ff007c0c */ /* 0x000fc8000bf25070 */
[----:B------:R-:W-:Y:S01]  /*9b00*/  ISETP.NE.AND.EX P1, PT, RZ, UR5, PT, P1 ;  /* 0x00000005ff007c0c */ /* 0x000fe2000bf25310 */
[----:B------:R-:W-:Y:S02]  /*9b10*/  ULDC.64 UR4, c[0x0][0x3f8] ;  /* 0x0000fe0000047ab9 */ /* 0x000fe40000000a00 */
[----:B------:R-:W-:-:S03]  /*9b20*/  UISETP.NE.U32.AND UP0, UPT, UR4, URZ, UPT ;  /* 0x0000003f0400728c */ /* 0x000fc6000bf05070 */
[----:B------:R-:W-:Y:S01]  /*9b30*/  ULDC UR4, c[0x0][0x404] ;  /* 0x0001010000047ab9 */ /* 0x000fe20000000800 */
[----:B------:R-:W-:-:S03]  /*9b40*/  UISETP.NE.AND.EX UP0, UPT, UR5, URZ, UPT, UP0 ;  /* 0x0000003f0500728c */ /* 0x000fc6000bf05300 */
[----:B------:R-:W-:Y:S01]  /*9b50*/  ULDC UR5, c[0x0][0x2e0] ;  /* 0x0000b80000057ab9 */ /* 0x000fe20000000800 */
[----:B------:R-:W-:Y:S02]  /*9b60*/  USEL UR4, UR4, 0x1, UP0 ;  /* 0x0000000104047887 */ /* 0x000fe40008000000 */
[----:B------:R1:W5:Y:S02]  /*9b70*/  @P1 LDG.E R7, desc[UR6][R2.64] ;  /* 0x0000000602071981 */ /* 0x000364000c1e1900 */
[----:B------:R-:W-:-:S06]  /*9b80*/  UIMAD UR4, UR4, UR5, URZ ;  /* 0x00000005040472a4 */ /* 0x000fcc000f8e023f */
[----:B0-----:R-:W-:-:S06]  /*9b90*/  IMAD.U32 R6, RZ, RZ, UR4 ;  /* 0x00000004ff067e24 */ /* 0x001fcc000f8e00ff */
[----:B------:R1:W5:Y:S01]  /*9ba0*/  @P0 LDG.E R6, desc[UR6][R4.64] ;  /* 0x0000000604060981 */ /* 0x000362000c1e1900 */
[----:B------:R-:W-:Y:S05]  /*9bb0*/  @P0 BRA `(.L_x_308) ;  /* 0x0000000000140947 */ /* 0x000fea0003800000 */
[----:B------:R-:W-:Y:S05]  /*9bc0*/  @!P1 BRA `(.L_x_308) ;  /* 0x0000000000109947 */ /* 0x000fea0003800000 */
[----:B------:R-:W-:Y:S02]  /*9bd0*/  ULDC.64 UR4, c[0x0][0x208] ;  /* 0x0000820000047ab9 */ /* 0x000fe40000000a00 */
[----:B-----5:R-:W2:Y:S04]  /*9be0*/  LDG.E R6, desc[UR4][R2.64] ;  /* 0x0000000402067981 */ /* 0x020ea8000c1e1900 */
[----:B-1----:R-:W2:Y:S02]  /*9bf0*/  LDG.E R5, desc[UR4][R2.64+0x4] ;  /* 0x0000040402057981 */ /* 0x002ea4000c1e1900 */
[----:B--2---:R-:W-:-:S07]  /*9c00*/  IMAD.IADD R6, R5, 0x1, -R6 ;  /* 0x0000000105067824 */ /* 0x004fce00078e0a06 */
.L_x_308:
[--C-:B-1---5:R-:W-:Y:S01]  /*9c10*/  IMAD.IADD R2, R6, 0x1, -R0.reuse ;  /* 0x0000000106027824 */ /* 0x122fe200078e0a00 */
[----:B------:R-:W-:Y:S01]  /*9c20*/  BSSY B6, `(.L_x_309) ;  /* 0x0000317000067945 */ /* 0x000fe20003800000 */
[----:B------:R-:W-:Y:S02]  /*9c30*/  IMAD.IADD R3, R7, 0x1, R0 ;  /* 0x0000000107037824 */ /* 0x000fe400078e0200 */
[C---:B------:R-:W-:Y:S01]  /*9c40*/  VIADD R0, R2.reuse, 0x7f ;  /* 0x0000007f02007836 */ /* 0x040fe20000000000 */
[----:B------:R-:W-:Y:S01]  /*9c50*/  STL [R1+0x24], R2 ;  /* 0x0000240201007387 */ /* 0x000fe20000100800 */
[----:B------:R-:W-:-:S03]  /*9c60*/  ISETP.GT.AND P0, PT, R2, RZ, PT ;  /* 0x000000ff0200720c */ /* 0x000fc60003f04270 */
[----:B------:R0:W-:Y:S02]  /*9c70*/  STL [R1+0x4], R3 ;  /* 0x0000040301007387 */ /* 0x0001e40000100800 */
[----:B0-----:R-:W-:-:S04]  /*9c80*/  SHF.R.S32.HI R3, RZ, 0x1f, R0 ;  /* 0x0000001fff037819 */ /* 0x001fc80000011400 */
[----:B------:R-:W-:-:S04]  /*9c90*/  LEA.HI R3, R3, R0, RZ, 0x7 ;  /* 0x0000000003037211 */ /* 0x000fc800078f38ff */
[----:B------:R-:W-:-:S05]  /*9ca0*/  SHF.R.S32.HI R0, RZ, 0x7, R3 ;  /* 0x00000007ff007819 */ /* 0x000fca0000011403 */
[----:B------:R0:W-:Y:S01]  /*9cb0*/  STL [R1+0x18], R0 ;  /* 0x0000180001007387 */ /* 0x0001e20000100800 */
[----:B------:R-:W-:Y:S05]  /*9cc0*/  @P0 BRA `(.L_x_310) ;  /* 0x0000000000480947 */ /* 0x000fea0003800000 */
[----:B------:R-:W1:Y:S02]  /*9cd0*/  S2R R2, SR_TID.X ;  /* 0x0000000000027919 */ /* 0x000e640000002100 */
[----:B-1----:R-:W-:-:S04]  /*9ce0*/  LOP3.LUT R2, R2, 0x1f, RZ, 0xc0, !PT ;  /* 0x0000001f02027812 */ /* 0x002fc800078ec0ff */
[----:B------:R-:W-:-:S13]  /*9cf0*/  ISETP.NE.AND P1, PT, R2, RZ, PT ;  /* 0x000000ff0200720c */ /* 0x000fda0003f25270 */
[----:B------:R-:W-:Y:S05]  /*9d00*/  @P1 BRA `(.L_x_311) ;  /* 0x0000003000201947 */ /* 0x000fea0003800000 */
[----:B------:R-:W1:Y:S01]  /*9d10*/  S2R R7, SR_LANEID ;  /* 0x0000000000077919 */ /* 0x000e620000000000 */
[----:B------:R-:W-:Y:S01]  /*9d20*/  VOTEU.ANY UR4, UPT, PT ;  /* 0x0000000000047886 */ /* 0x000fe200038e0100 */
[----:B------:R-:W2:Y:S01]  /*9d30*/  LDC.64 R2, c[0x0][0xc38] ;  /* 0x00030e00ff027b82 */ /* 0x000ea20000000a00 */
[----:B0-----:R-:W1:Y:S01]  /*9d40*/  FLO.U32 R0, UR4 ;  /* 0x0000000400007d00 */ /* 0x001e6200080e0000 */
[----:B------:R-:W-:-:S07]  /*9d50*/  ULDC.64 UR6, c[0x0][0x208] ;  /* 0x0000820000067ab9 */ /* 0x000fce0000000a00 */
[----:B------:R-:W2:Y:S01]  /*9d60*/  POPC R5, UR4 ;  /* 0x0000000400057d09 */ /* 0x000ea20008000000 */
[----:B-1----:R-:W-:-:S13]  /*9d70*/  ISETP.EQ.U32.AND P0, PT, R0, R7, PT ;  /* 0x000000070000720c */ /* 0x002fda0003f02070 */
[----:B--2---:R-:W2:Y:S01]  /*9d80*/  @P0 ATOMG.E.ADD.STRONG.GPU PT, R3, desc[UR6][R2.64], R5 ;  /* 0x00000005020309a8 */ /* 0x004ea200081ee1c6 */
[----:B------:R-:W0:Y:S02]  /*9d90*/  S2R R4, SR_LTMASK ;  /* 0x0000000000047919 */ /* 0x000e240000003900 */
[----:B0-----:R-:W-:-:S04]  /*9da0*/  LOP3.LUT R4, R4, UR4, RZ, 0xc0, !PT ;  /* 0x0000000404047c12 */ /* 0x001fc8000f8ec0ff */
[----:B------:R-:W0:Y:S01]  /*9db0*/  POPC R7, R4 ;  /* 0x0000000400077309 */ /* 0x000e220000000000 */
[----:B--2---:R-:W0:Y:S02]  /*9dc0*/  SHFL.IDX PT, R0, R3, R0, 0x1f ;  /* 0x00001f0003007589 */ /* 0x004e2400000e0000 */
[----:B0-----:R-:W-:Y:S01]  /*9dd0*/  IADD3 R16, R0, UR38, R7 ;  /* 0x0000002600107c10 */ /* 0x001fe2000fffe007 */
[----:B------:R-:W-:Y:S06]  /*9de0*/  BRA `(.L_x_311) ;  /* 0x0000002c00e87947 */ /* 0x000fec0003800000 */
.L_x_310:
[----:B------:R-:W1:Y:S01]  /*9df0*/  S2R R3, SR_CgaCtaId ;  /* 0x0000000000037919 */ /* 0x000e620000008800 */
[----:B0-----:R-:W-:-:S04]  /*9e00*/  MOV R0, 0x400 ;  /* 0x0000040000007802 */ /* 0x001fc80000000f00 */
[----:B-1----:R-:W-:-:S05]  /*9e10*/  LEA R2, R3, R0, 0x18 ;  /* 0x0000000003027211 */ /* 0x002fca00078ec0ff */
[----:B------:R0:W-:Y:S01]  /*9e20*/  STL [R1+0x10], R2 ;  /* 0x0000100201007387 */ /* 0x0001e20000100800 */
[----:B------:R-:W-:-:S05]  /*9e30*/  VIADD R0, R2, 0x1c400 ;  /* 0x0001c40002007836 */ /* 0x000fca0000000000 */
[----:B------:R-:W-:-:S13]  /*9e40*/  LOP3.LUT P0, RZ, R0, 0x3ff, RZ, 0xc0, !PT ;  /* 0x000003ff00ff7812 */ /* 0x000fda000780c0ff */
[----:B0-----:R-:W-:Y:S05]  /*9e50*/  @!P0 BRA `(.L_x_312) ;  /* 0x0000000000408947 */ /* 0x001fea0003800000 */
[----:B------:R-:W-:Y:S01]  /*9e60*/  MOV R2, 0x0 ;  /* 0x0000000000027802 */ /* 0x000fe20000000f00 */
[----:B------:R-:W-:Y:S01]  /*9e70*/  ULDC.64 UR6, c[0x4][0xb8] ;  /* 0x01002e0000067ab9 */ /* 0x000fe20000000a00 */
[----:B------:R-:W-:Y:S01]  /*9e80*/  ULDC.64 UR8, c[0x4][0xc0] ;  /* 0x0100300000087ab9 */ /* 0x000fe20000000a00 */
[----:B------:R-:W-:Y:S01]  /*9e90*/  ULDC.64 UR4, c[0x4][0x8] ;  /* 0x0100020000047ab9 */ /* 0x000fe20000000a00 */
[----:B------:R-:W-:Y:S02]  /*9ea0*/  IMAD.U32 R4, RZ, RZ, UR6 ;  /* 0x00000006ff047e24 */ /* 0x000fe4000f8e00ff */
[----:B------:R-:W0:Y:S01]  /*9eb0*/  LDC.64 R2, c[0x4][R2] ;  /* 0x0100000002027b82 */ /* 0x000e220000000a00 */
        /* <DEDUP_REMOVED lines=9> */
[----:B0-----:R-:W-:Y:S05]  /*9f50*/  CALL.ABS.NOINC R2 ;  /* 0x0000000002007343 */ /* 0x001fea0003c00000 */
.L_x_312:
        /* <DEDUP_REMOVED lines=8> */
[----:B------:R0:W1:Y:S01]  /*9fe0*/  LDC.64 R2, c[0x4][R0] ;  /* 0x0100000000027b82 */ /* 0x0000620000000a00 */
        /* <DEDUP_REMOVED lines=8> */
[----:B0-----:R-:W-:-:S07]  /*a070*/  IMAD.MOV.U32 R13, RZ, RZ, RZ ;  /* 0x000000ffff0d7224 */ /* 0x001fce00078e00ff */
[----:B------:R-:W-:-:S07]  /*a080*/  LEPC R20, `(.L_x_314) ;  /* 0x000000001014794e */ /* 0x000fce0000000000 */
[----:B-1----:R-:W-:Y:S05]  /*a090*/  CALL.ABS.NOINC R2 ;  /* 0x0000000002007343 */ /* 0x002fea0003c00000 */
.L_x_314:
        /* <DEDUP_REMOVED lines=16> */
.L_x_313:
[----:B------:R-:W2:Y:S01]  /*a1a0*/  LDL.LU R2, [R1+0x1c] ;  /* 0x00001c0001027983 */ /* 0x000ea20000300800 */
[----:B------:R-:W-:-:S03]  /*a1b0*/  ULDC.64 UR4, c[0x0][0x9f8] ;  /* 0x00027e0000047ab9 */ /* 0x000fc60000000a00 */
[----:B------:R-:W3:Y:S04]  /*a1c0*/  LDL.LU R0, [R1+0x20] ;  /* 0x0000200001007983 */ /* 0x000ee80000300800 */
[----:B------:R-:W4:Y:S04]  /*a1d0*/  LDL.LU R4, [R1+0x2c] ;  /* 0x00002c0001047983 */ /* 0x000f280000300800 */
[----:B------:R-:W4:Y:S01]  /*a1e0*/  LDL.LU R8, [R1+0x14] ;  /* 0x0000140001087983 */ /* 0x000f220000300800 */
[----:B------:R-:W-:Y:S01]  /*a1f0*/  ISETP.NE.U32.AND P0, PT, RZ, UR4, PT ;  /* 0x00000004ff007c0c */ /* 0x000fe2000bf05070 */
[----:B------:R-:W-:-:S03]  /*a200*/  ULDC.64 UR6, c[0x0][0x208] ;  /* 0x0000820000067ab9 */ /* 0x000fc60000000a00 */
[----:B------:R-:W-:Y:S01]  /*a210*/  ISETP.NE.AND.EX P0, PT, RZ, UR5, PT, P0 ;  /* 0x00000005ff007c0c */ /* 0x000fe2000bf05300 */
[----:B------:R-:W0:Y:S02]  /*a220*/  S2R R9, SR_TID.X ;  /* 0x0000000000097919 */ /* 0x000e240000002100 */
[----:B0-----:R-:W-:-:S04]  /*a230*/  LOP3.LUT R9, R9, 0x1f, RZ, 0xc0, !PT ;  /* 0x0000001f09097812 */ /* 0x001fc800078ec0ff */
[----:B------:R-:W-:-:S13]  /*a240*/  ISETP.NE.AND P6, PT, R9, RZ, PT ;  /* 0x000000ff0900720c */ /* 0x000fda0003fc5270 */
[----:B------:R-:W-:-:S05]  /*a250*/  VOTEU.ALL UP1, P6 ;  /* 0x00000000003f7886 */ /* 0x000fca0003020000 */
[----:B------:R-:W-:-:S04]  /*a260*/  @!UP1 UIADD3 UR8, UP0, UR36, 0x270, URZ ;  /* 0x0000027024089890 */ /* 0x000fc8000ff1e03f */
[----:B------:R-:W-:-:S03]  /*a270*/  @!UP1 UIADD3.X UR9, URZ, UR37, URZ, UP0, !UPT ;  /* 0x000000253f099290 */ /* 0x000fc600087fe43f */
[----:B------:R-:W-:Y:S01]  /*a280*/  VOTEU.ALL UP0, P6 ;  /* 0x00000000003f7886 */ /* 0x000fe20003000000 */
[----:B--2---:R-:W-:-:S04]  /*a290*/  @P0 IADD3 R2, P1, R2, UR4, RZ ;  /* 0x0000000402020c10 */ /* 0x004fc8000ff3e0ff */
[----:B---3--:R-:W-:Y:S01]  /*a2a0*/  @P0 IADD3.X R3, R0, UR5, RZ, P1, !PT ;  /* 0x0000000500030c10 */ /* 0x008fe20008ffe4ff */
[----:B------:R-:W-:Y:S01]  /*a2b0*/  ULDC.64 UR4, c[0x0][0xa00] ;  /* 0x0002800000047ab9 */ /* 0x000fe20000000a00 */
[----:B----4-:R-:W-:Y:S02]  /*a2c0*/  IMAD R17, R17, 0x80, R4 ;  /* 0x0000008011117824 */ /* 0x010fe400078e0204 */
[----:B------:R-:W0:Y:S01]  /*a2d0*/  LDC R4, c[0x0][0x428] ;  /* 0x00010a00ff047b82 */ /* 0x000e220000000800 */
[----:B------:R-:W-:-:S06]  /*a2e0*/  IMAD.MOV.U32 R0, RZ, RZ, R8 ;  /* 0x000000ffff007224 */ /* 0x000fcc00078e0008 */
[----:B------:R1:W5:Y:S01]  /*a2f0*/  @P0 LDG.E R0, desc[UR6][R2.64] ;  /* 0x0000000602000981 */ /* 0x000362000c1e1900 */
[----:B------:R-:W-:Y:S02]  /*a300*/  PLOP3.LUT P1, PT, P6, PT, PT, 0x8, 0x0 ;  /* 0x000000000000781c */ /* 0x000fe4000372e170 */
[----:B0-----:R-:W-:Y:S01]  /*a310*/  ISETP.NE.AND P0, PT, R4, 0x1, PT ;  /* 0x000000010400780c */ /* 0x001fe20003f05270 */
[----:B------:R-:W-:-:S12]  /*a320*/  IMAD.MOV.U32 R4, RZ, RZ, R18 ;  /* 0x000000ffff047224 */ /* 0x000fd800078e0012 */
[----:B------:R-:W0:Y:S08]  /*a330*/  @P0 LDC R7, c[0x0][0x42c] ;  /* 0x00010b00ff070b82 */ /* 0x000e300000000800 */
[----:B------:R-:W2:Y:S01]  /*a340*/  @P0 LDC R5, c[0x0][0x430] ;  /* 0x00010c00ff050b82 */ /* 0x000ea20000000800 */
[----:B0-----:R-:W-:-:S05]  /*a350*/  @P0 IMAD.HI.U32 R6, R18, R7, RZ ;  /* 0x0000000712060227 */ /* 0x001fca00078e00ff */
[----:B--2---:R-:W-:Y:S02]  /*a360*/  @P0 SHF.R.U32.HI R4, RZ, R5, R6 ;  /* 0x00000005ff040219 */ /* 0x004fe40000011606 */
[----:B------:R-:W-:-:S04]  /*a370*/  ISETP.NE.U32.AND P0, PT, RZ, UR4, PT ;  /* 0x00000004ff007c0c */ /* 0x000fc8000bf05070 */
[----:B------:R-:W-:-:S04]  /*a380*/  ISETP.NE.AND.EX P0, PT, RZ, UR5, PT, P0 ;  /* 0x00000005ff007c0c */ /* 0x000fc8000bf05300 */
[----:B-1----:R-:W-:-:S09]  /*a390*/  SEL R6, R8, RZ, !P0 ;  /* 0x000000ff08067207 */ /* 0x002fd20004000000 */
.L_x_315:
[----:B------:R-:W-:Y:S02]  /*a3a0*/  PLOP3.LUT P0, PT, P0, P1, PT, 0xa2, 0x0 ;  /* 0x000000000000781c */ /* 0x000fe40000703472 */
[----:B------:R-:W-:Y:S01]  /*a3b0*/  @P1 R2UR P0, UR7, R6 ;  /* 0x00000000060712ca */ /* 0x000fe20000000000 */
[----:B------:R-:W-:-:S07]  /*a3c0*/  UMOV UR4, URZ ;  /* 0x0000003f00047c82 */ /* 0x000fce0008000000 */
[----:B------:R-:W-:Y:S02]  /*a3d0*/  PLOP3.LUT P0, PT, P0, P1, PT, 0xa2, 0x0 ;  /* 0x000000000000781c */ /* 0x000fe40000703472 */
[----:B------:R-:W-:-:S08]  /*a3e0*/  @P1 R2UR.OR P0, UR6, R18 ;  /* 0x00000000120612ca */ /* 0x000fd00000100000 */
[----:B------:R-:W-:Y:S02]  /*a3f0*/  PLOP3.LUT P0, PT, P0, P1, PT, 0xa2, 0x0 ;  /* 0x000000000000781c */ /* 0x000fe40000703472 */
[----:B------:R-:W-:-:S08]  /*a400*/  @P1 R2UR.OR P0, UR5, R17 ;  /* 0x00000000110512ca */ /* 0x000fd00000100000 */
[----:B------:R-:W-:-:S05]  /*a410*/  @P1 PLOP3.LUT P1, PT, P0, PT, PT, 0x80, 0x0 ;  /* 0x000000000000181c */ /* 0x000fca000072f070 */
[----:B------:R0:W-:Y:S08]  /*a420*/  @!UP0 UTMAPF.L2.4D [UR4], [UR8] ;  /* 0x00000004080085b8 */ /* 0x0001f00008018000 */
[----:B0-----:R-:W-:Y:S05]  /*a430*/  @P1 BRA.U.ANY `(.L_x_315) ;  /* 0xfffffffd00d81947 */ /* 0x001fea000393ffff */
[----:B------:R-:W0:Y:S01]  /*a440*/  S2R R2, SR_TID.X ;  /* 0x0000000000027919 */ /* 0x000e220000002100 */
[----:B------:R-:W-:Y:S01]  /*a450*/  UMOV UR4, 0x40 ;  /* 0x0000004000047882 */ /* 0x000fe20000000000 */
[----:B0-----:R-:W-:-:S04]  /*a460*/  LOP3.LUT R2, R2, 0x1f, RZ, 0xc0, !PT ;  /* 0x0000001f02027812 */ /* 0x001fc800078ec0ff */
[----:B------:R-:W-:-:S04]  /*a470*/  ISETP.NE.AND P2, PT, R2, RZ, PT ;  /* 0x000000ff0200720c */ /* 0x000fc80003f45270 */
[----:B------:R-:W-:-:S09]  /*a480*/  PLOP3.LUT P1, PT, P2, PT, PT, 0x8, 0x0 ;  /* 0x000000000000781c */ /* 0x000fd2000172e170 */
[----:B------:R-:W-:-:S05]  /*a490*/  VOTEU.ALL UP0, P2 ;  /* 0x00000000003f7886 */ /* 0x000fca0001000000 */
.L_x_316:
[----:B------:R-:W-:Y:S02]  /*a4a0*/  PLOP3.LUT P0, PT, P0, P1, PT, 0xa2, 0x0 ;  /* 0x000000000000781c */ /* 0x000fe40000703472 */
[----:B------:R-:W-:-:S08]  /*a4b0*/  @P1 R2UR P0, UR7, R6 ;  /* 0x00000000060712ca */ /* 0x000fd00000000000 */
        /* <DEDUP_REMOVED lines=13> */
.L_x_317:
        /* <DEDUP_REMOVED lines=9> */
[----:B------:R-:W0:Y:S01]  /*a620*/  LDC.64 R2, c[0x0][0x3f8] ;  /* 0x0000fe00ff027b82 */ /* 0x000e220000000a00 */
[----:B------:R-:W-:Y:S02]  /*a630*/  ULDC.64 UR4, c[0x0][0xa08] ;  /* 0x0002820000047ab9 */ /* 0x000fe40000000a00 */
[----:B0-----:R-:W-:Y:S01]  /*a640*/  LOP3.LUT P0, RZ, R2, UR4, RZ, 0xfc, !PT ;  /* 0x0000000402ff7c12 */ /* 0x001fe2000f80fcff */
[----:B------:R-:W-:-:S03]  /*a650*/  UMOV UR4, 0xffffffff ;  /* 0xffffffff00047882 */ /* 0x000fc60000000000 */
[----:B------:R-:W-:-:S04]  /*a660*/  LOP3.LUT P0, RZ, R3, UR5, RZ, 0xfc, P0 ;  /* 0x0000000503ff7c12 */ /* 0x000fc8000800fcff */
[----:B-----5:R-:W-:Y:S01]  /*a670*/  SEL R5, R0, RZ, !P0 ;  /* 0x000000ff00057207 */ /* 0x020fe20004000000 */
[----:B------:R-:W-:Y:S08]  /*a680*/  BRA.DIV UR4, `(.L_x_318) ;  /* 0x0000003604a47947 */ /* 0x000ff0000b800000 */
.L_x_388:
[----:B------:R-:W2:Y:S01]  /*a690*/  LDL R7, [R1+0x18] ;  /* 0x0000180001077983 */ /* 0x000ea20000100800 */
[----:B------:R-:W-:Y:S01]  /*a6a0*/  UMOV UR4, 0xffffffff ;  /* 0xffffffff00047882 */ /* 0x000fe20000000000 */
[----:B------:R-:W-:Y:S01]  /*a6b0*/  SHF.R.S32.HI R12, RZ, 0x1f, R0 ;  /* 0x0000001fff0c7819 */ /* 0x000fe20000011400 */
[----:B--2---:R-:W-:Y:S01]  /*a6c0*/  VIADD R7, R7, 0xffffffff ;  /* 0xffffffff07077836 */ /* 0x004fe20000000000 */
[----:B------:R-:W-:Y:S06]  /*a6d0*/  BRA.DIV UR4, `(.L_x_319) ;  /* 0x0000003604c47947 */ /* 0x000fec000b800000 */
[----:B------:R-:W-:-:S13]  /*a6e0*/  ELECT P6, URZ, PT ;  /* 0x00000000003f782f */ /* 0x000fda00038c0000 */
.L_x_391:
[----:B------:R-:W-:Y:S05]  /*a6f0*/  @!P6 BRA `(.L_x_320) ;  /* 0x000000040038e947 */ /* 0x000fea0003800000 */
[----:B------:R0:W-:Y:S01]  /*a700*/  STL [R1+0xc], R7 ;  /* 0x00000c0701007387 */ /* 0x0001e20000100800 */
[----:B------:R-:W-:-:S04]  /*a710*/  ISETP.NE.U32.AND P0, PT, R2, RZ, PT ;  /* 0x000000ff0200720c */ /* 0x000fc80003f05070 */
[----:B------:R-:W-:-:S13]  /*a720*/  ISETP.NE.AND.EX P0, PT, R3, RZ, PT, P0 ;  /* 0x000000ff0300720c */ /* 0x000fda0003f05300 */
[----:B0-----:R-:W-:Y:S05]  /*a730*/  @!P0 BRA `(.L_x_321) ;  /* 0x0000000000508947 */ /* 0x001fea0003800000 */
[----:B------:R-:W0:Y:S01]  /*a740*/  LDC R10, c[0x0][0x41c] ;  /* 0x00010700ff0a7b82 */ /* 0x000e220000000800 */
[----:B------:R-:W-:Y:S01]  /*a750*/  IMAD.MOV.U32 R5, RZ, RZ, R7 ;  /* 0x000000ffff057224 */ /* 0x000fe200078e0007 */
[----:B------:R-:W-:Y:S01]  /*a760*/  ULDC.64 UR4, c[0x0][0x408] ;  /* 0x0001020000047ab9 */ /* 0x000fe20000000a00 */
[----:B------:R-:W-:Y:S01]  /*a770*/  ULDC.64 UR6, c[0x0][0x208] ;  /* 0x0000820000067ab9 */ /* 0x000fe20000000a00 */
[----:B0-----:R-:W-:-:S13]  /*a780*/  ISETP.NE.AND P0, PT, R10, 0x1, PT ;  /* 0x000000010a00780c */ /* 0x001fda0003f05270 */
[----:B------:R-:W0:Y:S02]  /*a790*/  @P0 LDC.64 R8, c[0x0][0x420] ;  /* 0x00010800ff080b82 */ /* 0x000e240000000a00 */
[----:B0-----:R-:W-:-:S05]  /*a7a0*/  @P0 IMAD.HI.U32 R8, R7, R8, RZ ;  /* 0x0000000807080227 */ /* 0x001fca00078e00ff */
[----:B------:R-:W-:-:S05]  /*a7b0*/  @P0 SHF.R.U32.HI R5, RZ, R9, R8 ;  /* 0x00000009ff050219 */ /* 0x000fca0000011608 */
[----:B------:R-:W-:-:S04]  /*a7c0*/  IMAD.MOV R8, RZ, RZ, -R5 ;  /* 0x000000ffff087224 */ /* 0x000fc800078e0a05 */
[----:B------:R-:W-:Y:S02]  /*a7d0*/  IMAD R9, R10, R8, R7 ;  /* 0x000000080a097224 */ /* 0x000fe400078e0207 */
[----:B------:R-:W-:-:S03]  /*a7e0*/  IMAD R8, R12, UR4, RZ ;  /* 0x000000040c087c24 */ /* 0x000fc6000f8e02ff */
[----:B------:R0:W-:Y:S01]  /*a7f0*/  STL [R1+0xc], R9 ;  /* 0x00000c0901007387 */ /* 0x0001e20000100800 */
[----:B------:R-:W-:Y:S02]  /*a800*/  IMAD R10, R0, UR5, R8 ;  /* 0x00000005000a7c24 */ /* 0x000fe4000f8e0208 */
[--C-:B------:R-:W-:Y:S01]  /*a810*/  IMAD.MOV.U32 R8, RZ, RZ, R5.reuse ;  /* 0x000000ffff087224 */ /* 0x100fe200078e0005 */
[----:B0-----:R-:W-:-:S03]  /*a820*/  SHF.R.S32.HI R9, RZ, 0x1f, R5 ;  /* 0x0000001fff097819 */ /* 0x001fc60000011405 */
[----:B------:R-:W-:-:S04]  /*a830*/  IMAD.WIDE.U32 R8, R0, UR4, R8 ;  /* 0x0000000400087c25 */ /* 0x000fc8000f8e0008 */
[----:B------:R-:W-:Y:S01]  /*a840*/  IMAD.IADD R5, R9, 0x1, R10 ;  /* 0x0000000109057824 */ /* 0x000fe200078e020a */
[----:B------:R-:W-:-:S04]  /*a850*/  LEA R10, P0, R8, R2, 0x2 ;  /* 0x00000002080a7211 */ /* 0x000fc800078010ff */
[----:B------:R-:W-:-:S05]  /*a860*/  LEA.HI.X R11, R8, R3, R5, 0x2, P0 ;  /* 0x00000003080b7211 */ /* 0x000fca00000f1405 */
[----:B------:R0:W5:Y:S04]  /*a870*/  LDG.E R5, desc[UR6][R10.64] ;  /* 0x000000060a057981 */ /* 0x000168000c1e1900 */
.L_x_321:
[----:B------:R-:W2:Y:S01]  /*a880*/  LDL R8, [R1] ;  /* 0x0000000001087983 */ /* 0x000ea20000100800 */
[----:B0-----:R-:W-:-:S03]  /*a890*/  MOV R10, 0x400 ;  /* 0x00000400000a7802 */ /* 0x001fc60000000f00 */
[----:B------:R-:W3:Y:S01]  /*a8a0*/  LDL R9, [R1+0x8] ;  /* 0x0000080001097983 */ /* 0x000ee20000100800 */
[----:B------:R-:W0:Y:S02]  /*a8b0*/  S2R R11, SR_CgaCtaId ;  /* 0x00000000000b7919 */ /* 0x000e240000008800 */
[----:B0-----:R-:W-:-:S05]  /*a8c0*/  LEA R10, R11, R10, 0x18 ;  /* 0x0000000a0b0a7211 */ /* 0x001fca00078ec0ff */
[----:B--2---:R-:W-:Y:S01]  /*a8d0*/  IMAD R8, R8, 0x8, R10 ;  /* 0x0000000808087824 */ /* 0x004fe200078e020a */
[----:B---3--:R-:W-:-:S04]  /*a8e0*/  SHF.L.U32 R9, R9, 0x1f, RZ ;  /* 0x0000001f09097819 */ /* 0x008fc800000006ff */
[----:B------:R-:W0:Y:S02]  /*a8f0*/  SYNCS.PHASECHK.TRANS64.TRYWAIT P0, [R8+URZ+0x34840], R9 ;  /* 0x03484009080075a7 */ /* 0x000e24000800017f */
[----:B0-----:R-:W-:Y:S05]  /*a900*/  @!P0 BRA `(.L_x_322) ;  /* 0x0000003400588947 */ /* 0x001fea0003800000 */
.L_x_392:
[----:B------:R-:W1:Y:S02]  /*a910*/  S2R R10, SR_TID.X ;  /* 0x00000000000a7919 */ /* 0x000e640000002100 */
[----:B-1----:R-:W-:-:S04]  /*a920*/  LOP3.LUT R10, R10, 0x7f, RZ, 0xc0, !PT ;  /* 0x0000007f0a0a7812 */ /* 0x002fc800078ec0ff */
[----:B------:R-:W-:-:S13]  /*a930*/  ISETP.NE.AND P0, PT, R10, RZ, PT ;  /* 0x000000ff0a00720c */ /* 0x000fda0003f05270 */
[----:B------:R-:W-:Y:S05]  /*a940*/  @P0 BRA `(.L_x_323) ;  /* 0x00000000001c0947 */ /* 0x000fea0003800000 */
[----:B------:R-:W1:Y:S01]  /*a950*/  S2R R10, SR_TID.X ;  /* 0x00000000000a7919 */ /* 0x000e620000002100 */
[----:B0-----:R-:W-:-:S04]  /*a960*/  IMAD.MOV.U32 R9, RZ, RZ, 0xc000 ;  /* 0x0000c000ff097424 */ /* 0x001fc800078e00ff */
[----:B------:R2:W-:Y:S01]  /*a970*/  SYNCS.ARRIVE.TRANS64 RZ, [R8+URZ+0x34830], R9 ;  /* 0x0348300908ff79a7 */ /* 0x0005e2000800003f */
[----:B-1----:R-:W-:-:S04]  /*a980*/  LOP3.LUT R10, R10, 0x1f, RZ, 0xc0, !PT ;  /* 0x0000001f0a0a7812 */ /* 0x002fc800078ec0ff */
[----:B------:R-:W-:-:S13]  /*a990*/  ISETP.NE.AND P1, PT, R10, RZ, PT ;  /* 0x000000ff0a00720c */ /* 0x000fda0003f25270 */
[----:B--2---:R-:W-:Y:S05]  /*a9a0*/  @!P1 BRA `(.L_x_323) ;  /* 0x0000000000049947 */ /* 0x004fea0003800000 */
[----:B------:R-:W-:Y:S01]  /*a9b0*/  BPT.TRAP 0x1 ;  /* 0x000000040000795c */ /* 0x000fe20000300000 */
.L_x_323:
[----:B------:R-:W2:Y:S01]  /*a9c0*/  LDL R11, [R1] ;  /* 0x00000000010b7983 */ /* 0x000ea20000100800 */
[----:B------:R-:W-:-:S03]  /*a9d0*/  MOV R13, 0x400 ;  /* 0x00000400000d7802 */ /* 0x000fc60000000f00 */
[----:B------:R-:W3:Y:S04]  /*a9e0*/  LDL R10, [R1+0xc] ;  /* 0x00000c00010a7983 */ /* 0x000ee80000100800 */
[----:B0-----:R-:W4:Y:S01]  /*a9f0*/  LDL R9, [R1+0x4] ;  /* 0x0000040001097983 */ /* 0x001f220000100800 */
[----:B------:R-:W0:Y:S01]  /*aa00*/  S2R R14, SR_CgaCtaId ;  /* 0x00000000000e7919 */ /* 0x000e220000008800 */
[----:B------:R-:W-:Y:S01]  /*aa10*/  R2UR UR9, R8 ;  /* 0x00000000080972ca */ /* 0x000fe200000e0000 */
[----:B------:R-:W-:Y:S01]  /*aa20*/  UIADD3 UR4, UP0, UR36, 0x370, URZ ;  /* 0x0000037024047890 */ /* 0x000fe2000ff1e03f */
[----:B------:R-:W-:Y:S02]  /*aa30*/  R2UR UR12, R4 ;  /* 0x00000000040c72ca */ /* 0x000fe400000e0000 */
[----:B-----5:R-:W-:-:S02]  /*aa40*/  R2UR UR13, R5 ;  /* 0x00000000050d72ca */ /* 0x020fc400000e0000 */
[----:B0-----:R-:W-:-:S07]  /*aa50*/  LEA R13, R14, R13, 0x18 ;  /* 0x0000000d0e0d7211 */ /* 0x001fce00078ec0ff */
[----:B------:R-:W-:Y:S01]  /*aa60*/  UIADD3 UR9, UR9, 0x34830, URZ ;  /* 0x0003483009097890 */ /* 0x000fe2000fffe03f */
[----:B------:R-:W-:Y:S01]  /*aa70*/  UMOV UR10, URZ ;  /* 0x0000003f000a7c82 */ /* 0x000fe20008000000 */
[----:B------:R-:W-:Y:S01]  /*aa80*/  UMOV UR6, 0x0 ;  /* 0x0000000000067882 */ /* 0x000fe20000000000 */
[----:B------:R-:W-:Y:S01]  /*aa90*/  UMOV UR7, 0x14f00000 ;  /* 0x14f0000000077882 */ /* 0x000fe20000000000 */
[----:B------:R-:W-:Y:S01]  /*aaa0*/  UMOV UR16, 0x40 ;  /* 0x0000004000107882 */ /* 0x000fe20000000000 */
[----:B--2---:R-:W-:Y:S01]  /*aab0*/  IMAD R8, R11, 0xc000, R13 ;  /* 0x0000c0000b087824 */ /* 0x004fe200078e020d */
[----:B---3--:R-:W-:-:S04]  /*aac0*/  R2UR UR11, R10 ;  /* 0x000000000a0b72ca */ /* 0x008fc800000e0000 */
[----:B------:R-:W-:Y:S02]  /*aad0*/  R2UR UR8, R8 ;  /* 0x00000000080872ca */ /* 0x000fe400000e0000 */
[----:B----4-:R-:W-:-:S11]  /*aae0*/  R2UR UR5, R9 ;  /* 0x00000000090572ca */ /* 0x010fd600000e0000 */
[----:B------:R-:W-:Y:S02]  /*aaf0*/  UIADD3 UR14, UR8, 0x1c400, URZ ;  /* 0x0001c400080e7890 */ /* 0x000fe4000fffe03f */
[----:B------:R-:W-:Y:S02]  /*ab00*/  ULEA UR11, UR11, UR5, 0x7 ;  /* 0x000000050b0b7291 */ /* 0x000fe4000f8e383f */
[----:B------:R-:W-:Y:S02]  /*ab10*/  UIADD3.X UR5, URZ, UR37, URZ, UP0, !UPT ;  /* 0x000000253f057290 */ /* 0x000fe400087fe43f */
[----:B------:R-:W-:Y:S02]  /*ab20*/  UIADD3 UR15, UR8, 0x20400, URZ ;  /* 0x00020400080f7890 */ /* 0x000fe4000fffe03f */
[----:B------:R-:W-:-:S03]  /*ab30*/  UIADD3 UR17, UR8, 0x24400, URZ ;  /* 0x0002440008117890 */ /* 0x000fc6000fffe03f */
[----:B------:R-:W-:Y:S02]  /*ab40*/  UMOV UR8, UR14 ;  /* 0x0000000e00087c82 */ /* 0x000fe40008000000 */
[----:B------:R0:W-:Y:S01]  /*ab50*/  UTMALDG.4D [UR8], [UR4], desc[UR6] ;  /* 0x00000608040075b4 */ /* 0x0001e20008019000 */
[----:B------:R-:W-:Y:S01]  /*ab60*/  UMOV UR14, 0x80 ;  /* 0x00000080000e7882 */ /* 0x000fe20000000000 */
[----:B0-----:R-:W-:Y:S01]  /*ab70*/  UMOV UR8, UR15 ;  /* 0x0000000f00087c82 */ /* 0x001fe20008000000 */
[----:B------:R-:W-:Y:S02]  /*ab80*/  UMOV UR10, UR16 ;  /* 0x00000010000a7c82 */ /* 0x000fe40008000000 */
[----:B------:R0:W-:Y:S02]  /*ab90*/  UTMALDG.4D [UR8], [UR4], desc[UR6] ;  /* 0x00000608040075b4 */ /* 0x0001e40008019000 */
[----:B0-----:R-:W-:Y:S01]  /*aba0*/  UMOV UR8, UR17 ;  /* 0x0000001100087c82 */ /* 0x001fe20008000000 */
[----:B------:R-:W-:-:S02]  /*abb0*/  UMOV UR10, UR14 ;  /* 0x0000000e000a7c82 */ /* 0x000fc40008000000 */
[----:B------:R0:W-:Y:S02]  /*abc0*/  UTMALDG.4D [UR8], [UR4], desc[UR6] ;  /* 0x00000608040075b4 */ /* 0x0001e40008019000 */
[----:B0-----:R-:W-:Y:S01]  /*abd0*/  NOP ;  /* 0x0000000000007918 */ /* 0x001fe20000000000 */
.L_x_320:
[----:B------:R-:W2:Y:S01]  /*abe0*/  LDL.LU R11, [R1+0x28] ;  /* 0x00002800010b7983 */ /* 0x000ea20000300800 */
[----:B------:R-:W-:Y:S01]  /*abf0*/  MOV R9, 0x400 ;  /* 0x0000040000097802 */ /* 0x000fe20000000f00 */
[----:B------:R-:W-:Y:S05]  /*ac00*/  WARPSYNC.ALL ;  /* 0x0000000000007948 */ /* 0x000fea0003800000 */
[----:B------:R-:W0:Y:S01]  /*ac10*/  S2R R10, SR_CgaCtaId ;  /* 0x00000000000a7919 */ /* 0x000e220000008800 */
[----:B------:R-:W-:-:S13]  /*ac20*/  ELECT P0, URZ, PT ;  /* 0x00000000003f782f */ /* 0x000fda0003800000 */
[----:B------:R-:W-:Y:S01]  /*ac30*/  @P0 R2UR UR13, R6 ;  /* 0x00000000060d02ca */ /* 0x000fe200000e0000 */
[----:B------:R-:W-:Y:S01]  /*ac40*/  UIADD3 UR4, UP0, UR36, 0x270, URZ ;  /* 0x0000027024047890 */ /* 0x000fe2000ff1e03f */
[----:B------:R-:W-:Y:S01]  /*ac50*/  @P0 R2UR UR12, R18 ;  /* 0x00000000120c02ca */ /* 0x000fe200000e0000 */
[----:B------:R-:W-:Y:S01]  /*ac60*/  UMOV UR6, 0x0 ;  /* 0x0000000000067882 */ /* 0x000fe20000000000 */
[C---:B------:R-:W-:Y:S01]  /*ac70*/  @P0 R2UR UR11, R17.reuse ;  /* 0x00000000110b02ca */ /* 0x040fe200000e0000 */
[----:B------:R-:W-:Y:S01]  /*ac80*/  UIADD3.X UR5, URZ, UR37, URZ, UP0, !UPT ;  /* 0x000000253f057290 */ /* 0x000fe200087fe43f */
[----:B------:R-:W-:Y:S01]  /*ac90*/  @P0 R2UR UR21, R6 ;  /* 0x00000000061502ca */ /* 0x000fe200000e0000 */
[----:B------:R-:W-:Y:S01]  /*aca0*/  UMOV UR7, 0x12f00000 ;  /* 0x12f0000000077882 */ /* 0x000fe20000000000 */
[----:B------:R-:W-:Y:S01]  /*acb0*/  UMOV UR10, URZ ;  /* 0x0000003f000a7c82 */ /* 0x000fe20008000000 */
[----:B------:R-:W-:Y:S01]  /*acc0*/  @P0 R2UR UR20, R18 ;  /* 0x00000000121402ca */ /* 0x000fe200000e0000 */
[----:B------:R-:W-:Y:S01]  /*acd0*/  UMOV UR14, 0x0 ;  /* 0x00000000000e7882 */ /* 0x000fe20000000000 */
[----:B------:R-:W-:Y:S01]  /*ace0*/  @P0 R2UR UR19, R17 ;  /* 0x00000000111302ca */ /* 0x000fe200000e0000 */
[----:B------:R-:W-:Y:S01]  /*acf0*/  @P0 IMAD.MOV.U32 R8, RZ, RZ, 0xc000 ;  /* 0x0000c000ff080424 */ /* 0x000fe200078e00ff */
[----:B------:R-:W-:Y:S01]  /*ad00*/  UMOV UR15, 0x12f00000 ;  /* 0x12f00000000f7882 */ /* 0x000fe20000000000 */
[----:B------:R-:W-:Y:S01]  /*ad10*/  UMOV UR18, 0x40 ;  /* 0x0000004000127882 */ /* 0x000fe20000000000 */
[----:B------:R-:W-:Y:S01]  /*ad20*/  UMOV UR22, 0x0 ;  /* 0x0000000000167882 */ /* 0x000fe20000000000 */
[----:B------:R-:W-:Y:S01]  /*ad30*/  UMOV UR23, 0x12f00000 ;  /* 0x12f0000000177882 */ /* 0x000fe20000000000 */
[----:B------:R-:W-:Y:S01]  /*ad40*/  BSSY B0, `(.L_x_324) ;  /* 0x0000019000007945 */ /* 0x000fe20003800000 */
[----:B0-----:R-:W-:Y:S01]  /*ad50*/  LEA R9, R10, R9, 0x18 ;  /* 0x000000090a097211 */ /* 0x001fe200078ec0ff */
[----:B------:R-:W-:Y:S03]  /*ad60*/  BAR.SYNC.DEFER_BLOCKING 0x8, 0x120 ;  /* 0x0204800000007b1d */ /* 0x000fe60000010000 */
[----:B------:R-:W-:-:S13]  /*ad70*/  R2UR UR24, R9 ;  /* 0x00000000091872ca */ /* 0x000fda00000e0000 */
[----:B------:R-:W-:Y:S02]  /*ad80*/  UIADD3 UR8, UR24, 0x10400, URZ ;  /* 0x0001040018087890 */ /* 0x000fe4000fffe03f */
[----:B------:R-:W-:Y:S02]  /*ad90*/  UIADD3 UR9, UR24, 0x34800, URZ ;  /* 0x0003480018097890 */ /* 0x000fe4000fffe03f */
[----:B------:R-:W-:Y:S01]  /*ada0*/  UIADD3 UR16, UR24, 0x14400, URZ ;  /* 0x0001440018107890 */ /* 0x000fe2000fffe03f */
[----:B------:R0:W-:Y:S04]  /*adb0*/  @P0 SYNCS.ARRIVE.TRANS64 RZ, [R9+URZ+0x34800], R8 ;  /* 0x0348000809ff09a7 */ /* 0x0001e8000800003f */
[----:B------:R-:W-:Y:S02]  /*adc0*/  UMOV UR17, UR9 ;  /* 0x0000000900117c82 */ /* 0x000fe40008000000 */
[----:B------:R1:W-:Y:S02]  /*add0*/  UTMALDG.4D [UR8], [UR4], desc[UR6] ;  /* 0x00000608040075b4 */ /* 0x0003e40008019000 */
[----:B------:R0:W-:Y:S01]  /*ade0*/  UTMALDG.4D [UR16], [UR4], desc[UR14] ;  /* 0x00000e10040075b4 */ /* 0x0001e20008019000 */
[----:B-1----:R-:W-:Y:S01]  /*adf0*/  @P0 R2UR UR13, R6 ;  /* 0x00000000060d02ca */ /* 0x002fe200000e0000 */
[----:B------:R-:W-:Y:S01]  /*ae00*/  UIADD3 UR8, UR24, 0x18400, URZ ;  /* 0x0001840018087890 */ /* 0x000fe2000fffe03f */
[----:B------:R-:W-:Y:S01]  /*ae10*/  @P0 R2UR UR12, R18 ;  /* 0x00000000120c02ca */ /* 0x000fe200000e0000 */
[----:B------:R-:W-:Y:S01]  /*ae20*/  UMOV UR10, 0x80 ;  /* 0x00000080000a7882 */ /* 0x000fe20000000000 */
[----:B------:R-:W-:-:S13]  /*ae30*/  @P0 R2UR UR11, R17 ;  /* 0x00000000110b02ca */ /* 0x000fda00000e0000 */
[----:B------:R0:W-:Y:S01]  /*ae40*/  UTMALDG.4D [UR8], [UR4], desc[UR22] ;  /* 0x00001608040075b4 */ /* 0x0001e20008019000 */
[----:B--2---:R-:W-:-:S05]  /*ae50*/  VIADD R11, R11, 0x1 ;  /* 0x000000010b0b7836 */ /* 0x004fca0000000000 */
[----:B------:R-:W-:Y:S01]  /*ae60*/  LEA.HI R6, R11, R11, RZ, 0x1 ;  /* 0x0000000b0b067211 */ /* 0x000fe200078f08ff */
[----:B------:R0:W-:Y:S03]  /*ae70*/  STL [R1+0x28], R11 ;  /* 0x0000280b01007387 */ /* 0x0001e60000100800 */
[----:B------:R-:W-:-:S05]  /*ae80*/  LOP3.LUT R6, R6, 0xfffffffe, RZ, 0xc0, !PT ;  /* 0xfffffffe06067812 */ /* 0x000fca00078ec0ff */
[----:B------:R-:W-:-:S05]  /*ae90*/  IMAD.IADD R6, R11, 0x1, -R6 ;  /* 0x000000010b067824 */ /* 0x000fca00078e0a06 */
[----:B------:R-:W-:-:S04]  /*aea0*/  SHF.L.U32 R6, R6, 0x1f, RZ ;  /* 0x0000001f06067819 */ /* 0x000fc800000006ff */
[----:B------:R-:W1:Y:S02]  /*aeb0*/  SYNCS.PHASECHK.TRANS64.TRYWAIT P0, [R9+URZ+0x34820], R6 ;  /* 0x03482006090075a7 */ /* 0x000e64000800017f */
[----:B01----:R-:W-:Y:S05]  /*aec0*/  @!P0 BRA `(.L_x_325) ;  /* 0x0000002c00fc8947 */ /* 0x003fea0003800000 */
.L_x_393:
[----:B------:R-:W-:Y:S05]  /*aed0*/  BSYNC B0 ;  /* 0x0000000000007941 */ /* 0x000fea0003800000 */
.L_x_324:
[----:B0-----:R-:W2:Y:S01]  /*aee0*/  LDL.LU R8, [R1+0x24] ;  /* 0x0000240001087983 */ /* 0x001ea20000300800 */
[----:B------:R-:W-:Y:S01]  /*aef0*/  BSSY B0, `(.L_x_326) ;  /* 0x000019a000007945 */ /* 0x000fe20003800000 */
[----:B--2---:R-:W-:-:S13]  /*af00*/  ISETP.GE.AND P0, PT, R8, 0x81, PT ;  /* 0x000000810800780c */ /* 0x004fda0003f06270 */
[----:B------:R-:W-:Y:S05]  /*af10*/  @!P0 BRA `(.L_x_327) ;  /* 0x00000018005c8947 */ /* 0x000fea0003800000 */
[----:B------:R-:W2:Y:S01]  /*af20*/  LDL R8, [R1+0x18] ;  /* 0x0000180001087983 */ /* 0x000ea20000100800 */
[----:B------:R-:W-:Y:S01]  /*af30*/  IMAD.MOV.U32 R6, RZ, RZ, 0x1 ;  /* 0x00000001ff067424 */ /* 0x000fe200078e00ff */
[----:B------:R-:W-:Y:S01]  /*af40*/  BSSY B1, `(.L_x_328) ;  /* 0x000008f000017945 */ /* 0x000fe20003800000 */
[----:B--2---:R-:W-:-:S05]  /*af50*/  IMAD.MOV R14, RZ, RZ, -R8 ;  /* 0x000000ffff0e7224 */ /* 0x004fca00078e0a08 */
[----:B------:R-:W-:-:S05]  /*af60*/  VIADDMNMX R14, R14, R6, 0xffffffff, !PT ;  /* 0xffffffff0e0e7446 */ /* 0x000fca0007800106 */
[----:B------:R-:W-:-:S05]  /*af70*/  IMAD.IADD R6, R8, 0x1, R14 ;  /* 0x0000000108067824 */ /* 0x000fca00078e020e */
[----:B------:R-:W-:-:S04]  /*af80*/  LOP3.LUT R6, R6, 0x1, RZ, 0xc0, !PT ;  /* 0x0000000106067812 */ /* 0x000fc800078ec0ff */
[----:B------:R-:W-:Y:S01]  /*af90*/  ISETP.NE.U32.AND P0, PT, R6, 0x1, PT ;  /* 0x000000010600780c */ /* 0x000fe20003f05070 */
[----:B------:R-:W-:-:S12]  /*afa0*/  VIADD R6, R8, 0xfffffffe ;  /* 0xfffffffe08067836 */ /* 0x000fd80000000000 */
[----:B------:R-:W-:Y:S05]  /*afb0*/  @P0 BRA `(.L_x_329) ;  /* 0x00000008001c0947 */ /* 0x000fea0003800000 */
[----:B------:R-:W2:Y:S04]  /*afc0*/  LDL R9, [R1] ;  /* 0x0000000001097983 */ /* 0x000ea80000100800 */
[----:B------:R-:W3:Y:S01]  /*afd0*/  LDL R8, [R1+0x8] ;  /* 0x0000080001087983 */ /* 0x000ee20000100800 */
[----:B------:R-:W-:Y:S01]  /*afe0*/  BSSY B2, `(.L_x_330) ;  /* 0x0000080000027945 */ /* 0x000fe20003800000 */
[----:B--2---:R-:W-:-:S05]  /*aff0*/  VIADD R13, R9, 0x1 ;  /* 0x00000001090d7836 */ /* 0x004fca0000000000 */
[----:B------:R-:W-:-:S04]  /*b000*/  ISETP.NE.AND P0, PT, R13, 0x2, PT ;  /* 0x000000020d00780c */ /* 0x000fc80003f05270 */
[----:B------:R-:W-:Y:S02]  /*b010*/  SEL R15, RZ, 0x1, P0 ;  /* 0x00000001ff0f7807 */ /* 0x000fe40000000000 */
[----:B------:R-:W-:Y:S02]  /*b020*/  SEL R13, R13, RZ, P0 ;  /* 0x000000ff0d0d7207 */ /* 0x000fe40000000000 */
[----:B---3--:R-:W-:Y:S01]  /*b030*/  LOP3.LUT R15, R8, R15, RZ, 0x3c, !PT ;  /* 0x0000000f080f7212 */ /* 0x008fe200078e3cff */
[----:B------:R-:W-:Y:S06]  /*b040*/  @!P6 BRA `(.L_x_331) ;  /* 0x0000000400e4e947 */ /* 0x000fec0003800000 */
[----:B------:R-:W-:Y:S01]  /*b050*/  ISETP.NE.U32.AND P0, PT, R2, RZ, PT ;  /* 0x000000ff0200720c */ /* 0x000fe20003f05070 */
[----:B------:R-:W-:-:S03]  /*b060*/  IMAD.MOV.U32 R8, RZ, RZ, R5 ;  /* 0x000000ffff087224 */ /* 0x000fc600078e0005 */
[----:B------:R-:W-:-:S13]  /*b070*/  ISETP.NE.AND.EX P0, PT, R3, RZ, PT, P0 ;  /* 0x000000ff0300720c */ /* 0x000fda0003f05300 */
[----:B------:R-:W-:Y:S05]  /*b080*/  @!P0 BRA `(.L_x_332) ;  /* 0x0000000000488947 */ /* 0x000fea0003800000 */
[----:B------:R-:W0:Y:S01]  /*b090*/  LDC R18, c[0x0][0x41c] ;  /* 0x00010700ff127b82 */ /* 0x000e220000000800 */
[----:B------:R-:W-:Y:S01]  /*b0a0*/  ULDC.64 UR4, c[0x0][0x408] ;  /* 0x0001020000047ab9 */ /* 0x000fe20000000a00 */
[----:B------:R-:W-:Y:S01]  /*b0b0*/  ULDC.64 UR6, c[0x0][0x208] ;  /* 0x0000820000067ab9 */ /* 0x000fe20000000a00 */
[----:B0-----:R-:W-:-:S13]  /*b0c0*/  ISETP.NE.AND P0, PT, R18, 0x1, PT ;  /* 0x000000011200780c */ /* 0x001fda0003f05270 */
[----:B------:R-:W0:Y:S02]  /*b0d0*/  @P0 LDC.64 R8, c[0x0][0x420] ;  /* 0x00010800ff080b82 */ /* 0x000e240000000a00 */
[----:B0-----:R-:W-:-:S04]  /*b0e0*/  @P0 IMAD.HI.U32 R10, R6, R8, RZ ;  /* 0x00000008060a0227 */ /* 0x001fc800078e00ff */
[----:B------:R-:W-:Y:S01]  /*b0f0*/  IMAD.MOV.U32 R8, RZ, RZ, R6 ;  /* 0x000000ffff087224 */ /* 0x000fe200078e0006 */
[----:B------:R-:W-:Y:S01]  /*b100*/  @P0 SHF.R.U32.HI R8, RZ, R9, R10 ;  /* 0x00000009ff080219 */ /* 0x000fe2000001160a */
[----:B------:R-:W-:-:S03]  /*b110*/  IMAD R10, R12, UR4, RZ ;  /* 0x000000040c0a7c24 */ /* 0x000fc6000f8e02ff */
[----:B------:R-:W-:Y:S01]  /*b120*/  SHF.R.S32.HI R9, RZ, 0x1f, R8 ;  /* 0x0000001fff097819 */ /* 0x000fe20000011408 */
[C---:B------:R-:W-:Y:S02]  /*b130*/  IMAD R17, R0.reuse, UR5, R10 ;  /* 0x0000000500117c24 */ /* 0x040fe4000f8e020a */
[----:B------:R-:W-:-:S04]  /*b140*/  IMAD.WIDE.U32 R10, R0, UR4, R8 ;  /* 0x00000004000a7c25 */ /* 0x000fc8000f8e0008 */
[----:B------:R-:W-:Y:S01]  /*b150*/  IMAD.IADD R17, R17, 0x1, R11 ;  /* 0x0000000111117824 */ /* 0x000fe200078e020b */
[----:B------:R-:W-:Y:S01]  /*b160*/  LEA R2, P0, R10, R2, 0x2 ;  /* 0x000000020a027211 */ /* 0x000fe200078010ff */
[----:B------:R-:W-:-:S03]  /*b170*/  IMAD.MOV R8, RZ, RZ, -R8 ;  /* 0x000000ffff087224 */ /* 0x000fc600078e0a08 */
[----:B------:R-:W-:Y:S01]  /*b180*/  LEA.HI.X R3, R10, R3, R17, 0x2, P0 ;  /* 0x000000030a037211 */ /* 0x000fe200000f1411 */
[----:B------:R-:W-:-:S04]  /*b190*/  IMAD R6, R18, R8, R6 ;  /* 0x0000000812067224 */ /* 0x000fc800078e0206 */
[----:B------:R0:W5:Y:S04]  /*b1a0*/  LDG.E R8, desc[UR6][R2.64] ;  /* 0x0000000602087981 */ /* 0x000168000c1e1900 */
.L_x_332:
[----:B0-----:R-:W0:Y:S01]  /*b1b0*/  S2R R3, SR_CgaCtaId ;  /* 0x0000000000037919 */ /* 0x001e220000008800 */
[----:B------:R-:W-:-:S04]  /*b1c0*/  MOV R2, 0x400 ;  /* 0x0000040000027802 */ /* 0x000fc80000000f00 */
[----:B0-----:R-:W-:Y:S02]  /*b1d0*/  LEA R2, R3, R2, 0x18 ;  /* 0x0000000203027211 */ /* 0x001fe400078ec0ff */
[----:B------:R-:W-:-:S03]  /*b1e0*/  SHF.L.U32 R3, R15, 0x1f, RZ ;  /* 0x0000001f0f037819 */ /* 0x000fc600000006ff */
[----:B------:R-:W-:-:S04]  /*b1f0*/  IMAD R2, R13, 0x8, R2 ;  /* 0x000000080d027824 */ /* 0x000fc800078e0202 */
[----:B------:R-:W0:Y:S02]  /*b200*/  SYNCS.PHASECHK.TRANS64.TRYWAIT P0, [R2+URZ+0x34840], R3 ;  /* 0x03484003020075a7 */ /* 0x000e24000800017f */
[----:B0-----:R-:W-:Y:S05]  /*b210*/  @!P0 BRA `(.L_x_333) ;  /* 0x0000002c00488947 */ /* 0x001fea0003800000 */
.L_x_394:
        /* <DEDUP_REMOVED lines=11> */
.L_x_334:
[----:B------:R-:W2:Y:S04]  /*b2d0*/  LDL R17, [R1+0x4] ;  /* 0x0000040001117983 */ /* 0x000ea80000100800 */
[----:B------:R-:W3:Y:S01]  /*b2e0*/  LDL.LU R11, [R1+0x8] ;  /* 0x00000800010b7983 */ /* 0x000ee20000300800 */
[----:B0-----:R-:W-:-:S03]  /*b2f0*/  MOV R3, 0x400 ;  /* 0x0000040000037802 */ /* 0x001fc60000000f00 */
[----:B------:R-:W4:Y:S01]  /*b300*/  LDL R9, [R1] ;  /* 0x0000000001097983 */ /* 0x000f220000100800 */
[----:B------:R-:W0:Y:S01]  /*b310*/  S2R R10, SR_CgaCtaId ;  /* 0x00000000000a7919 */ /* 0x000e220000008800 */
[----:B------:R-:W-:Y:S02]  /*b320*/  R2UR UR9, R2 ;  /* 0x00000000020972ca */ /* 0x000fe400000e0000 */
[----:B------:R-:W-:Y:S01]  /*b330*/  R2UR UR11, R6 ;  /* 0x00000000060b72ca */ /* 0x000fe200000e0000 */
[----:B------:R-:W-:Y:S01]  /*b340*/  UIADD3 UR4, UP0, UR36, 0x370, URZ ;  /* 0x0000037024047890 */ /* 0x000fe2000ff1e03f */
[----:B------:R-:W-:Y:S02]  /*b350*/  R2UR UR12, R4 ;  /* 0x00000000040c72ca */ /* 0x000fe400000e0000 */
[----:B-----5:R-:W-:Y:S02]  /*b360*/  R2UR UR13, R8 ;  /* 0x00000000080d72ca */ /* 0x020fe400000e0000 */
[----:B0-----:R-:W-:-:S05]  /*b370*/  LEA R3, R10, R3, 0x18 ;  /* 0x000000030a037211 */ /* 0x001fca00078ec0ff */
[----:B------:R-:W-:-:S05]  /*b380*/  IMAD R2, R13, 0xc000, R3 ;  /* 0x0000c0000d027824 */ /* 0x000fca00078e0203 */
[----:B------:R-:W-:Y:S01]  /*b390*/  R2UR UR14, R2 ;  /* 0x00000000020e72ca */ /* 0x000fe200000e0000 */
[----:B------:R-:W-:Y:S01]  /*b3a0*/  UIADD3 UR9, UR9, 0x34830, URZ ;  /* 0x0003483009097890 */ /* 0x000fe2000fffe03f */
[----:B------:R-:W-:Y:S01]  /*b3b0*/  VIADD R3, R3, 0x34800 ;  /* 0x0003480003037836 */ /* 0x000fe20000000000 */
[----:B------:R-:W-:Y:S01]  /*b3c0*/  UMOV UR10, URZ ;  /* 0x0000003f000a7c82 */ /* 0x000fe20008000000 */
[----:B------:R-:W-:Y:S01]  /*b3d0*/  UMOV UR6, 0x0 ;  /* 0x0000000000067882 */ /* 0x000fe20000000000 */
[----:B------:R-:W-:-:S08]  /*b3e0*/  UMOV UR7, 0x14f00000 ;  /* 0x14f0000000077882 */ /* 0x000fd00000000000 */
[----:B------:R-:W-:Y:S02]  /*b3f0*/  UIADD3 UR8, UR14, 0x1c400, URZ ;  /* 0x0001c4000e087890 */ /* 0x000fe4000fffe03f */
[----:B------:R-:W-:Y:S02]  /*b400*/  UIADD3 UR15, UR14, 0x20400, URZ ;  /* 0x000204000e0f7890 */ /* 0x000fe4000fffe03f */
[----:B------:R-:W-:Y:S01]  /*b410*/  UIADD3 UR14, UR14, 0x24400, URZ ;  /* 0x000244000e0e7890 */ /* 0x000fe2000fffe03f */
[----:B------:R-:W-:Y:S01]  /*b420*/  UMOV UR17, 0x40 ;  /* 0x0000004000117882 */ /* 0x000fe20000000000 */
[----:B------:R-:W-:Y:S01]  /*b430*/  UMOV UR16, 0x80 ;  /* 0x0000008000107882 */ /* 0x000fe20000000000 */
[----:B--2---:R-:W-:-:S13]  /*b440*/  R2UR UR5, R17 ;  /* 0x00000000110572ca */ /* 0x004fda00000e0000 */
[----:B------:R-:W-:Y:S02]  /*b450*/  ULEA UR11, UR11, UR5, 0x7 ;  /* 0x000000050b0b7291 */ /* 0x000fe4000f8e383f */
[----:B------:R-:W-:Y:S01]  /*b460*/  UIADD3.X UR5, URZ, UR37, URZ, UP0, !UPT ;  /* 0x000000253f057290 */ /* 0x000fe200087fe43f */
[----:B---3--:R-:W-:Y:S01]  /*b470*/  SHF.L.U32 R2, R11, 0x1f, RZ ;  /* 0x0000001f0b027819 */ /* 0x008fe200000006ff */
[----:B----4-:R-:W-:-:S07]  /*b480*/  IMAD R3, R9, 0x8, R3 ;  /* 0x0000000809037824 */ /* 0x010fce00078e0203 */
[----:B------:R0:W-:Y:S02]  /*b490*/  UTMALDG.4D [UR8], [UR4], desc[UR6] ;  /* 0x00000608040075b4 */ /* 0x0001e40008019000 */
[----:B0-----:R-:W-:Y:S01]  /*b4a0*/  UMOV UR8, UR15 ;  /* 0x0000000f00087c82 */ /* 0x001fe20008000000 */
[----:B------:R-:W-:Y:S02]  /*b4b0*/  UMOV UR10, UR17 ;  /* 0x00000011000a7c82 */ /* 0x000fe40008000000 */
[----:B------:R0:W-:Y:S02]  /*b4c0*/  UTMALDG.4D [UR8], [UR4], desc[UR6] ;  /* 0x00000608040075b4 */ /* 0x0001e40008019000 */
[----:B0-----:R-:W-:Y:S01]  /*b4d0*/  UMOV UR8, UR14 ;  /* 0x0000000e00087c82 */ /* 0x001fe20008000000 */
[----:B------:R-:W-:Y:S02]  /*b4e0*/  UMOV UR10, UR16 ;  /* 0x00000010000a7c82 */ /* 0x000fe40008000000 */
[----:B------:R0:W-:Y:S01]  /*b4f0*/  UTMALDG.4D [UR8], [UR4], desc[UR6] ;  /* 0x00000608040075b4 */ /* 0x0001e20008019000 */
[----:B------:R-:W1:Y:S02]  /*b500*/  SYNCS.PHASECHK.TRANS64.TRYWAIT P0, [R3+URZ+0x60], R2 ;  /* 0x00006002030075a7 */ /* 0x000e64000800017f */
[----:B01----:R-:W-:Y:S05]  /*b510*/  @!P0 BRA `(.L_x_335) ;  /* 0x00000028009c8947 */ /* 0x003fea0003800000 */
.L_x_395:
[----:B------:R-:W-:Y:S05]  /*b520*/  @P1 BRA `(.L_x_336) ;  /* 0x0000000000301947 */ /* 0x000fea0003800000 */
[----:B------:R-:W1:Y:S01]  /*b530*/  S2R R9, SR_TID.X ;  /* 0x0000000000097919 */ /* 0x000e620000002100 */
[----:B------:R-:W-:Y:S01]  /*b540*/  MOV R10, 0x400 ;  /* 0x00000400000a7802 */ /* 0x000fe20000000f00 */
[----:B------:R-:W2:Y:S01]  /*b550*/  S2R R11, SR_CgaCtaId ;  /* 0x00000000000b7919 */ /* 0x000ea20000008800 */
[----:B-1----:R-:W-:Y:S02]  /*b560*/  LOP3.LUT R17, R9, 0x1f, RZ, 0xc0, !PT ;  /* 0x0000001f09117812 */ /* 0x002fe400078ec0ff */
[----:B------:R-:W3:Y:S02]  /*b570*/  LDL R9, [R1] ;  /* 0x0000000001097983 */ /* 0x000ee40000100800 */
[----:B------:R-:W-:Y:S02]  /*b580*/  ISETP.NE.AND P0, PT, R17, RZ, PT ;  /* 0x000000ff1100720c */ /* 0x000fe40003f05270 */
[----:B--2---:R-:W-:Y:S01]  /*b590*/  LEA R10, R11, R10, 0x18 ;  /* 0x0000000a0b0a7211 */ /* 0x004fe200078ec0ff */
[----:B0-----:R-:W-:-:S04]  /*b5a0*/  IMAD.MOV.U32 R3, RZ, RZ, 0x8000 ;  /* 0x00008000ff037424 */ /* 0x001fc800078e00ff */
[----:B---3--:R-:W-:-:S04]  /*b5b0*/  IMAD R2, R9, 0x8, R10 ;  /* 0x0000000809027824 */ /* 0x008fc800078e020a */
[----:B------:R1:W-:Y:S02]  /*b5c0*/  SYNCS.ARRIVE.TRANS64 RZ, [R2+URZ+0x34850], R3 ;  /* 0x0348500302ff79a7 */ /* 0x0003e4000800003f */
[----:B------:R-:W-:Y:S05]  /*b5d0*/  @!P0 BRA `(.L_x_336) ;  /* 0x0000000000048947 */ /* 0x000fea0003800000 */
[----:B------:R-:W-:Y:S01]  /*b5e0*/  BPT.TRAP 0x1 ;  /* 0x000000040000795c */ /* 0x000fe20000300000 */
.L_x_336:
[----:B01----:R-:W2:Y:S01]  /*b5f0*/  LDL.LU R2, [R1+0xc] ;  /* 0x00000c0001027983 */ /* 0x003ea20000300800 */
[----:B------:R-:W-:-:S03]  /*b600*/  MOV R10, 0x400 ;  /* 0x00000400000a7802 */ /* 0x000fc60000000f00 */
[----:B------:R-:W3:Y:S04]  /*b610*/  LDL.LU R9, [R1] ;  /* 0x0000000001097983 */ /* 0x000ee80000300800 */
[----:B------:R-:W4:Y:S01]  /*b620*/  LDL R3, [R1+0x4] ;  /* 0x0000040001037983 */ /* 0x000f220000100800 */
[----:B------:R-:W0:Y:S01]  /*b630*/  S2R R11, SR_CgaCtaId ;  /* 0x00000000000b7919 */ /* 0x000e220000008800 */
[----:B------:R-:W-:Y:S01]  /*b640*/  R2UR UR13, R5 ;  /* 0x00000000050d72ca */ /* 0x000fe200000e0000 */
[----:B------:R-:W-:Y:S01]  /*b650*/  UIADD3 UR4, UP0, UR36, 0x470, URZ ;  /* 0x0000047024047890 */ /* 0x000fe2000ff1e03f */
[----:B------:R-:W-:Y:S02]  /*b660*/  R2UR UR12, R4 ;  /* 0x00000000040c72ca */ /* 0x000fe400000e0000 */
[----:B0-----:R-:W-:Y:S01]  /*b670*/  LEA R10, R11, R10, 0x18 ;  /* 0x0000000a0b0a7211 */ /* 0x001fe200078ec0ff */
[----:B------:R-:W-:Y:S01]  /*b680*/  UMOV UR10, URZ ;  /* 0x0000003f000a7c82 */ /* 0x000fe20008000000 */
[----:B------:R-:W-:Y:S01]  /*b690*/  UMOV UR7, 0x14f00000 ;  /* 0x14f0000000077882 */ /* 0x000fe20000000000 */
[----:B------:R-:W-:Y:S01]  /*b6a0*/  UMOV UR15, 0x40 ;  /* 0x00000040000f7882 */ /* 0x000fe20000000000 */
[----:B------:R0:W-:Y:S01]  /*b6b0*/  STL [R1+0xc], R6 ;  /* 0x00000c0601007387 */ /* 0x0001e20000100800 */
[----:B------:R-:W-:Y:S01]  /*b6c0*/  IMAD.MOV.U32 R5, RZ, RZ, R8 ;  /* 0x000000ffff057224 */ /* 0x000fe200078e0008 */
[----:B--2---:R-:W-:Y:S01]  /*b6d0*/  R2UR UR11, R2 ;  /* 0x00000000020b72ca */ /* 0x004fe200000e0000 */
[----:B---3--:R-:W-:-:S05]  /*b6e0*/  IMAD R2, R9, 0x8, R10 ;  /* 0x0000000809027824 */ /* 0x008fca00078e020a */
[----:B------:R-:W-:Y:S01]  /*b6f0*/  R2UR UR9, R2 ;  /* 0x00000000020972ca */ /* 0x000fe200000e0000 */
[----:B------:R-:W-:Y:S01]  /*b700*/  IMAD R2, R9, 0x8000, R10 ;  /* 0x0000800009027824 */ /* 0x000fe200078e020a */
[----:B----4-:R-:W-:-:S04]  /*b710*/  R2UR UR5, R3 ;  /* 0x00000000030572ca */ /* 0x010fc800000e0000 */
[----:B------:R-:W-:-:S07]  /*b720*/  R2UR UR6, R2 ;  /* 0x00000000020672ca */ /* 0x000fce00000e0000 */
[----:B------:R-:W-:Y:S02]  /*b730*/  UIADD3 UR9, UR9, 0x34850, URZ ;  /* 0x0003485009097890 */ /* 0x000fe4000fffe03f */
[----:B------:R-:W-:Y:S02]  /*b740*/  ULEA UR11, UR11, UR5, 0x7 ;  /* 0x000000050b0b7291 */ /* 0x000fe4000f8e383f */
[----:B------:R-:W-:Y:S02]  /*b750*/  UIADD3.X UR5, URZ, UR37, URZ, UP0, !UPT ;  /* 0x000000253f057290 */ /* 0x000fe400087fe43f */
[----:B------:R-:W-:Y:S02]  /*b760*/  UIADD3 UR8, UR6, 0x400, URZ ;  /* 0x0000040006087890 */ /* 0x000fe4000fffe03f */
[----:B------:R-:W-:-:S03]  /*b770*/  UIADD3 UR14, UR6, 0x4400, URZ ;  /* 0x00004400060e7890 */ /* 0x000fc6000fffe03f */
[----:B------:R-:W-:-:S04]  /*b780*/  UMOV UR6, 0x0 ;  /* 0x0000000000067882 */ /* 0x000fc80000000000 */
[----:B------:R1:W-:Y:S02]  /*b790*/  UTMALDG.4D [UR8], [UR4], desc[UR6] ;  /* 0x00000608040075b4 */ /* 0x0003e40008019000 */
[----:B-1----:R-:W-:Y:S01]  /*b7a0*/  UMOV UR8, UR14 ;  /* 0x0000000e00087c82 */ /* 0x002fe20008000000 */
[----:B------:R-:W-:Y:S02]  /*b7b0*/  UMOV UR10, UR15 ;  /* 0x0000000f000a7c82 */ /* 0x000fe40008000000 */
[----:B------:R0:W-:Y:S02]  /*b7c0*/  UTMALDG.4D [UR8], [UR4], desc[UR6] ;  /* 0x00000608040075b4 */ /* 0x0001e40008019000 */
[----:B0-----:R-:W-:Y:S01]  /*b7d0*/  NOP ;  /* 0x0000000000007918 */ /* 0x001fe20000000000 */
.L_x_331:
[----:B------:R-:W-:Y:S05]  /*b7e0*/  BSYNC B2 ;  /* 0x0000000000027941 */ /* 0x000fea0003800000 */
.L_x_330:
[----:B------:R-:W2:Y:S04]  /*b7f0*/  LDL.LU R2, [R1+0x18] ;  /* 0x0000180001027983 */ /* 0x000ea80000300800 */
[----:B------:R0:W-:Y:S04]  /*b800*/  STL [R1], R13 ;  /* 0x0000000d01007387 */ /* 0x0001e80000100800 */
[----:B------:R0:W-:Y:S02]  /*b810*/  STL [R1+0x8], R15 ;  /* 0x0000080f01007387 */ /* 0x0001e40000100800 */
[----:B0-2---:R-:W-:-:S07]  /*b820*/  VIADD R6, R2, 0xfffffffd ;  /* 0xfffffffd02067836 */ /* 0x005fce0000000000 */
.L_x_329:
[----:B------:R-:W-:Y:S05]  /*b830*/  BSYNC B1 ;  /* 0x0000000000017941 */ /* 0x000fea0003800000 */
.L_x_328:
[----:B------:R-:W-:-:S05]  /*b840*/  IMAD.MOV R14, RZ, RZ, -R14 ;  /* 0x000000ffff0e7224 */ /* 0x000fca00078e0a0e */
[----:B------:R-:W-:-:S13]  /*b850*/  ISETP.NE.AND P0, PT, R7, R14, PT ;  /* 0x0000000e0700720c */ /* 0x000fda0003f05270 */
[----:B------:R-:W-:Y:S05]  /*b860*/  @!P0 BRA `(.L_x_327) ;  /* 0x0000001000088947 */ /* 0x000fea0003800000 */
[----:B------:R-:W-:-:S07]  /*b870*/  IMAD.MOV.U32 R10, RZ, RZ, R5 ;  /* 0x000000ffff0a7224 */ /* 0x000fce00078e0005 */
.L_x_351:
[----:B------:R-:W2:Y:S04]  /*b880*/  LDL R3, [R1] ;  /* 0x0000000001037983 */ /* 0x000ea80000100800 */
[----:B------:R-:W3:Y:S01]  /*b890*/  LDL R2, [R1+0x8] ;  /* 0x0000080001027983 */ /* 0x000ee20000100800 */
[----:B------:R-:W-:Y:S05]  /*b8a0*/  YIELD ;  /* 0x0000000000007946 */ /* 0x000fea0003800000 */
[----:B------:R-:W-:Y:S01]  /*b8b0*/  BSSY B1, `(.L_x_337) ;  /* 0x000007b000017945 */ /* 0x000fe20003800000 */
[----:B--2---:R-:W-:-:S05]  /*b8c0*/  VIADD R7, R3, 0x1 ;  /* 0x0000000103077836 */ /* 0x004fca0000000000 */
[----:B------:R-:W-:-:S04]  /*b8d0*/  ISETP.NE.AND P0, PT, R7, 0x2, PT ;  /* 0x000000020700780c */ /* 0x000fc80003f05270 */
[----:B------:R-:W-:Y:S02]  /*b8e0*/  SEL R8, RZ, 0x1, P0 ;  /* 0x00000001ff087807 */ /* 0x000fe40000000000 */
[----:B------:R-:W-:Y:S02]  /*b8f0*/  SEL R7, R7, RZ, P0 ;  /* 0x000000ff07077207 */ /* 0x000fe40000000000 */
[----:B---3--:R-:W-:Y:S01]  /*b900*/  LOP3.LUT R8, R2, R8, RZ, 0x3c, !PT ;  /* 0x0000000802087212 */ /* 0x008fe200078e3cff */
[----:B0-----:R-:W-:Y:S06]  /*b910*/  @!P6 BRA `(.L_x_338) ;  /* 0x0000000400d0e947 */ /* 0x001fec0003800000 */
[----:B------:R-:W-:Y:S01]  /*b920*/  ULDC.64 UR4, c[0x0][0x3f8] ;  /* 0x0000fe0000047ab9 */ /* 0x000fe20000000a00 */
[----:B------:R-:W-:Y:S01]  /*b930*/  IMAD.MOV.U32 R9, RZ, RZ, R6 ;  /* 0x000000ffff097224 */ /* 0x000fe200078e0006 */
[----:B------:R-:W-:-:S04]  /*b940*/  ISETP.NE.U32.AND P0, PT, RZ, UR4, PT ;  /* 0x00000004ff007c0c */ /* 0x000fc8000bf05070 */
[----:B------:R-:W-:-:S13]  /*b950*/  ISETP.NE.AND.EX P0, PT, RZ, UR5, PT, P0 ;  /* 0x00000005ff007c0c */ /* 0x000fda000bf05300 */
        /* <DEDUP_REMOVED lines=9> */
[----:B------:R-:W-:-:S04]  /*b9f0*/  IMAD R10, R12, UR6, RZ ;  /* 0x000000060c0a7c24 */ /* 0x000fc8000f8e02ff */
[----:B------:R-:W-:Y:S02]  /*ba00*/  IMAD.MOV R3, RZ, RZ, -R2 ;  /* 0x000000ffff037224 */ /* 0x000fe400078e0a02 */
[----:B------:R-:W-:Y:S02]  /*ba10*/  IMAD R10, R0, UR7, R10 ;  /* 0x00000007000a7c24 */ /* 0x000fe4000f8e020a */
[----:B------:R-:W-:Y:S01]  /*ba20*/  IMAD R9, R9, R3, R6 ;  /* 0x0000000309097224 */ /* 0x000fe200078e0206 */
[----:B------:R-:W-:-:S03]  /*ba30*/  SHF.R.S32.HI R3, RZ, 0x1f, R2 ;  /* 0x0000001fff037819 */ /* 0x000fc60000011402 */
[----:B------:R-:W-:-:S04]  /*ba40*/  IMAD.WIDE.U32 R2, R0, UR6, R2 ;  /* 0x0000000600027c25 */ /* 0x000fc8000f8e0002 */
[----:B------:R-:W-:Y:S01]  /*ba50*/  IMAD.IADD R3, R10, 0x1, R3 ;  /* 0x000000010a037824 */ /* 0x000fe200078e0203 */
[----:B------:R-:W-:-:S04]  /*ba60*/  LEA R10, P0, R2, UR4, 0x2 ;  /* 0x00000004020a7c11 */ /* 0x000fc8000f8010ff */
[----:B------:R-:W-:-:S05]  /*ba70*/  LEA.HI.X R11, R2, UR5, R3, 0x2, P0 ;  /* 0x00000005020b7c11 */ /* 0x000fca00080f1403 */
[----:B------:R0:W5:Y:S04]  /*ba80*/  LDG.E R10, desc[UR8][R10.64] ;  /* 0x000000080a0a7981 */ /* 0x000168000c1e1900 */
.L_x_339:
[----:B------:R-:W1:Y:S01]  /*ba90*/  S2R R3, SR_CgaCtaId ;  /* 0x0000000000037919 */ /* 0x000e620000008800 */
[----:B------:R-:W-:-:S04]  /*baa0*/  MOV R2, 0x400 ;  /* 0x0000040000027802 */ /* 0x000fc80000000f00 */
[----:B-1----:R-:W-:Y:S02]  /*bab0*/  LEA R2, R3, R2, 0x18 ;  /* 0x0000000203027211 */ /* 0x002fe400078ec0ff */
[----:B------:R-:W-:-:S03]  /*bac0*/  SHF.L.U32 R3, R8, 0x1f, RZ ;  /* 0x0000001f08037819 */ /* 0x000fc600000006ff */
[----:B------:R-:W-:-:S04]  /*bad0*/  IMAD R2, R7, 0x8, R2 ;  /* 0x0000000807027824 */ /* 0x000fc800078e0202 */
[----:B------:R-:W1:Y:S02]  /*bae0*/  SYNCS.PHASECHK.TRANS64.TRYWAIT P0, [R2+URZ+0x34840], R3 ;  /* 0x03484003020075a7 */ /* 0x000e64000800017f */
[----:B-1----:R-:W-:Y:S05]  /*baf0*/  @!P0 BRA `(.L_x_340) ;  /* 0x0000002400388947 */ /* 0x002fea0003800000 */
.L_x_396:
[----:B0-----:R-:W0:Y:S02]  /*bb00*/  S2R R11, SR_TID.X ;  /* 0x00000000000b7919 */ /* 0x001e240000002100 */
[----:B0-----:R-:W-:-:S04]  /*bb10*/  LOP3.LUT R11, R11, 0x7f, RZ, 0xc0, !PT ;  /* 0x0000007f0b0b7812 */ /* 0x001fc800078ec0ff */
[----:B------:R-:W-:-:S13]  /*bb20*/  ISETP.NE.AND P0, PT, R11, RZ, PT ;  /* 0x000000ff0b00720c */ /* 0x000fda0003f05270 */
[----:B------:R-:W-:Y:S05]  /*bb30*/  @P0 BRA `(.L_x_341) ;  /* 0x00000000001c0947 */ /* 0x000fea0003800000 */
[----:B------:R-:W0:Y:S01]  /*bb40*/  S2R R11, SR_TID.X ;  /* 0x00000000000b7919 */ /* 0x000e220000002100 */
[----:B-1----:R-:W-:-:S04]  /*bb50*/  IMAD.MOV.U32 R3, RZ, RZ, 0xc000 ;  /* 0x0000c000ff037424 */ /* 0x002fc800078e00ff */
[----:B------:R2:W-:Y:S01]  /*bb60*/  SYNCS.ARRIVE.TRANS64 RZ, [R2+URZ+0x34830], R3 ;  /* 0x0348300302ff79a7 */ /* 0x0005e2000800003f */
[----:B0-----:R-:W-:-:S04]  /*bb70*/  LOP3.LUT R11, R11, 0x1f, RZ, 0xc0, !PT ;  /* 0x0000001f0b0b7812 */ /* 0x001fc800078ec0ff */
[----:B------:R-:W-:-:S13]  /*bb80*/  ISETP.NE.AND P1, PT, R11, RZ, PT ;  /* 0x000000ff0b00720c */ /* 0x000fda0003f25270 */
[----:B--2---:R-:W-:Y:S05]  /*bb90*/  @!P1 BRA `(.L_x_341) ;  /* 0x0000000000049947 */ /* 0x004fea0003800000 */
[----:B------:R-:W-:Y:S01]  /*bba0*/  BPT.TRAP 0x1 ;  /* 0x000000040000795c */ /* 0x000fe20000300000 */
.L_x_341:
[----:B------:R-:W2:Y:S04]  /*bbb0*/  LDL R15, [R1+0x4] ;  /* 0x00000400010f7983 */ /* 0x000ea80000100800 */
[----:B-1----:R-:W3:Y:S01]  /*bbc0*/  LDL.LU R3, [R1+0x8] ;  /* 0x0000080001037983 */ /* 0x002ee20000300800 */
[----:B------:R-:W-:-:S03]  /*bbd0*/  MOV R13, 0x400 ;  /* 0x00000400000d7802 */ /* 0x000fc60000000f00 */
        /* <DEDUP_REMOVED lines=34> */
.L_x_397:
        /* <DEDUP_REMOVED lines=8> */
.L_x_343:
[----:B------:R-:W2:Y:S01]  /*be80*/  LDL.LU R15, [R1+0xc] ;  /* 0x00000c00010f7983 */ /* 0x000ea20000300800 */
[----:B------:R-:W-:-:S03]  /*be90*/  MOV R13, 0x400 ;  /* 0x00000400000d7802 */ /* 0x000fc60000000f00 */
[----:B0-----:R-:W3:Y:S04]  /*bea0*/  LDL.LU R3, [R1] ;  /* 0x0000000001037983 */ /* 0x001ee80000300800 */
[----:B------:R-:W4:Y:S01]  /*beb0*/  LDL R11, [R1+0x4] ;  /* 0x00000400010b7983 */ /* 0x000f220000100800 */
[----:B------:R-:W0:Y:S01]  /*bec0*/  S2R R14, SR_CgaCtaId ;  /* 0x00000000000e7919 */ /* 0x000e220000008800 */
[----:B------:R-:W-:Y:S01]  /*bed0*/  R2UR UR9, R2 ;  /* 0x00000000020972ca */ /* 0x000fe200000e0000 */
[----:B------:R-:W-:Y:S01]  /*bee0*/  UIADD3 UR4, UP0, UR36, 0x470, URZ ;  /* 0x0000047024047890 */ /* 0x000fe2000ff1e03f */
[----:B------:R-:W-:Y:S02]  /*bef0*/  R2UR UR13, R5 ;  /* 0x00000000050d72ca */ /* 0x000fe400000e0000 */
[----:B------:R-:W-:-:S02]  /*bf00*/  R2UR UR12, R4 ;  /* 0x00000000040c72ca */ /* 0x000fc400000e0000 */
[----:B0-----:R-:W-:-:S07]  /*bf10*/  LEA R13, R14, R13, 0x18 ;  /* 0x0000000d0e0d7211 */ /* 0x001fce00078ec0ff */
[----:B------:R-:W-:Y:S01]  /*bf20*/  UIADD3 UR9, UR9, 0x50, URZ ;  /* 0x0000005009097890 */ /* 0x000fe2000fffe03f */
[----:B------:R-:W-:Y:S01]  /*bf30*/  UMOV UR10, URZ ;  /* 0x0000003f000a7c82 */ /* 0x000fe20008000000 */
[----:B------:R-:W-:Y:S01]  /*bf40*/  UMOV UR7, 0x14f00000 ;  /* 0x14f0000000077882 */ /* 0x000fe20000000000 */
[----:B------:R-:W-:Y:S01]  /*bf50*/  UMOV UR15, 0x40 ;  /* 0x00000040000f7882 */ /* 0x000fe20000000000 */
[----:B------:R0:W-:Y:S01]  /*bf60*/  STL [R1+0xc], R9 ;  /* 0x00000c0901007387 */ /* 0x0001e20000100800 */
[----:B------:R-:W-:Y:S01]  /*bf70*/  IMAD.MOV.U32 R5, RZ, RZ, R10 ;  /* 0x000000ffff057224 */ /* 0x000fe200078e000a */
[----:B--2---:R-:W-:Y:S01]  /*bf80*/  R2UR UR11, R15 ;  /* 0x000000000f0b72ca */ /* 0x004fe200000e0000 */
[----:B---3--:R-:W-:Y:S01]  /*bf90*/  IMAD R3, R3, 0x8000, R13 ;  /* 0x0000800003037824 */ /* 0x008fe200078e020d */
[----:B----4-:R-:W-:-:S04]  /*bfa0*/  R2UR UR5, R11 ;  /* 0x000000000b0572ca */ /* 0x010fc800000e0000 */
[----:B------:R-:W-:-:S09]  /*bfb0*/  R2UR UR6, R3 ;  /* 0x00000000030672ca */ /* 0x000fd200000e0000 */
[----:B------:R-:W-:-:S04]  /*bfc0*/  ULEA UR11, UR11, UR5, 0x7 ;  /* 0x000000050b0b7291 */ /* 0x000fc8000f8e383f */
[----:B------:R-:W-:Y:S02]  /*bfd0*/  UIADD3 UR8, UR6, 0x400, URZ ;  /* 0x0000040006087890 */ /* 0x000fe4000fffe03f */
[----:B------:R-:W-:Y:S02]  /*bfe0*/  UIADD3.X UR5, URZ, UR37, URZ, UP0, !UPT ;  /* 0x000000253f057290 */ /* 0x000fe400087fe43f */
[----:B------:R-:W-:-:S03]  /*bff0*/  UIADD3 UR14, UR6, 0x4400, URZ ;  /* 0x00004400060e7890 */ /* 0x000fc6000fffe03f */
[----:B------:R-:W-:-:S04]  /*c000*/  UMOV UR6, 0x0 ;  /* 0x0000000000067882 */ /* 0x000fc80000000000 */
[----:B------:R1:W-:Y:S02]  /*c010*/  UTMALDG.4D [UR8], [UR4], desc[UR6] ;  /* 0x00000608040075b4 */ /* 0x0003e40008019000 */
[----:B-1----:R-:W-:Y:S01]  /*c020*/  UMOV UR8, UR14 ;  /* 0x0000000e00087c82 */ /* 0x002fe20008000000 */
[----:B------:R-:W-:Y:S02]  /*c030*/  UMOV UR10, UR15 ;  /* 0x0000000f000a7c82 */ /* 0x000fe40008000000 */
[----:B------:R0:W-:Y:S02]  /*c040*/  UTMALDG.4D [UR8], [UR4], desc[UR6] ;  /* 0x00000608040075b4 */ /* 0x0001e40008019000 */
[----:B0-----:R-:W-:Y:S01]  /*c050*/  NOP ;  /* 0x0000000000007918 */ /* 0x001fe20000000000 */
.L_x_338:
[----:B------:R-:W-:Y:S05]  /*c060*/  BSYNC B1 ;  /* 0x0000000000017941 */ /* 0x000fea0003800000 */
.L_x_337:
[----:B------:R-:W-:Y:S01]  /*c070*/  VIADD R2, R7, 0x1 ;  /* 0x0000000107027836 */ /* 0x000fe20000000000 */
[----:B------:R-:W-:Y:S04]  /*c080*/  BSSY B1, `(.L_x_344) ;  /* 0x000007c000017945 */ /* 0x000fe80003800000 */
[----:B------:R-:W-:-:S04]  /*c090*/  ISETP.NE.AND P0, PT, R2, 0x2, PT ;  /* 0x000000020200780c */ /* 0x000fc80003f05270 */
[----:B------:R-:W-:Y:S02]  /*c0a0*/  SEL R3, RZ, 0x1, P0 ;  /* 0x00000001ff037807 */ /* 0x000fe40000000000 */
[----:B------:R-:W-:Y:S02]  /*c0b0*/  SEL R14, R2, RZ, P0 ;  /* 0x000000ff020e7207 */ /* 0x000fe40000000000 */
[----:B------:R-:W-:-:S05]  /*c0c0*/  LOP3.LUT R13, R8, R3, RZ, 0x3c, !PT ;  /* 0x00000003080d7212 */ /* 0x000fca00078e3cff */
[----:B------:R0:W-:Y:S04]  /*c0d0*/  STL [R1+0x8], R13 ;  /* 0x0000080d01007387 */ /* 0x0001e80000100800 */
[----:B------:R0:W-:Y:S01]  /*c0e0*/  STL [R1], R14 ;  /* 0x0000000e01007387 */ /* 0x0001e20000100800 */
[----:B------:R-:W-:Y:S05]  /*c0f0*/  @!P6 BRA `(.L_x_345) ;  /* 0x0000000400d0e947 */ /* 0x000fea0003800000 */
[----:B------:R-:W-:Y:S01]  /*c100*/  ULDC.64 UR4, c[0x0][0x3f8] ;  /* 0x0000fe0000047ab9 */ /* 0x000fe20000000a00 */
[----:B------:R-:W-:Y:S01]  /*c110*/  VIADD R9, R6, 0xffffffff ;  /* 0xffffffff06097836 */ /* 0x000fe20000000000 */
[----:B------:R-:W-:-:S04]  /*c120*/  ISETP.NE.U32.AND P0, PT, RZ, UR4, PT ;  /* 0x00000004ff007c0c */ /* 0x000fc8000bf05070 */
[----:B------:R-:W-:-:S13]  /*c130*/  ISETP.NE.AND.EX P0, PT, RZ, UR5, PT, P0 ;  /* 0x00000005ff007c0c */ /* 0x000fda000bf05300 */
[----:B------:R-:W-:Y:S05]  /*c140*/  @!P0 BRA `(.L_x_346) ;  /* 0x0000000000488947 */ /* 0x000fea0003800000 */
        /* <DEDUP_REMOVED lines=18> */
.L_x_346:
[----:B------:R-:W2:Y:S01]  /*c270*/  S2R R3, SR_CgaCtaId ;  /* 0x0000000000037919 */ /* 0x000ea20000008800 */
[----:B------:R-:W-:-:S04]  /*c280*/  MOV R2, 0x400 ;  /* 0x0000040000027802 */ /* 0x000fc80000000f00 */
[----:B--2---:R-:W-:Y:S02]  /*c290*/  LEA R2, R3, R2, 0x18 ;  /* 0x0000000203027211 */ /* 0x004fe400078ec0ff */
[----:B------:R-:W-:-:S03]  /*c2a0*/  SHF.L.U32 R3, R13, 0x1f, RZ ;  /* 0x0000001f0d037819 */ /* 0x000fc600000006ff */
[----:B------:R-:W-:-:S04]  /*c2b0*/  IMAD R2, R14, 0x8, R2 ;  /* 0x000000080e027824 */ /* 0x000fc800078e0202 */
[----:B------:R-:W2:Y:S02]  /*c2c0*/  SYNCS.PHASECHK.TRANS64.TRYWAIT P0, [R2+URZ+0x34840], R3 ;  /* 0x03484003020075a7 */ /* 0x000ea4000800017f */
[----:B--2---:R-:W-:Y:S05]  /*c2d0*/  @!P0 BRA `(.L_x_347) ;  /* 0x0000001c00688947 */ /* 0x004fea0003800000 */
.L_x_398:
        /* <DEDUP_REMOVED lines=11> */
.L_x_348:
[----:B0-----:R-:W3:Y:S01]  /*c390*/  LDL R13, [R1] ;  /* 0x00000000010d7983 */ /* 0x001ee20000100800 */
[----:B------:R-:W-:-:S03]  /*c3a0*/  MOV R14, 0x400 ;  /* 0x00000400000e7802 */ /* 0x000fc60000000f00 */
[----:B------:R-:W4:Y:S01]  /*c3b0*/  LDL R11, [R1+0x4] ;  /* 0x00000400010b7983 */ /* 0x000f220000100800 */
[----:B------:R-:W0:Y:S01]  /*c3c0*/  S2R R15, SR_CgaCtaId ;  /* 0x00000000000f7919 */ /* 0x000e220000008800 */
[----:B------:R-:W-:Y:S01]  /*c3d0*/  R2UR UR11, R9 ;  /* 0x00000000090b72ca */ /* 0x000fe200000e0000 */
[----:B------:R-:W-:Y:S01]  /*c3e0*/  UIADD3 UR4, UP0, UR36, 0x370, URZ ;  /* 0x0000037024047890 */ /* 0x000fe2000ff1e03f */
[----:B------:R-:W-:Y:S02]  /*c3f0*/  R2UR UR12, R4 ;  /* 0x00000000040c72ca */ /* 0x000fe400000e0000 */
[----:B0-----:R-:W-:-:S05]  /*c400*/  LEA R14, R15, R14, 0x18 ;  /* 0x0000000e0f0e7211 */ /* 0x001fca00078ec0ff */
[----:B--2---:R-:W-:Y:S01]  /*c410*/  VIADD R2, R14, 0x34800 ;  /* 0x000348000e027836 */ /* 0x004fe20000000000 */
[----:B-----5:R-:W-:Y:S01]  /*c420*/  R2UR UR13, R10 ;  /* 0x000000000a0d72ca */ /* 0x020fe200000e0000 */
[----:B------:R-:W-:Y:S01]  /*c430*/  UMOV UR10, URZ ;  /* 0x0000003f000a7c82 */ /* 0x000fe20008000000 */
[----:B------:R-:W-:Y:S01]  /*c440*/  UMOV UR6, 0x0 ;  /* 0x0000000000067882 */ /* 0x000fe20000000000 */
[----:B------:R-:W-:Y:S01]  /*c450*/  UMOV UR7, 0x14f00000 ;  /* 0x14f0000000077882 */ /* 0x000fe20000000000 */
[----:B------:R-:W-:Y:S01]  /*c460*/  UMOV UR18, 0x40 ;  /* 0x0000004000127882 */ /* 0x000fe20000000000 */
[----:B------:R-:W-:Y:S01]  /*c470*/  UMOV UR17, 0x80 ;  /* 0x0000008000117882 */ /* 0x000fe20000000000 */
[----:B------:R-:W-:Y:S01]  /*c480*/  SHF.L.U32 R8, R8, 0x1f, RZ ;  /* 0x0000001f08087819 */ /* 0x000fe200000006ff */
        /* <DEDUP_REMOVED lines=9> */
[----:B------:R-:W-:Y:S02]  /*c520*/  UIADD3 UR15, UR8, 0x20400, URZ ;  /* 0x00020400080f7890 */ /* 0x000fe4000fffe03f */
[----:B------:R-:W-:-:S03]  /*c530*/  UIADD3 UR16, UR8, 0x24400, URZ ;  /* 0x0002440008107890 */ /* 0x000fc6000fffe03f */
[----:B------:R-:W-:Y:S02]  /*c540*/  UMOV UR8, UR14 ;  /* 0x0000000e00087c82 */ /* 0x000fe40008000000 */
[----:B------:R0:W-:Y:S01]  /*c550*/  UTMALDG.4D [UR8], [UR4], desc[UR6] ;  /* 0x00000608040075b4 */ /* 0x0001e20008019000 */
[----:B------:R-:W-:Y:S01]  /*c560*/  IMAD R2, R7, 0x8, R2 ;  /* 0x0000000807027824 */ /* 0x000fe200078e0202 */
[----:B0-----:R-:W-:Y:S01]  /*c570*/  UMOV UR8, UR15 ;  /* 0x0000000f00087c82 */ /* 0x001fe20008000000 */
[----:B------:R-:W-:Y:S02]  /*c580*/  UMOV UR10, UR18 ;  /* 0x00000012000a7c82 */ /* 0x000fe40008000000 */
[----:B------:R0:W-:Y:S02]  /*c590*/  UTMALDG.4D [UR8], [UR4], desc[UR6] ;  /* 0x00000608040075b4 */ /* 0x0001e40008019000 */
[----:B0-----:R-:W-:Y:S01]  /*c5a0*/  UMOV UR8, UR16 ;  /* 0x0000001000087c82 */ /* 0x001fe20008000000 */
[----:B------:R-:W-:-:S02]  /*c5b0*/  UMOV UR10, UR17 ;  /* 0x00000011000a7c82 */ /* 0x000fc40008000000 */
[----:B------:R0:W-:Y:S01]  /*c5c0*/  UTMALDG.4D [UR8], [UR4], desc[UR6] ;  /* 0x00000608040075b4 */ /* 0x0001e20008019000 */
[----:B------:R-:W1:Y:S02]  /*c5d0*/  SYNCS.PHASECHK.TRANS64.TRYWAIT P1, [R2+URZ+0x60], R8 ;  /* 0x00006008020075a7 */ /* 0x000e64000802017f */
[----:B01----:R-:W-:Y:S05]  /*c5e0*/  @!P1 BRA `(.L_x_349) ;  /* 0x0000001800b89947 */ /* 0x003fea0003800000 */
.L_x_399:
[----:B------:R-:W-:Y:S05]  /*c5f0*/  @P0 BRA `(.L_x_350) ;  /* 0x00000000001c0947 */ /* 0x000fea0003800000 */
[----:B------:R-:W1:Y:S02]  /*c600*/  S2R R3, SR_TID.X ;  /* 0x0000000000037919 */ /* 0x000e640000002100 */
[----:B-1----:R-:W-:-:S04]  /*c610*/  LOP3.LUT R3, R3, 0x1f, RZ, 0xc0, !PT ;  /* 0x0000001f03037812 */ /* 0x002fc800078ec0ff */
[----:B------:R-:W-:Y:S01]  /*c620*/  ISETP.NE.AND P1, PT, R3, RZ, PT ;  /* 0x000000ff0300720c */ /* 0x000fe20003f25270 */
[----:B------:R-:W-:-:S04]  /*c630*/  IMAD.MOV.U32 R3, RZ, RZ, 0x8000 ;  /* 0x00008000ff037424 */ /* 0x000fc800078e00ff */
[----:B------:R1:W-:Y:S08]  /*c640*/  SYNCS.ARRIVE.TRANS64 RZ, [R2+URZ+0x50], R3 ;  /* 0x0000500302ff79a7 */ /* 0x0003f0000800003f */
[----:B------:R-:W-:Y:S05]  /*c650*/  @!P1 BRA `(.L_x_350) ;  /* 0x0000000000049947 */ /* 0x000fea0003800000 */
[----:B------:R-:W-:Y:S01]  /*c660*/  BPT.TRAP 0x1 ;  /* 0x000000040000795c */ /* 0x000fe20000300000 */
.L_x_350:
[----:B------:R-:W2:Y:S01]  /*c670*/  LDL.LU R13, [R1+0xc] ;  /* 0x00000c00010d7983 */ /* 0x000ea20000300800 */
[----:B0-----:R-:W-:-:S03]  /*c680*/  MOV R8, 0x400 ;  /* 0x0000040000087802 */ /* 0x001fc60000000f00 */
[----:B-1----:R-:W3:Y:S01]  /*c690*/  LDL R3, [R1+0x4] ;  /* 0x0000040001037983 */ /* 0x002ee20000100800 */
[----:B------:R-:W0:Y:S01]  /*c6a0*/  S2R R11, SR_CgaCtaId ;  /* 0x00000000000b7919 */ /* 0x000e220000008800 */
[----:B------:R-:W-:Y:S01]  /*c6b0*/  R2UR UR9, R2 ;  /* 0x00000000020972ca */ /* 0x000fe200000e0000 */
[----:B------:R-:W-:Y:S01]  /*c6c0*/  UIADD3 UR4, UP0, UR36, 0x470, URZ ;  /* 0x0000047024047890 */ /* 0x000fe2000ff1e03f */
[----:B------:R-:W-:Y:S02]  /*c6d0*/  R2UR UR13, R5 ;  /* 0x00000000050d72ca */ /* 0x000fe400000e0000 */
[----:B------:R-:W-:Y:S02]  /*c6e0*/  R2UR UR12, R4 ;  /* 0x00000000040c72ca */ /* 0x000fe400000e0000 */
[----:B0-----:R-:W-:-:S04]  /*c6f0*/  LEA R8, R11, R8, 0x18 ;  /* 0x000000080b087211 */ /* 0x001fc800078ec0ff */
[----:B------:R-:W-:-:S04]  /*c700*/  LEA R7, R7, R8, 0xf ;  /* 0x0000000807077211 */ /* 0x000fc800078e78ff */
[----:B------:R-:W-:Y:S01]  /*c710*/  R2UR UR6, R7 ;  /* 0x00000000070672ca */ /* 0x000fe200000e0000 */
[----:B------:R-:W-:Y:S01]  /*c720*/  UIADD3 UR9, UR9, 0x50, URZ ;  /* 0x0000005009097890 */ /* 0x000fe2000fffe03f */
[----:B------:R-:W-:Y:S01]  /*c730*/  UMOV UR10, URZ ;  /* 0x0000003f000a7c82 */ /* 0x000fe20008000000 */
[----:B------:R-:W-:Y:S01]  /*c740*/  UMOV UR7, 0x14f00000 ;  /* 0x14f0000000077882 */ /* 0x000fe20000000000 */
[----:B------:R-:W-:-:S09]  /*c750*/  UMOV UR15, 0x40 ;  /* 0x00000040000f7882 */ /* 0x000fd20000000000 */
[----:B------:R-:W-:Y:S02]  /*c760*/  UIADD3 UR8, UR6, 0x400, URZ ;  /* 0x0000040006087890 */ /* 0x000fe4000fffe03f */
[----:B------:R-:W-:-:S03]  /*c770*/  UIADD3 UR14, UR6, 0x4400, URZ ;  /* 0x00004400060e7890 */ /* 0x000fc6000fffe03f */
[----:B------:R-:W-:Y:S01]  /*c780*/  UMOV UR6, 0x0 ;  /* 0x0000000000067882 */ /* 0x000fe20000000000 */
[----:B------:R1:W-:Y:S01]  /*c790*/  STL [R1+0xc], R9 ;  /* 0x00000c0901007387 */ /* 0x0003e20000100800 */
[----:B------:R-:W-:Y:S01]  /*c7a0*/  IMAD.MOV.U32 R5, RZ, RZ, R10 ;  /* 0x000000ffff057224 */ /* 0x000fe200078e000a */
[----:B--2---:R-:W-:Y:S02]  /*c7b0*/  R2UR UR11, R13 ;  /* 0x000000000d0b72ca */ /* 0x004fe400000e0000 */
[----:B---3--:R-:W-:-:S13]  /*c7c0*/  R2UR UR5, R3 ;  /* 0x00000000030572ca */ /* 0x008fda00000e0000 */
[----:B------:R-:W-:Y:S02]  /*c7d0*/  ULEA UR11, UR11, UR5, 0x7 ;  /* 0x000000050b0b7291 */ /* 0x000fe4000f8e383f */
[----:B------:R-:W-:-:S09]  /*c7e0*/  UIADD3.X UR5, URZ, UR37, URZ, UP0, !UPT ;  /* 0x000000253f057290 */ /* 0x000fd200087fe43f */
[----:B------:R0:W-:Y:S02]  /*c7f0*/  UTMALDG.4D [UR8], [UR4], desc[UR6] ;  /* 0x00000608040075b4 */ /* 0x0001e40008019000 */
[----:B0-----:R-:W-:Y:S01]  /*c800*/  UMOV UR8, UR14 ;  /* 0x0000000e00087c82 */ /* 0x001fe20008000000 */
[----:B------:R-:W-:Y:S02]  /*c810*/  UMOV UR10, UR15 ;  /* 0x0000000f000a7c82 */ /* 0x000fe40008000000 */
[----:B------:R1:W-:Y:S02]  /*c820*/  UTMALDG.4D [UR8], [UR4], desc[UR6] ;  /* 0x00000608040075b4 */ /* 0x0003e40008019000 */
[----:B-1----:R-:W-:Y:S01]  /*c830*/  NOP ;  /* 0x0000000000007918 */ /* 0x002fe20000000000 */
.L_x_345:
[----:B------:R-:W-:Y:S05]  /*c840*/  BSYNC B1 ;  /* 0x0000000000017941 */ /* 0x000fea0003800000 */
.L_x_344:
[C---:B------:R-:W-:Y:S01]  /*c850*/  ISETP.GT.AND P0, PT, R6.reuse, 0x1, PT ;  /* 0x000000010600780c */ /* 0x040fe20003f04270 */
[----:B------:R-:W-:-:S04]  /*c860*/  VIADD R2, R6, 0xfffffffe ;  /* 0xfffffffe06027836 */ /* 0x000fc80000000000 */
[----:B------:R-:W-:-:S08]  /*c870*/  IMAD.MOV.U32 R6, RZ, RZ, R2 ;  /* 0x000000ffff067224 */ /* 0x000fd000078e0002 */
[----:B------:R-:W-:Y:S05]  /*c880*/  @P0 BRA `(.L_x_351) ;  /* 0xffffffec00fc0947 */ /* 0x000fea000383ffff */
.L_x_327:
[----:B------:R-:W-:Y:S05]  /*c890*/  BSYNC B0 ;  /* 0x0000000000007941 */ /* 0x000fea0003800000 */
.L_x_326:
[----:B------:R-:W1:Y:S01]  /*c8a0*/  S2R R2, SR_TID.X ;  /* 0x0000000000027919 */ /* 0x000e620000002100 */
[----:B------:R-:W-:Y:S01]  /*c8b0*/  BSSY B0, `(.L_x_352) ;  /* 0x0000011000007945 */ /* 0x000fe20003800000 */
[----:B-1----:R-:W-:-:S04]  /*c8c0*/  LOP3.LUT R2, R2, 0x1f, RZ, 0xc0, !PT ;  /* 0x0000001f02027812 */ /* 0x002fc800078ec0ff */
[----:B------:R-:W-:-:S13]  /*c8d0*/  ISETP.NE.AND P0, PT, R2, RZ, PT ;  /* 0x000000ff0200720c */ /* 0x000fda0003f05270 */
[----:B------:R-:W-:Y:S05]  /*c8e0*/  @P0 BRA `(.L_x_353) ;  /* 0x0000000000340947 */ /* 0x000fea0003800000 */
[----:B------:R-:W1:Y:S01]  /*c8f0*/  S2R R9, SR_LANEID ;  /* 0x0000000000097919 */ /* 0x000e620000000000 */
[----:B------:R-:W-:Y:S01]  /*c900*/  VOTEU.ANY UR4, UPT, PT ;  /* 0x0000000000047886 */ /* 0x000fe200038e0100 */
[----:B------:R-:W2:Y:S01]  /*c910*/  LDC.64 R2, c[0x0][0xc38] ;  /* 0x00030e00ff027b82 */ /* 0x000ea20000000a00 */
[----:B------:R-:W1:Y:S01]  /*c920*/  FLO.U32 R0, UR4 ;  /* 0x0000000400007d00 */ /* 0x000e6200080e0000 */
[----:B------:R-:W-:-:S07]  /*c930*/  ULDC.64 UR6, c[0x0][0x208] ;  /* 0x0000820000067ab9 */ /* 0x000fce0000000a00 */
[----:B------:R-:W2:Y:S01]  /*c940*/  POPC R7, UR4 ;  /* 0x0000000400077d09 */ /* 0x000ea20008000000 */
[----:B-1----:R-:W-:-:S13]  /*c950*/  ISETP.EQ.U32.AND P0, PT, R0, R9, PT ;  /* 0x000000090000720c */ /* 0x002fda0003f02070 */
[----:B--2---:R-:W2:Y:S01]  /*c960*/  @P0 ATOMG.E.ADD.STRONG.GPU PT, R3, desc[UR6][R2.64], R7 ;  /* 0x00000007020309a8 */ /* 0x004ea200081ee1c6 */
[----:B------:R-:W1:Y:S02]  /*c970*/  S2R R6, SR_LTMASK ;  /* 0x0000000000067919 */ /* 0x000e640000003900 */
[----:B-1----:R-:W-:-:S04]  /*c980*/  LOP3.LUT R6, R6, UR4, RZ, 0xc0, !PT ;  /* 0x0000000406067c12 */ /* 0x002fc8000f8ec0ff */
[----:B------:R-:W1:Y:S01]  /*c990*/  POPC R9, R6 ;  /* 0x0000000600097309 */ /* 0x000e620000000000 */
[----:B--2---:R-:W1:Y:S02]  /*c9a0*/  SHFL.IDX PT, R0, R3, R0, 0x1f ;  /* 0x00001f0003007589 */ /* 0x004e6400000e0000 */
[----:B-1----:R-:W-:-:S07]  /*c9b0*/  IADD3 R16, R0, UR38, R9 ;  /* 0x0000002600107c10 */ /* 0x002fce000fffe009 */
.L_x_353:
[----:B------:R-:W-:Y:S05]  /*c9c0*/  BSYNC B0 ;  /* 0x0000000000007941 */ /* 0x000fea0003800000 */
.L_x_352:
[----:B------:R-:W-:Y:S04]  /*c9d0*/  BSSY B0, `(.L_x_354) ;  /* 0x0000032000007945 */ /* 0x000fe80003800000 */
[----:B------:R-:W-:Y:S05]  /*c9e0*/  @!P6 BRA `(.L_x_355) ;  /* 0x0000000000c0e947 */ /* 0x000fea0003800000 */
[----:B------:R-:W2:Y:S01]  /*c9f0*/  LDL R2, [R1] ;  /* 0x0000000001027983 */ /* 0x000ea20000100800 */
[----:B------:R-:W-:-:S03]  /*ca00*/  MOV R3, 0x400 ;  /* 0x0000040000037802 */ /* 0x000fc60000000f00 */
[----:B------:R-:W3:Y:S01]  /*ca10*/  LDL R0, [R1+0x8] ;  /* 0x0000080001007983 */ /* 0x000ee20000100800 */
[----:B------:R-:W1:Y:S02]  /*ca20*/  S2R R6, SR_CgaCtaId ;  /* 0x0000000000067919 */ /* 0x000e640000008800 */
[----:B-1----:R-:W-:-:S05]  /*ca30*/  LEA R3, R6, R3, 0x18 ;  /* 0x0000000306037211 */ /* 0x002fca00078ec0ff */
[----:B--2---:R-:W-:Y:S01]  /*ca40*/  IMAD R3, R2, 0x8, R3 ;  /* 0x0000000802037824 */ /* 0x004fe200078e0203 */
[----:B---3--:R-:W-:-:S04]  /*ca50*/  SHF.L.U32 R0, R0, 0x1f, RZ ;  /* 0x0000001f00007819 */ /* 0x008fc800000006ff */
[----:B------:R-:W1:Y:S02]  /*ca60*/  SYNCS.PHASECHK.TRANS64.TRYWAIT P0, [R3+URZ+0x34860], R0 ;  /* 0x03486000030075a7 */ /* 0x000e64000800017f */
[----:B-1----:R-:W-:Y:S05]  /*ca70*/  @!P0 BRA `(.L_x_356) ;  /* 0x0000001400a88947 */ /* 0x002fea0003800000 */
.L_x_400:
        /* <DEDUP_REMOVED lines=11> */
.L_x_357:
[----:B------:R-:W2:Y:S01]  /*cb30*/  LDL.LU R8, [R1+0x4] ;  /* 0x0000040001087983 */ /* 0x000ea20000300800 */
[----:B------:R-:W-:-:S03]  /*cb40*/  MOV R6, 0x400 ;  /* 0x0000040000067802 */ /* 0x000fc60000000f00 */
[----:B-1----:R-:W3:Y:S04]  /*cb50*/  LDL R0, [R1] ;  /* 0x0000000001007983 */ /* 0x002ee80000100800 */
[----:B------:R-:W4:Y:S01]  /*cb60*/  LDL R2, [R1+0xc] ;  /* 0x00000c0001027983 */ /* 0x000f220000100800 */
[----:B------:R-:W1:Y:S01]  /*cb70*/  S2R R7, SR_CgaCtaId ;  /* 0x0000000000077919 */ /* 0x000e620000008800 */
[----:B------:R-:W-:Y:S01]  /*cb80*/  R2UR UR9, R3 ;  /* 0x00000000030972ca */ /* 0x000fe200000e0000 */
[----:B------:R-:W-:Y:S01]  /*cb90*/  UIADD3 UR4, UP0, UR36, 0x470, URZ ;  /* 0x0000047024047890 */ /* 0x000fe2000ff1e03f */
[----:B------:R-:W-:Y:S02]  /*cba0*/  R2UR UR12, R4 ;  /* 0x00000000040c72ca */ /* 0x000fe400000e0000 */
[----:B------:R-:W-:-:S02]  /*cbb0*/  R2UR UR13, R5 ;  /* 0x00000000050d72ca */ /* 0x000fc400000e0000 */
[----:B-1----:R-:W-:-:S07]  /*cbc0*/  LEA R6, R7, R6, 0x18 ;  /* 0x0000000607067211 */ /* 0x002fce00078ec0ff */
[----:B------:R-:W-:Y:S01]  /*cbd0*/  UIADD3 UR9, UR9, 0x34850, URZ ;  /* 0x0003485009097890 */ /* 0x000fe2000fffe03f */
[----:B------:R-:W-:Y:S01]  /*cbe0*/  UMOV UR10, URZ ;  /* 0x0000003f000a7c82 */ /* 0x000fe20008000000 */
[----:B------:R-:W-:Y:S01]  /*cbf0*/  UMOV UR7, 0x14f00000 ;  /* 0x14f0000000077882 */ /* 0x000fe20000000000 */
[----:B------:R-:W-:Y:S01]  /*cc00*/  UMOV UR15, 0x40 ;  /* 0x00000040000f7882 */ /* 0x000fe20000000000 */
        /* <DEDUP_REMOVED lines=13> */
[----:B-1----:R-:W-:Y:S01]  /*cce0*/  NOP ;  /* 0x0000000000007918 */ /* 0x002fe20000000000 */
.L_x_355:
[----:B------:R-:W-:Y:S05]  /*ccf0*/  BSYNC B0 ;  /* 0x0000000000007941 */ /* 0x000fea0003800000 */
.L_x_354:
[----:B------:R-:W2:Y:S04]  /*cd00*/  LDL.LU R0, [R1] ;  /* 0x0000000001007983 */ /* 0x000ea80000300800 */
[----:B------:R-:W3:Y:S01]  /*cd10*/  LDL.LU R3, [R1+0x8] ;  /* 0x0000080001037983 */ /* 0x000ee20000300800 */
[----:B--2---:R-:W-:-:S05]  /*cd20*/  VIADD R0, R0, 0x1 ;  /* 0x0000000100007836 */ /* 0x004fca0000000000 */
[----:B------:R-:W-:-:S04]  /*cd30*/  ISETP.NE.AND P0, PT, R0, 0x2, PT ;  /* 0x000000020000780c */ /* 0x000fc80003f05270 */
[----:B------:R-:W-:Y:S02]  /*cd40*/  SEL R2, RZ, 0x1, P0 ;  /* 0x00000001ff027807 */ /* 0x000fe40000000000 */
[----:B------:R-:W-:Y:S02]  /*cd50*/  SEL R0, R0, RZ, P0 ;  /* 0x000000ff00007207 */ /* 0x000fe40000000000 */
[----:B---3--:R-:W-:-:S05]  /*cd60*/  LOP3.LUT R3, R3, R2, RZ, 0x3c, !PT ;  /* 0x0000000203037212 */ /* 0x008fca00078e3cff */
[----:B------:R1:W-:Y:S04]  /*cd70*/  STL [R1+0x8], R3 ;  /* 0x0000080301007387 */ /* 0x0003e80000100800 */
[----:B------:R1:W-:Y:S02]  /*cd80*/  STL [R1], R0 ;  /* 0x0000000001007387 */ /* 0x0003e40000100800 */
.L_x_311:
[----:B------:R-:W-:Y:S05]  /*cd90*/  BSYNC B6 ;  /* 0x0000000000067941 */ /* 0x000fea0003800000 */
.L_x_309:
[----:B------:R-:W-:-:S03]  /*cda0*/  UMOV UR4, 0xffffffff ;  /* 0xffffffff00047882 */ /* 0x000fc60000000000 */
[----:B------:R-:W-:Y:S05]  /*cdb0*/  BRA.DIV UR4, `(.L_x_358) ;  /* 0x0000001204ec7947 */ /* 0x000fea000b800000 */
[----:B------:R2:W3:Y:S04]  /*cdc0*/  SHFL.IDX PT, R4, R16, RZ, 0x1f ;  /* 0x00001fff10047589 */ /* 0x0004e800000e0000 */
[----:B------:R2:W4:Y:S02]  /*cdd0*/  SHFL.IDX PT, R5, R16, 0x1, 0x1f ;  /* 0x00201f0010057f89 */ /* 0x00052400000e0000 */
.L_x_404:
[----:B01----:R-:W0:Y:S01]  /*cde0*/  S2R R0, SR_TID.X ;  /* 0x0000000000007919 */ /* 0x003e220000002100 */
[----:B------:R-:W-:Y:S01]  /*cdf0*/  ULDC UR4, c[0x0][0xc14] ;  /* 0x0003050000047ab9 */ /* 0x000fe20000000800 */
[----:B------:R-:W-:Y:S01]  /*ce00*/  BSSY B0, `(.L_x_359) ;  /* 0x000000c000007945 */ /* 0x000fe20003800000 */
[----:B------:R-:W-:Y:S01]  /*ce10*/  IMAD.MOV.U32 R3, RZ, RZ, RZ ;  /* 0x000000ffff037224 */ /* 0x000fe200078e00ff */
[----:B0-----:R-:W-:Y:S01]  /*ce20*/  LOP3.LUT R9, R0, 0x1f, RZ, 0xc0, !PT ;  /* 0x0000001f00097812 */ /* 0x001fe200078ec0ff */
[----:B------:R-:W-:-:S03]  /*ce30*/  IMAD.U32 R0, RZ, RZ, UR4 ;  /* 0x00000004ff007e24 */ /* 0x000fc6000f8e00ff */
[C---:B------:R-:W-:Y:S01]  /*ce40*/  ISETP.NE.AND P0, PT, R9.reuse, 0x1f, PT ;  /* 0x0000001f0900780c */ /* 0x040fe20003f05270 */
[----:B------:R-:W-:-:S05]  /*ce50*/  IMAD.IADD R7, R9, 0x1, R19 ;  /* 0x0000000109077824 */ /* 0x000fca00078e0213 */
[----:B------:R-:W-:-:S13]  /*ce60*/  ISETP.GE.OR P0, PT, R7, R0, !P0 ;  /* 0x000000000700720c */ /* 0x000fda0004706670 */
[----:B------:R-:W-:Y:S05]  /*ce70*/  @P0 BRA `(.L_x_360) ;  /* 0x0000000000100947 */ /* 0x000fea0003800000 */
[----:B------:R-:W0:Y:S01]  /*ce80*/  LDC.64 R2, c[0x0][0xc58] ;  /* 0x00031600ff027b82 */ /* 0x000e220000000a00 */
[----:B------:R-:W-:Y:S01]  /*ce90*/  ULDC.64 UR4, c[0x0][0x208] ;  /* 0x0000820000047ab9 */ /* 0x000fe20000000a00 */
[----:B0-----:R-:W-:-:S06]  /*cea0*/  IMAD.WIDE R2, R7, 0x4, R2 ;  /* 0x0000000407027825 */ /* 0x001fcc00078e0202 */
[----:B------:R0:W5:Y:S02]  /*ceb0*/  LDG.E R3, desc[UR4][R2.64] ;  /* 0x0000000402037981 */ /* 0x000164000c1e1900 */
.L_x_360:
[----:B------:R-:W-:Y:S05]  /*cec0*/  BSYNC B0 ;  /* 0x0000000000007941 */ /* 0x000fea0003800000 */
.L_x_359:
[----:B------:R-:W-:-:S03]  /*ced0*/  UMOV UR4, 0xffffffff ;  /* 0xffffffff00047882 */ /* 0x000fc60000000000 */
[----:B------:R-:W-:Y:S05]  /*cee0*/  BRA.DIV UR4, `(.L_x_361) ;  /* 0x0000001204ec7947 */ /* 0x000fea000b800000 */
[----:B-----5:R-:W1:Y:S01]  /*cef0*/  SHFL.UP PT, R14, R3, 0x1, RZ ;  /* 0x04200000030e7989 */ /* 0x020e6200000e00ff */
[C---:B------:R-:W-:Y:S02]  /*cf00*/  ISETP.NE.AND P0, PT, R9.reuse, RZ, PT ;  /* 0x000000ff0900720c */ /* 0x040fe40003f05270 */
[C---:B------:R-:W-:Y:S02]  /*cf10*/  ISETP.GE.U32.AND P1, PT, R9.reuse, 0x2, PT ;  /* 0x000000020900780c */ /* 0x040fe40003f26070 */
[----:B-1----:R-:W-:Y:S02]  /*cf20*/  SEL R14, R14, RZ, P0 ;  /* 0x000000ff0e0e7207 */ /* 0x002fe40000000000 */
[----:B------:R-:W-:-:S03]  /*cf30*/  ISETP.GE.U32.AND P0, PT, R9, 0x4, PT ;  /* 0x000000040900780c */ /* 0x000fc60003f06070 */
[----:B------:R-:W-:-:S05]  /*cf40*/  IMAD.IADD R13, R3, 0x1, R14 ;  /* 0x00000001030d7824 */ /* 0x000fca00078e020e */
[----:B------:R-:W1:Y:S02]  /*cf50*/  SHFL.UP PT, R14, R13, 0x2, RZ ;  /* 0x044000000d0e7989 */ /* 0x000e6400000e00ff */
        /* <DEDUP_REMOVED lines=8> */
[----:B-1----:R-:W-:-:S05]  /*cfe0*/  SEL R8, R14, RZ, P1 ;  /* 0x000000ff0e087207 */ /* 0x002fca0000800000 */
[----:B------:R-:W-:-:S05]  /*cff0*/  IMAD.IADD R8, R7, 0x1, R8 ;  /* 0x0000000107087824 */ /* 0x000fca00078e0208 */
[----:B------:R-:W1:Y:S02]  /*d000*/  SHFL.UP PT, R14, R8, 0x10, RZ ;  /* 0x06000000080e7989 */ /* 0x000e6400000e00ff */
[----:B-1----:R-:W-:-:S05]  /*d010*/  SEL R9, R14, RZ, P0 ;  /* 0x000000ff0e097207 */ /* 0x002fca0000000000 */
[----:B0-----:R-:W-:-:S05]  /*d020*/  IMAD.IADD R2, R8, 0x1, R9 ;  /* 0x0000000108027824 */ /* 0x001fca00078e0209 */
[----:B------:R0:W1:Y:S02]  /*d030*/  SHFL.IDX PT, R14, R2, 0x1f, 0x1f ;  /* 0x03e01f00020e7f89 */ /* 0x00006400000e0000 */
.L_x_412:
[----:B------:R-:W-:Y:S02]  /*d040*/  ULDC UR4, c[0x0][0xc10] ;  /* 0x0003040000047ab9 */ /* 0x000fe40000000800 */
[----:B--2---:R-:W-:-:S04]  /*d050*/  IMAD.U32 R16, RZ, RZ, UR4 ;  /* 0x00000004ff107e24 */ /* 0x004fc8000f8e00ff */
[----:B-1----:R-:W-:-:S04]  /*d060*/  IMAD R6, R14, R16, RZ ;  /* 0x000000100e067224 */ /* 0x002fc800078e02ff */
[----:B----4-:R-:W-:-:S05]  /*d070*/  IMAD.IADD R5, R5, 0x1, R6 ;  /* 0x0000000105057824 */ /* 0x010fca00078e0206 */
[----:B---3--:R-:W-:-:S13]  /*d080*/  ISETP.GT.AND P0, PT, R5, R4, PT ;  /* 0x000000040500720c */ /* 0x008fda0003f04270 */
[----:B------:R-:W-:Y:S05]  /*d090*/  @P0 BRA `(.L_x_362) ;  /* 0x0000000000b80947 */ /* 0x000fea0003800000 */
[----:B------:R-:W1:Y:S02]  /*d0a0*/  LDC R0, c[0x0][0xc14] ;  /* 0x00030500ff007b82 */ /* 0x000e640000000800 */
.L_x_367:
[----:B------:R-:W-:-:S05]  /*d0b0*/  VIADD R19, R19, 0x1f ;  /* 0x0000001f13137836 */ /* 0x000fca0000000000 */
[----:B-1----:R-:W-:-:S13]  /*d0c0*/  ISETP.GE.AND P0, PT, R19, R0, PT ;  /* 0x000000001300720c */ /* 0x002fda0003f06270 */
[----:B------:R-:W-:Y:S05]  /*d0d0*/  @P0 BRA `(.L_x_363) ;  /* 0x0000000400600947 */ /* 0x000fea0003800000 */
[----:B0-----:R-:W0:Y:S01]  /*d0e0*/  S2R R2, SR_TID.X ;  /* 0x0000000000027919 */ /* 0x001e220000002100 */
[----:B------:R-:W-:Y:S01]  /*d0f0*/  BSSY B0, `(.L_x_364) ;  /* 0x000000b000007945 */ /* 0x000fe20003800000 */
[----:B------:R-:W-:Y:S01]  /*d100*/  IMAD.MOV.U32 R3, RZ, RZ, RZ ;  /* 0x000000ffff037224 */ /* 0x000fe200078e00ff */
[----:B0-----:R-:W-:-:S04]  /*d110*/  LOP3.LUT R8, R2, 0x1f, RZ, 0xc0, !PT ;  /* 0x0000001f02087812 */ /* 0x001fc800078ec0ff */
        /* <DEDUP_REMOVED lines=8> */
.L_x_365:
[----:B------:R-:W-:Y:S05]  /*d1a0*/  BSYNC B0 ;  /* 0x0000000000007941 */ /* 0x000fea0003800000 */
.L_x_364:
[----:B------:R-:W-:-:S03]  /*d1b0*/  UMOV UR4, 0xffffffff ;  /* 0xffffffff00047882 */ /* 0x000fc60000000000 */
[----:B------:R-:W-:Y:S05]  /*d1c0*/  BRA.DIV UR4, `(.L_x_366) ;  /* 0x0000001604047947 */ /* 0x000fea000b800000 */
[----:B-----5:R-:W1:Y:S01]  /*d1d0*/  SHFL.UP PT, R14, R3, 0x1, RZ ;  /* 0x04200000030e7989 */ /* 0x020e6200000e00ff */
[C---:B------:R-:W-:Y:S02]  /*d1e0*/  ISETP.NE.AND P0, PT, R8.reuse, RZ, PT ;  /* 0x000000ff0800720c */ /* 0x040fe40003f05270 */
[----:B------:R-:W-:Y:S02]  /*d1f0*/  ISETP.GE.U32.AND P1, PT, R8, 0x2, PT ;  /* 0x000000020800780c */ /* 0x000fe40003f26070 */
[----:B-1----:R-:W-:Y:S02]  /*d200*/  SEL R14, R14, RZ, P0 ;  /* 0x000000ff0e0e7207 */ /* 0x002fe40000000000 */
        /* <DEDUP_REMOVED lines=16> */
[----:B------:R0:W1:Y:S02]  /*d310*/  SHFL.IDX PT, R14, R2, 0x1f, 0x1f ;  /* 0x03e01f00020e7f89 */ /* 0x00006400000e0000 */
.L_x_420:
[----:B------:R-:W-:Y:S02]  /*d320*/  ULDC UR4, c[0x0][0xc10] ;  /* 0x0003040000047ab9 */ /* 0x000fe40000000800 */
[----:B------:R-:W-:-:S04]  /*d330*/  IMAD.U32 R16, RZ, RZ, UR4 ;  /* 0x00000004ff107e24 */ /* 0x000fc8000f8e00ff */
[----:B-1----:R-:W-:-:S04]  /*d340*/  IMAD R6, R14, R16, RZ ;  /* 0x000000100e067224 */ /* 0x002fc800078e02ff */
[----:B------:R-:W-:-:S05]  /*d350*/  IMAD.IADD R5, R6, 0x1, R5 ;  /* 0x0000000106057824 */ /* 0x000fca00078e0205 */
[----:B------:R-:W-:-:S13]  /*d360*/  ISETP.GT.AND P0, PT, R5, R4, PT ;  /* 0x000000040500720c */ /* 0x000fda0003f04270 */
[----:B------:R-:W-:Y:S05]  /*d370*/  @!P0 BRA `(.L_x_367) ;  /* 0xfffffffc004c8947 */ /* 0x000fea000383ffff */
.L_x_362:
[----:B------:R-:W-:Y:S01]  /*d380*/  IMAD.IADD R6, R5, 0x1, -R6 ;  /* 0x0000000105067824 */ /* 0x000fe200078e0a06 */
[----:B------:R-:W-:-:S03]  /*d390*/  UMOV UR4, 0xffffffff ;  /* 0xffffffff00047882 */ /* 0x000fc60000000000 */
[----:B------:R-:W-:-:S05]  /*d3a0*/  IMAD R5, R2, R16, R6 ;  /* 0x0000001002057224 */ /* 0x000fca00078e0206 */
[----:B------:R-:W-:Y:S01]  /*d3b0*/  ISETP.GT.AND P6, PT, R5, R4, PT ;  /* 0x000000040500720c */ /* 0x000fe20003fc4270 */
[----:B------:R-:W-:-:S12]  /*d3c0*/  BRA.DIV UR4, `(.L_x_368) ;  /* 0x0000001604547947 */ /* 0x000fd8000b800000 */
[----:B------:R-:W-:-:S04]  /*d3d0*/  VOTE.ANY R7, PT, !P6 ;  /* 0x0000000000077806 */ /* 0x000fc800070e0100 */
[----:B------:R-:W1:Y:S02]  /*d3e0*/  POPC R5, R7 ;  /* 0x0000000700057309 */ /* 0x000e640000000000 */
[----:B-1----:R1:W2:Y:S02]  /*d3f0*/  SHFL.IDX PT, R17, R3, R5, 0x1f ;  /* 0x00001f0503117589 */ /* 0x0022a400000e0000 */
.L_x_424:
[----:B------:R-:W-:Y:S01]  /*d400*/  ISETP.NE.AND P0, PT, R7, RZ, PT ;  /* 0x000000ff0700720c */ /* 0x000fe20003f05270 */
[----:B------:R-:W-:-:S12]  /*d410*/  IMAD.MOV.U32 R14, RZ, RZ, RZ ;  /* 0x000000ffff0e7224 */ /* 0x000fd800078e00ff */
[----:B------:R-:W-:Y:S05]  /*d420*/  @!P0 BRA `(.L_x_369) ;  /* 0x0000000000108947 */ /* 0x000fea0003800000 */
[----:B------:R-:W-:Y:S01]  /*d430*/  UMOV UR4, 0xffffffff ;  /* 0xffffffff00047882 */ /* 0x000fe20000000000 */
[----:B------:R-:W-:Y:S02]  /*d440*/  VIADD R12, R5, 0xffffffff ;  /* 0xffffffff050c7836 */ /* 0x000fe40000000000 */
[----:B------:R-:W-:Y:S05]  /*d450*/  BRA.DIV UR4, `(.L_x_370) ;  /* 0x0000001604787947 */ /* 0x000fea000b800000 */
[----:B------:R3:W4:Y:S02]  /*d460*/  SHFL.IDX PT, R14, R2, R12, 0x1f ;  /* 0x00001f0c020e7589 */ /* 0x00072400000e0000 */
.L_x_369:
[-C--:B--2---:R-:W-:Y:S01]  /*d470*/  IABS R7, R17.reuse ;  /* 0x0000001100077213 */ /* 0x084fe20000000000 */
[----:B----4-:R-:W-:Y:S01]  /*d480*/  IMAD R16, R14, R16, R6 ;  /* 0x000000100e107224 */ /* 0x010fe200078e0206 */
[----:B------:R-:W-:Y:S01]  /*d490*/  IABS R6, R17 ;  /* 0x0000001100067213 */ /* 0x000fe20000000000 */
[----:B------:R-:W-:Y:S01]  /*d4a0*/  IMAD.IADD R19, R5, 0x1, R19 ;  /* 0x0000000105137824 */ /* 0x000fe200078e0213 */
[----:B------:R-:W2:Y:S03]  /*d4b0*/  I2F.RP R8, R7 ;  /* 0x0000000700087306 */ /* 0x000ea60000209400 */
[----:B------:R-:W-:-:S05]  /*d4c0*/  IMAD.MOV R6, RZ, RZ, -R6 ;  /* 0x000000ffff067224 */ /* 0x000fca00078e0a06 */
[----:B--2---:R-:W2:Y:S02]  /*d4d0*/  MUFU.RCP R8, R8 ;  /* 0x0000000800087308 */ /* 0x004ea40000001000 */
[----:B--2---:R-:W-:-:S06]  /*d4e0*/  VIADD R9, R8, 0xffffffe ;  /* 0x0ffffffe08097836 */ /* 0x004fcc0000000000 */
[----:B-1----:R-:W0:Y:S02]  /*d4f0*/  F2I.FTZ.U32.TRUNC.NTZ R3, R9 ;  /* 0x0000000900037305 */ /* 0x002e24000021f000 */
[----:B0--3--:R-:W-:-:S04]  /*d500*/  IMAD.MOV R2, RZ, RZ, -R3 ;  /* 0x000000ffff027224 */ /* 0x009fc800078e0a03 */
[----:B------:R-:W-:Y:S02]  /*d510*/  IMAD R11, R2, R7, RZ ;  /* 0x00000007020b7224 */ /* 0x000fe400078e02ff */
[----:B------:R-:W-:-:S04]  /*d520*/  IMAD.MOV.U32 R2, RZ, RZ, RZ ;  /* 0x000000ffff027224 */ /* 0x000fc800078e00ff */
[----:B------:R-:W-:-:S04]  /*d530*/  IMAD.HI.U32 R3, R3, R11, R2 ;  /* 0x0000000b03037227 */ /* 0x000fc800078e0002 */
[----:B------:R-:W-:-:S05]  /*d540*/  IMAD.IADD R2, R4, 0x1, -R16 ;  /* 0x0000000104027824 */ /* 0x000fca00078e0a10 */
[----:B------:R-:W-:-:S05]  /*d550*/  IABS R4, R2 ;  /* 0x0000000200047213 */ /* 0x000fca0000000000 */
        /* <DEDUP_REMOVED lines=16> */
.L_x_363:
[----:B------:R-:W-:Y:S01]  /*d660*/  UMOV UR4, URZ ;  /* 0x0000003f00047c82 */ /* 0x000fe20008000000 */
[----:B------:R-:W-:Y:S01]  /*d670*/  UMOV UR5, URZ ;  /* 0x0000003f00057c82 */ /* 0x000fe20008000000 */
[----:B------:R-:W-:Y:S01]  /*d680*/  ULDC UR6, c[0x0][0xc14] ;  /* 0x0003050000067ab9 */ /* 0x000fe20000000800 */
[----:B------:R-:W-:Y:S02]  /*d690*/  IMAD.MOV.U32 R16, RZ, RZ, R4 ;  /* 0x000000ffff107224 */ /* 0x000fe400078e0004 */
[----:B------:R-:W-:Y:S02]  /*d6a0*/  IMAD.U32 R17, RZ, RZ, UR4 ;  /* 0x00000004ff117e24 */ /* 0x000fe4000f8e00ff */
[----:B------:R-:W-:Y:S02]  /*d6b0*/  IMAD.U32 R18, RZ, RZ, UR5 ;  /* 0x00000005ff127e24 */ /* 0x000fe4000f8e00ff */
[----:B------:R-:W-:-:S07]  /*d6c0*/  IMAD.U32 R19, RZ, RZ, UR6 ;  /* 0x00000006ff137e24 */ /* 0x000fce000f8e00ff */
.L_x_371:
[----:B0-----:R-:W0:Y:S01]  /*d6d0*/  S2R R2, SR_TID.X ;  /* 0x0000000000027919 */ /* 0x001e220000002100 */
[----:B------:R-:W-:Y:S05]  /*d6e0*/  WARPSYNC.ALL ;  /* 0x0000000000007948 */ /* 0x000fea0003800000 */
[----:B------:R-:W-:Y:S01]  /*d6f0*/  BAR.SYNC.DEFER_BLOCKING 0x4, 0x120 ;  /* 0x0104800000007b1d */ /* 0x000fe20000010000 */
[----:B0-----:R-:W-:-:S04]  /*d700*/  LOP3.LUT R2, R2, 0x1f, RZ, 0xc0, !PT ;  /* 0x0000001f02027812 */ /* 0x001fc800078ec0ff */
[----:B------:R-:W-:-:S13]  /*d710*/  ISETP.NE.AND P0, PT, R2, RZ, PT ;  /* 0x000000ff0200720c */ /* 0x000fda0003f05270 */
[----:B------:R-:W0:Y:S01]  /*d720*/  @!P0 S2R R3, SR_CgaCtaId ;  /* 0x0000000000038919 */ /* 0x000e220000008800 */
[----:B------:R-:W-:-:S04]  /*d730*/  @!P0 MOV R2, 0x400 ;  /* 0x0000040000028802 */ /* 0x000fc80000000f00 */
[----:B0-----:R-:W-:-:S05]  /*d740*/  @!P0 LEA R2, R3, R2, 0x18 ;  /* 0x0000000203028211 */ /* 0x001fca00078ec0ff */
[----:B------:R1:W-:Y:S01]  /*d750*/  @!P0 STS.128 [R2+0x348d0], R16 ;  /* 0x0348d01002008388 */ /* 0x0003e20000000c00 */
[----:B------:R-:W-:Y:S06]  /*d760*/  BAR.ARV 0x5, 0x120 ;  /* 0x0144800000007b1d */ /* 0x000fec0000002000 */
[----:B------:R-:W-:-:S13]  /*d770*/  ISETP.GE.AND P0, PT, R19, R0, PT ;  /* 0x000000001300720c */ /* 0x000fda0003f06270 */
[----:B------:R-:W-:Y:S05]  /*d780*/  @!P0 BRA `(.L_x_372) ;  /* 0xffffffc000488947 */ /* 0x000fea000383ffff */
.L_x_307:
[----:B0-----:R-:W2:Y:S01]  /*d790*/  LDL.LU R0, [R1+0x28] ;  /* 0x0000280001007983 */ /* 0x001ea20000300800 */
[----:B------:R-:W-:Y:S01]  /*d7a0*/  BSSY B0, `(.L_x_373) ;  /* 0x000000b000007945 */ /* 0x000fe20003800000 */
[----:B------:R-:W0:Y:S01]  /*d7b0*/  S2R R5, SR_CgaCtaId ;  /* 0x0000000000057919 */ /* 0x000e220000008800 */
[----:B--2---:R-:W-:-:S05]  /*d7c0*/  VIADD R0, R0, 0x1 ;  /* 0x0000000100007836 */ /* 0x004fca0000000000 */
[----:B-1----:R-:W-:-:S04]  /*d7d0*/  LEA.HI R2, R0, R0, RZ, 0x1 ;  /* 0x0000000000027211 */ /* 0x002fc800078f08ff */
[----:B------:R-:W-:-:S05]  /*d7e0*/  LOP3.LUT R3, R2, 0xfffffffe, RZ, 0xc0, !PT ;  /* 0xfffffffe02037812 */ /* 0x000fca00078ec0ff */
[----:B------:R-:W-:Y:S01]  /*d7f0*/  IMAD.IADD R3, R0, 0x1, -R3 ;  /* 0x0000000100037824 */ /* 0x000fe200078e0a03 */
[----:B------:R-:W-:-:S04]  /*d800*/  MOV R0, 0x400 ;  /* 0x0000040000007802 */ /* 0x000fc80000000f00 */
[----:B0-----:R-:W-:Y:S02]  /*d810*/  LEA R0, R5, R0, 0x18 ;  /* 0x0000000005007211 */ /* 0x001fe400078ec0ff */
[----:B------:R-:W-:-:S04]  /*d820*/  SHF.L.U32 R3, R3, 0x1f, RZ ;  /* 0x0000001f03037819 */ /* 0x000fc800000006ff */
[----:B------:R-:W0:Y:S02]  /*d830*/  SYNCS.PHASECHK.TRANS64.TRYWAIT P0, [R0+URZ+0x34820], R3 ;  /* 0x03482003000075a7 */ /* 0x000e24000800017f */
[----:B0-----:R-:W-:Y:S05]  /*d840*/  @!P0 BRA `(.L_x_374) ;  /* 0x0000001000a08947 */ /* 0x001fea0003800000 */
.L_x_427:
[----:B------:R-:W-:Y:S05]  /*d850*/  BSYNC B0 ;  /* 0x0000000000007941 */ /* 0x000fea0003800000 */
.L_x_373:
[----:B------:R-:W-:-:S03]  /*d860*/  UMOV UR4, 0xffffffff ;  /* 0xffffffff00047882 */ /* 0x000fc60000000000 */
[----:B------:R-:W-:Y:S05]  /*d870*/  BRA.DIV UR4, `(.L_x_375) ;  /* 0x0000001204a87947 */ /* 0x000fea000b800000 */
[----:B------:R-:W1:Y:S02]  /*d880*/  S2R R2, SR_TID.X ;  /* 0x0000000000027919 */ /* 0x000e640000002100 */
[----:B-1----:R-:W-:-:S04]  /*d890*/  SHF.R.U32.HI R2, RZ, 0x5, R2 ;  /* 0x00000005ff027819 */ /* 0x002fc80000011602 */
[----:B------:R-:W-:-:S05]  /*d8a0*/  LOP3.LUT R2, R2, 0x3, RZ, 0xc0, !PT ;  /* 0x0000000302027812 */ /* 0x000fca00078ec0ff */
[----:B------:R1:W2:Y:S02]  /*d8b0*/  SHFL.IDX PT, R14, R2, RZ, 0x1f ;  /* 0x00001fff020e7589 */ /* 0x0002a400000e0000 */
.L_x_430:
[----:B--2---:R-:W-:Y:S01]  /*d8c0*/  ISETP.NE.AND P0, PT, R14, RZ, PT ;  /* 0x000000ff0e00720c */ /* 0x004fe20003f05270 */
[----:B------:R-:W-:-:S12]  /*d8d0*/  BSSY B0, `(.L_x_376) ;  /* 0x0000029000007945 */ /* 0x000fd80003800000 */
[----:B------:R-:W-:Y:S05]  /*d8e0*/  @P0 BRA `(.L_x_377) ;  /* 0x00000000009c0947 */ /* 0x000fea0003800000 */
[----:B------:R-:W-:-:S03]  /*d8f0*/  UMOV UR4, 0xffffffff ;  /* 0xffffffff00047882 */ /* 0x000fc60000000000 */
[----:B------:R-:W-:Y:S05]  /*d900*/  BRA.DIV UR4, `(.L_x_378) ;  /* 0x0000001204b87947 */ /* 0x000fea000b800000 */
[----:B------:R-:W-:-:S13]  /*d910*/  ELECT P6, URZ, PT ;  /* 0x00000000003f782f */ /* 0x000fda00038c0000 */
.L_x_433:
[----:B------:R-:W-:Y:S05]  /*d920*/  @!P6 BRA `(.L_x_377) ;  /* 0x00000000008ce947 */ /* 0x000fea0003800000 */
[----:B-1----:R-:W2:Y:S02]  /*d930*/  LDL R2, [R1+0x30] ;  /* 0x0000300001027983 */ /* 0x002ea40000100800 */
[----:B--2---:R-:W-:-:S13]  /*d940*/  R2UR UR4, R2 ;  /* 0x00000000020472ca */ /* 0x004fda00000e0000 */
[----:B------:R-:W-:-:S06]  /*d950*/  ULOP3.LUT UR4, UR4, 0x2, URZ, 0xfc, !UPT ;  /* 0x0000000204047892 */ /* 0x000fcc000f8efc3f */
[----:B------:R-:W-:-:S05]  /*d960*/  IMAD.U32 R2, RZ, RZ, UR4 ;  /* 0x00000004ff027e24 */ /* 0x000fca000f8e00ff */
[----:B------:R-:W-:-:S13]  /*d970*/  ISETP.NE.AND P2, PT, R2, 0x3, PT ;  /* 0x000000030200780c */ /* 0x000fda0003f45270 */
[----:B------:R-:W-:Y:S05]  /*d980*/  @!P2 BRA `(.L_x_379) ;  /* 0x000000000004a947 */ /* 0x000fea0003800000 */
[----:B------:R-:W-:Y:S01]  /*d990*/  BPT.TRAP 0x1 ;  /* 0x000000040000795c */ /* 0x000fe20000300000 */
.L_x_379:
[----:B0-----:R-:W2:Y:S04]  /*d9a0*/  LDL R3, [R1] ;  /* 0x0000000001037983 */ /* 0x001ea80000100800 */
[----:B------:R-:W3:Y:S01]  /*d9b0*/  LDL.LU R7, [R1+0x8] ;  /* 0x0000080001077983 */ /* 0x000ee20000300800 */
[----:B------:R-:W-:-:S04]  /*d9c0*/  VIADD R2, R0, 0x34840 ;  /* 0x0003484000027836 */ /* 0x000fc80000000000 */
[C---:B--2---:R-:W-:Y:S02]  /*d9d0*/  IMAD R6, R3.reuse, 0x8, R2 ;  /* 0x0000000803067824 */ /* 0x044fe400078e0202 */
[----:B------:R-:W-:Y:S01]  /*d9e0*/  VIADD R3, R3, 0x1 ;  /* 0x0000000103037836 */ /* 0x000fe20000000000 */
[----:B---3--:R-:W-:-:S04]  /*d9f0*/  SHF.L.U32 R5, R7, 0x1f, RZ ;  /* 0x0000001f07057819 */ /* 0x008fc800000006ff */
[C---:B------:R-:W-:Y:S01]  /*da00*/  ISETP.NE.AND P1, PT, R3.reuse, 0x2, PT ;  /* 0x000000020300780c */ /* 0x040fe20003f25270 */
[----:B------:R-:W0:Y:S03]  /*da10*/  SYNCS.PHASECHK.TRANS64.TRYWAIT P0, [R6+URZ], R5 ;  /* 0x00000005060075a7 */ /* 0x000e26000800017f */
[----:B------:R-:W-:Y:S02]  /*da20*/  SEL R4, RZ, 0x1, P1 ;  /* 0x00000001ff047807 */ /* 0x000fe40000800000 */
[----:B------:R-:W-:Y:S02]  /*da30*/  SEL R3, R3, RZ, P1 ;  /* 0x000000ff03037207 */ /* 0x000fe40000800000 */
[----:B------:R-:W-:-:S03]  /*da40*/  LOP3.LUT R4, R7, R4, RZ, 0x3c, !PT ;  /* 0x0000000407047212 */ /* 0x000fc600078e3cff */
[----:B------:R-:W-:Y:S01]  /*da50*/  IMAD R7, R3, 0x8, R2 ;  /* 0x0000000803077824 */ /* 0x000fe200078e0202 */
[----:B------:R-:W-:Y:S01]  /*da60*/  SHF.L.U32 R2, R4, 0x1f, RZ ;  /* 0x0000001f04027819 */ /* 0x000fe200000006ff */
[----:B0-----:R-:W-:Y:S06]  /*da70*/  @!P0 BRA `(.L_x_380) ;  /* 0x00000010007c8947 */ /* 0x001fec0003800000 */
.L_x_434:
[----:B------:R-:W1:Y:S02]  /*da80*/  SYNCS.PHASECHK.TRANS64.TRYWAIT P0, [R7+URZ], R2 ;  /* 0x00000002070075a7 */ /* 0x000e64000800017f */
[----:B-1----:R-:W-:Y:S05]  /*da90*/  @!P0 BRA `(.L_x_381) ;  /* 0x0000001000888947 */ /* 0x002fea0003800000 */
.L_x_435:
[----:B------:R-:W-:Y:S05]  /*daa0*/  @!P2 BRA `(.L_x_382) ;  /* 0x000000000004a947 */ /* 0x000fea0003800000 */
[----:B------:R-:W-:Y:S01]  /*dab0*/  BPT.TRAP 0x1 ;  /* 0x000000040000795c */ /* 0x000fe20000300000 */
.L_x_382:
[----:B------:R-:W2:Y:S01]  /*dac0*/  LDL.LU R4, [R1] ;  /* 0x0000000001047983 */ /* 0x000ea20000300800 */
[----:B------:R-:W-:-:S04]  /*dad0*/  VIADD R0, R0, 0x34860 ;  /* 0x0003486000007836 */ /* 0x000fc80000000000 */
[----:B--2---:R-:W-:-:S04]  /*dae0*/  IMAD R4, R4, 0x8, R0 ;  /* 0x0000000804047824 */ /* 0x004fc800078e0200 */
[----:B------:R-:W2:Y:S02]  /*daf0*/  SYNCS.PHASECHK.TRANS64.TRYWAIT P0, [R4+URZ], R5 ;  /* 0x00000005040075a7 */ /* 0x000ea4000800017f */
[----:B--2---:R-:W-:Y:S05]  /*db00*/  @!P0 BRA `(.L_x_383) ;  /* 0x0000001000808947 */ /* 0x004fea0003800000 */
.L_x_436:
[----:B------:R-:W-:-:S07]  /*db10*/  IMAD R3, R3, 0x8, R0 ;  /* 0x0000000803037824 */ /* 0x000fce00078e0200 */
.L_x_384:
[----:B---3--:R3:W4:Y:S02]  /*db20*/  SYNCS.PHASECHK.TRANS64.TRYWAIT P0, [R3+URZ], R2 ;  /* 0x00000002030075a7 */ /* 0x008724000800017f */
[----:B----4-:R-:W-:Y:S05]  /*db30*/  @!P0 NANOSLEEP.SYNCS 0x989680 ;  /* 0x009896800000895d */ /* 0x010fea0003900000 */
[----:B------:R-:W4:Y:S02]  /*db40*/  @!P0 SYNCS.PHASECHK.TRANS64 P0, [R3+URZ], R2 ;  /* 0x00000002030085a7 */ /* 0x000f24000800007f */
[----:B----4-:R-:W-:Y:S05]  /*db50*/  @!P0 BRA `(.L_x_384) ;  /* 0xfffffffc00f08947 */ /* 0x010fea000383ffff */
.L_x_377:
[----:B------:R-:W-:Y:S05]  /*db60*/  BSYNC B0 ;  /* 0x0000000000007941 */ /* 0x000fea0003800000 */
.L_x_376:
[----:B------:R-:W-:Y:S05]  /*db70*/  EXIT ;  /* 0x000000000000794d */ /* 0x000fea0003800000 */
.L_x_261:
[----:B0-----:R0:W1:Y:S02]  /*db80*/  SYNCS.PHASECHK.TRANS64.TRYWAIT P1, [R0+URZ+0x34800], R3 ;  /* 0x03480003000075a7 */ /* 0x001064000802017f */
[----:B-1----:R-:W-:Y:S05]  /*db90*/  @!P1 NANOSLEEP.SYNCS 0x989680 ;  /* 0x009896800000995d */ /* 0x002fea0003900000 */
[----:B------:R-:W1:Y:S02]  /*dba0*/  @!P1 SYNCS.PHASECHK.TRANS64 P1, [R0+URZ+0x34800], R3 ;  /* 0x03480003000095a7 */ /* 0x000e64000802007f */
[----:B-1----:R-:W-:Y:S05]  /*dbb0*/  @!P1 BRA `(.L_x_261) ;  /* 0xfffffffc00f09947 */ /* 0x002fea000383ffff */
[----:B------:R-:W-:Y:S05]  /*dbc0*/  BRA `(.L_x_385) ;  /* 0xffffff3800b07947 */ /* 0x000fea000383ffff */
.L_x_265:
[----:B0-----:R0:W2:Y:S02]  /*dbd0*/  SYNCS.PHASECHK.TRANS64.TRYWAIT P2, [R5+URZ+0x34830], R4 ;  /* 0x03483004050075a7 */ /* 0x0010a4000804017f */
[----:B--2---:R-:W-:Y:S05]  /*dbe0*/  @!P2 NANOSLEEP.SYNCS 0x989680 ;  /* 0x009896800000a95d */ /* 0x004fea0003900000 */
[----:B------:R-:W2:Y:S02]  /*dbf0*/  @!P2 SYNCS.PHASECHK.TRANS64 P2, [R5+URZ+0x34830], R4 ;  /* 0x034830040500a5a7 */ /* 0x000ea4000804007f */
[----:B--2---:R-:W-:Y:S05]  /*dc00*/  @!P2 BRA `(.L_x_265) ;  /* 0xfffffffc00f0a947 */ /* 0x004fea000383ffff */
[----:B------:R-:W-:Y:S05]  /*dc10*/  BRA `(.L_x_264) ;  /* 0xffffff3800d47947 */ /* 0x000fea000383ffff */
.L_x_270:
[----:B-1----:R-:W-:-:S04]  /*dc20*/  IMAD.U32 R4, RZ, RZ, UR6 ;  /* 0x00000006ff047e24 */ /* 0x002fc8000f8e00ff */
[----:B------:R1:W2:Y:S03]  /*dc30*/  SYNCS.PHASECHK.TRANS64.TRYWAIT P2, [R4+URZ+0x34830], R3 ;  /* 0x03483003040075a7 */ /* 0x0002a6000804017f */
[----:B--2---:R-:W-:Y:S05]  /*dc40*/  @!P2 NANOSLEEP.SYNCS 0x989680 ;  /* 0x009896800000a95d */ /* 0x004fea0003900000 */
[----:B------:R-:W2:Y:S02]  /*dc50*/  @!P2 SYNCS.PHASECHK.TRANS64 P2, [R4+URZ+0x34830], R3 ;  /* 0x034830030400a5a7 */ /* 0x000ea4000804007f */
[----:B--2---:R-:W-:Y:S05]  /*dc60*/  @!P2 BRA `(.L_x_270) ;  /* 0xfffffffc00eca947 */ /* 0x004fea000383ffff */
[----:B------:R-:W-:Y:S05]  /*dc70*/  BRA `(.L_x_269) ;  /* 0xffffff60009c7947 */ /* 0x000fea000383ffff */
.L_x_274:
[----:B-1----:R1:W2:Y:S02]  /*dc80*/  SYNCS.PHASECHK.TRANS64.TRYWAIT P2, [R8+URZ+0x34850], R3 ;  /* 0x03485003080075a7 */ /* 0x0022a4000804017f */
[----:B--2---:R-:W-:Y:S05]  /*dc90*/  @!P2 NANOSLEEP.SYNCS 0x989680 ;  /* 0x009896800000a95d */ /* 0x004fea0003900000 */
[----:B------:R-:W2:Y:S02]  /*dca0*/  @!P2 SYNCS.PHASECHK.TRANS64 P2, [R8+URZ+0x34850], R3 ;  /* 0x034850030800a5a7 */ /* 0x000ea4000804007f */
[----:B--2---:R-:W-:Y:S05]  /*dcb0*/  @!P2 BRA `(.L_x_274) ;  /* 0xfffffffc00f0a947 */ /* 0x004fea000383ffff */
[----:B------:R-:W-:Y:S05]  /*dcc0*/  BRA `(.L_x_273) ;  /* 0xffffff6800bc7947 */ /* 0x000fea000383ffff */
.L_x_279:
[----:B-1----:R1:W2:Y:S02]  /*dcd0*/  SYNCS.PHASECHK.TRANS64.TRYWAIT P0, [R14+URZ+0x34850], R7 ;  /* 0x034850070e0075a7 */ /* 0x0022a4000800017f */
[----:B--2---:R-:W-:Y:S05]  /*dce0*/  @!P0 NANOSLEEP.SYNCS 0x989680 ;  /* 0x009896800000895d */ /* 0x004fea0003900000 */
[----:B------:R-:W2:Y:S02]  /*dcf0*/  @!P0 SYNCS.PHASECHK.TRANS64 P0, [R14+URZ+0x34850], R7 ;  /* 0x034850070e0085a7 */ /* 0x000ea4000800007f */
[----:B--2---:R-:W-:Y:S05]  /*dd00*/  @!P0 BRA `(.L_x_279) ;  /* 0xfffffffc00f08947 */ /* 0x004fea000383ffff */
[----:B------:R-:W-:Y:S05]  /*dd10*/  BRA `(.L_x_278) ;  /* 0xffffff84008c7947 */ /* 0x000fea000383ffff */
.L_x_318:
[----:B------:R-:W0:Y:S01]  /*dd20*/  S2R R7, SR_TID.X ;  /* 0x0000000000077919 */ /* 0x000e220000002100 */
[----:B------:R-:W-:Y:S01]  /*dd30*/  BSSY B0, `(.L_x_386) ;  /* 0x000000a000007945 */ /* 0x000fe20003800000 */
[----:B------:R-:W-:Y:S02]  /*dd40*/  IMAD.MOV.U32 R12, RZ, RZ, RZ ;  /* 0x000000ffff0c7224 */ /* 0x000fe400078e00ff */
[----:B------:R-:W-:Y:S02]  /*dd50*/  IMAD.MOV.U32 R11, RZ, RZ, 0x1f ;  /* 0x0000001fff0b7424 */ /* 0x000fe400078e00ff */
[----:B------:R-:W-:Y:S01]  /*dd60*/  IMAD.MOV.U32 R15, RZ, RZ, -0x1 ;  /* 0xffffffffff0f7424 */ /* 0x000fe200078e00ff */
[----:B0-----:R-:W-:-:S04]  /*dd70*/  SHF.R.U32.HI R7, RZ, 0x5, R7 ;  /* 0x00000005ff077819 */ /* 0x001fc80000011607 */
[----:B------:R-:W-:-:S05]  /*dd80*/  LOP3.LUT R7, R7, 0x3, RZ, 0xc0, !PT ;  /* 0x0000000307077812 */ /* 0x000fca00078ec0ff */
[----:B------:R-:W-:-:S07]  /*dd90*/  IMAD.MOV.U32 R13, RZ, RZ, R7 ;  /* 0x000000ffff0d7224 */ /* 0x000fce00078e0007 */
[----:B------:R-:W-:Y:S05]  /*dda0*/  WARPSYNC.COLLECTIVE R15, `(.L_x_387) ;  /* 0x000000000f087348 */ /* 0x000fea0003c00000 */
[----:B------:R0:W1:Y:S02]  /*ddb0*/  SHFL.IDX P6, R14, R13, R12, R11 ;  /* 0x0000000c0d0e7389 */ /* 0x00006400000c000b */
[----:B01----:R-:W-:Y:S01]  /*ddc0*/  ENDCOLLECTIVE ;  /* 0x000000000000791b */ /* 0x003fe20003800000 */
.L_x_387:
[----:B------:R-:W-:Y:S05]  /*ddd0*/  BSYNC B0 ;  /* 0x0000000000007941 */ /* 0x000fea0003800000 */
.L_x_386:
[----:B------:R-:W-:Y:S05]  /*dde0*/  BRA `(.L_x_388) ;  /* 0xffffffc800287947 */ /* 0x000fea000383ffff */
.L_x_319:
[----:B------:R-:W-:Y:S01]  /*ddf0*/  BSSY B0, `(.L_x_389) ;  /* 0x0000006000007945 */ /* 0x000fe20003800000 */
[----:B------:R-:W-:-:S07]  /*de00*/  IMAD.MOV.U32 R15, RZ, RZ, -0x1 ;  /* 0xffffffffff0f7424 */ /* 0x000fce00078e00ff */
[----:B------:R-:W-:Y:S05]  /*de10*/  WARPSYNC.COLLECTIVE R15, `(.L_x_390) ;  /* 0x000000000f0c7348 */ /* 0x000fea0003c00000 */
[----:B------:R-:W-:Y:S02]  /*de20*/  ELECT P6, UR62, PT ;  /* 0x00000000003e782f */ /* 0x000fe400038c0000 */
[----:B------:R-:W-:Y:S01]  /*de30*/  MOV R14, UR62 ;  /* 0x0000003e000e7c02 */ /* 0x000fe20008000f00 */
[----:B------:R-:W-:Y:S10]  /*de40*/  ENDCOLLECTIVE ;  /* 0x000000000000791b */ /* 0x000ff40003800000 */
.L_x_390:
[----:B------:R-:W-:Y:S05]  /*de50*/  BSYNC B0 ;  /* 0x0000000000007941 */ /* 0x000fea0003800000 */
.L_x_389:
[----:B------:R-:W-:Y:S05]  /*de60*/  BRA `(.L_x_391) ;  /* 0xffffffc800207947 */ /* 0x000fea000383ffff */
.L_x_322:
[----:B0-----:R0:W1:Y:S02]  /*de70*/  SYNCS.PHASECHK.TRANS64.TRYWAIT P0, [R8+URZ+0x34840], R9 ;  /* 0x03484009080075a7 */ /* 0x001064000800017f */
[----:B-1----:R-:W-:Y:S05]  /*de80*/  @!P0 NANOSLEEP.SYNCS 0x989680 ;  /* 0x009896800000895d */ /* 0x002fea0003900000 */
[----:B------:R-:W1:Y:S02]  /*de90*/  @!P0 SYNCS.PHASECHK.TRANS64 P0, [R8+URZ+0x34840], R9 ;  /* 0x03484009080085a7 */ /* 0x000e64000800007f */
[----:B-1----:R-:W-:Y:S05]  /*dea0*/  @!P0 BRA `(.L_x_322) ;  /* 0xfffffffc00f08947 */ /* 0x002fea000383ffff */
[----:B------:R-:W-:Y:S05]  /*deb0*/  BRA `(.L_x_392) ;  /* 0xffffffc800947947 */ /* 0x000fea000383ffff */
.L_x_325:
[----:B0-----:R-:W0:Y:S01]  /*dec0*/  S2R R9, SR_CgaCtaId ;  /* 0x0000000000097919 */ /* 0x001e220000008800 */
[----:B------:R-:W-:-:S04]  /*ded0*/  MOV R8, 0x400 ;  /* 0x0000040000087802 */ /* 0x000fc80000000f00 */
[----:B0-----:R-:W-:-:S04]  /*dee0*/  LEA R8, R9, R8, 0x18 ;  /* 0x0000000809087211 */ /* 0x001fc800078ec0ff */
[----:B------:R0:W1:Y:S03]  /*def0*/  SYNCS.PHASECHK.TRANS64.TRYWAIT P0, [R8+URZ+0x34820], R6 ;  /* 0x03482006080075a7 */ /* 0x000066000800017f */
[----:B-1----:R-:W-:Y:S05]  /*df00*/  @!P0 NANOSLEEP.SYNCS 0x989680 ;  /* 0x009896800000895d */ /* 0x002fea0003900000 */
[----:B------:R-:W1:Y:S02]  /*df10*/  @!P0 SYNCS.PHASECHK.TRANS64 P0, [R8+URZ+0x34820], R6 ;  /* 0x03482006080085a7 */ /* 0x000e64000800007f */
[----:B-1----:R-:W-:Y:S05]  /*df20*/  @!P0 BRA `(.L_x_325) ;  /* 0xfffffffc00e48947 */ /* 0x002fea000383ffff */
[----:B------:R-:W-:Y:S05]  /*df30*/  BRA `(.L_x_393) ;  /* 0xffffffcc00e47947 */ /* 0x000fea000383ffff */
.L_x_333:
[----:B0-----:R0:W1:Y:S02]  /*df40*/  SYNCS.PHASECHK.TRANS64.TRYWAIT P0, [R2+URZ+0x34840], R3 ;  /* 0x03484003020075a7 */ /* 0x001064000800017f */
[----:B-1----:R-:W-:Y:S05]  /*df50*/  @!P0 NANOSLEEP.SYNCS 0x989680 ;  /* 0x009896800000895d */ /* 0x002fea0003900000 */
[----:B------:R-:W1:Y:S02]  /*df60*/  @!P0 SYNCS.PHASECHK.TRANS64 P0, [R2+URZ+0x34840], R3 ;  /* 0x03484003020085a7 */ /* 0x000e64000800007f */
[----:B-1----:R-:W-:Y:S05]  /*df70*/  @!P0 BRA `(.L_x_333) ;  /* 0xfffffffc00f08947 */ /* 0x002fea000383ffff */
[----:B------:R-:W-:Y:S05]  /*df80*/  BRA `(.L_x_394) ;  /* 0xffffffd000a47947 */ /* 0x000fea000383ffff */
.L_x_335:
[----:B0-----:R0:W1:Y:S02]  /*df90*/  SYNCS.PHASECHK.TRANS64.TRYWAIT P0, [R3+URZ+0x60], R2 ;  /* 0x00006002030075a7 */ /* 0x001064000800017f */
[----:B-1----:R-:W-:Y:S05]  /*dfa0*/  @!P0 NANOSLEEP.SYNCS 0x989680 ;  /* 0x009896800000895d */ /* 0x002fea0003900000 */
[----:B------:R-:W1:Y:S02]  /*dfb0*/  @!P0 SYNCS.PHASECHK.TRANS64 P0, [R3+URZ+0x60], R2 ;  /* 0x00006002030085a7 */ /* 0x000e64000800007f */
[----:B-1----:R-:W-:Y:S05]  /*dfc0*/  @!P0 BRA `(.L_x_335) ;  /* 0xfffffffc00f08947 */ /* 0x002fea000383ffff */
[----:B------:R-:W-:Y:S05]  /*dfd0*/  BRA `(.L_x_395) ;  /* 0xffffffd400507947 */ /* 0x000fea000383ffff */
.L_x_340:
[----:B-1----:R1:W2:Y:S02]  /*dfe0*/  SYNCS.PHASECHK.TRANS64.TRYWAIT P0, [R2+URZ+0x34840], R3 ;  /* 0x03484003020075a7 */ /* 0x0022a4000800017f */
[----:B--2---:R-:W-:Y:S05]  /*dff0*/  @!P0 NANOSLEEP.SYNCS 0x989680 ;  /* 0x009896800000895d */ /* 0x004fea0003900000 */
[----:B------:R-:W2:Y:S02]  /*e000*/  @!P0 SYNCS.PHASECHK.TRANS64 P0, [R2+URZ+0x34840], R3 ;  /* 0x03484003020085a7 */ /* 0x000ea4000800007f */
[----:B--2---:R-:W-:Y:S05]  /*e010*/  @!P0 BRA `(.L_x_340) ;  /* 0xfffffffc00f08947 */ /* 0x004fea000383ffff */
[----:B------:R-:W-:Y:S05]  /*e020*/  BRA `(.L_x_396) ;  /* 0xffffffd800b47947 */ /* 0x000fea000383ffff */
.L_x_342:
[----:B0-----:R0:W1:Y:S02]  /*e030*/  SYNCS.PHASECHK.TRANS64.TRYWAIT P1, [R2+URZ+0x60], R3 ;  /* 0x00006003020075a7 */ /* 0x001064000802017f */
[----:B-1----:R-:W-:Y:S05]  /*e040*/  @!P1 NANOSLEEP.SYNCS 0x989680 ;  /* 0x009896800000995d */ /* 0x002fea0003900000 */
[----:B------:R-:W1:Y:S02]  /*e050*/  @!P1 SYNCS.PHASECHK.TRANS64 P1, [R2+URZ+0x60], R3 ;  /* 0x00006003020095a7 */ /* 0x000e64000802007f */
[----:B-1----:R-:W-:Y:S05]  /*e060*/  @!P1 BRA `(.L_x_342) ;  /* 0xfffffffc00f09947 */ /* 0x002fea000383ffff */
[----:B------:R-:W-:Y:S05]  /*e070*/  BRA `(.L_x_397) ;  /* 0xffffffdc00607947 */ /* 0x000fea000383ffff */
.L_x_347:
[----:B--2---:R2:W3:Y:S02]  /*e080*/  SYNCS.PHASECHK.TRANS64.TRYWAIT P0, [R2+URZ+0x34840], R3 ;  /* 0x03484003020075a7 */ /* 0x0044e4000800017f */
[----:B---3--:R-:W-:Y:S05]  /*e090*/  @!P0 NANOSLEEP.SYNCS 0x989680 ;  /* 0x009896800000895d */ /* 0x008fea0003900000 */
[----:B------:R-:W3:Y:S02]  /*e0a0*/  @!P0 SYNCS.PHASECHK.TRANS64 P0, [R2+URZ+0x34840], R3 ;  /* 0x03484003020085a7 */ /* 0x000ee4000800007f */
[----:B---3--:R-:W-:Y:S05]  /*e0b0*/  @!P0 BRA `(.L_x_347) ;  /* 0xfffffffc00f08947 */ /* 0x008fea000383ffff */
[----:B------:R-:W-:Y:S05]  /*e0c0*/  BRA `(.L_x_398) ;  /* 0xffffffe000847947 */ /* 0x000fea000383ffff */
.L_x_349:
[----:B0-----:R0:W1:Y:S02]  /*e0d0*/  SYNCS.PHASECHK.TRANS64.TRYWAIT P1, [R2+URZ+0x60], R8 ;  /* 0x00006008020075a7 */ /* 0x001064000802017f */
[----:B-1----:R-:W-:Y:S05]  /*e0e0*/  @!P1 NANOSLEEP.SYNCS 0x989680 ;  /* 0x009896800000995d */ /* 0x002fea0003900000 */
[----:B------:R-:W1:Y:S02]  /*e0f0*/  @!P1 SYNCS.PHASECHK.TRANS64 P1, [R2+URZ+0x60], R8 ;  /* 0x00006008020095a7 */ /* 0x000e64000802007f */
[----:B-1----:R-:W-:Y:S05]  /*e100*/  @!P1 BRA `(.L_x_349) ;  /* 0xfffffffc00f09947 */ /* 0x002fea000383ffff */
[----:B------:R-:W-:Y:S05]  /*e110*/  BRA `(.L_x_399) ;  /* 0xffffffe400347947 */ /* 0x000fea000383ffff */
.L_x_356:
[----:B-1----:R1:W2:Y:S02]  /*e120*/  SYNCS.PHASECHK.TRANS64.TRYWAIT P0, [R3+URZ+0x34860], R0 ;  /* 0x03486000030075a7 */ /* 0x0022a4000800017f */
[----:B--2---:R-:W-:Y:S05]  /*e130*/  @!P0 NANOSLEEP.SYNCS 0x989680 ;  /* 0x009896800000895d */ /* 0x004fea0003900000 */
[----:B------:R-:W2:Y:S02]  /*e140*/  @!P0 SYNCS.PHASECHK.TRANS64 P0, [R3+URZ+0x34860], R0 ;  /* 0x03486000030085a7 */ /* 0x000ea4000800007f */
[----:B--2---:R-:W-:Y:S05]  /*e150*/  @!P0 BRA `(.L_x_356) ;  /* 0xfffffffc00f08947 */ /* 0x004fea000383ffff */
[----:B------:R-:W-:Y:S05]  /*e160*/  BRA `(.L_x_400) ;  /* 0xffffffe800447947 */ /* 0x000fea000383ffff */
.L_x_358:
[----:B------:R-:W-:Y:S01]  /*e170*/  BSSY B0, `(.L_x_401) ;  /* 0x0000008000007945 */ /* 0x000fe20003800000 */
[----:B0-----:R-:W-:Y:S02]  /*e180*/  IMAD.MOV.U32 R13, RZ, RZ, R16 ;  /* 0x000000ffff0d7224 */ /* 0x001fe400078e0010 */
[----:B------:R-:W-:Y:S02]  /*e190*/  IMAD.MOV.U32 R12, RZ, RZ, RZ ;  /* 0x000000ffff0c7224 */ /* 0x000fe400078e00ff */
[----:B------:R-:W-:Y:S02]  /*e1a0*/  IMAD.MOV.U32 R11, RZ, RZ, 0x1f ;  /* 0x0000001fff0b7424 */ /* 0x000fe400078e00ff */
[----:B------:R-:W-:-:S07]  /*e1b0*/  IMAD.MOV.U32 R15, RZ, RZ, -0x1 ;  /* 0xffffffffff0f7424 */ /* 0x000fce00078e00ff */
[----:B-1----:R-:W-:Y:S05]  /*e1c0*/  WARPSYNC.COLLECTIVE R15, `(.L_x_402) ;  /* 0x000000000f087348 */ /* 0x002fea0003c00000 */
[----:B------:R0:W2:Y:S02]  /*e1d0*/  SHFL.IDX P6, R14, R13, R12, R11 ;  /* 0x0000000c0d0e7389 */ /* 0x0000a400000c000b */
[----:B012---:R-:W-:Y:S01]  /*e1e0*/  ENDCOLLECTIVE ;  /* 0x000000000000791b */ /* 0x007fe20003800000 */
.L_x_402:
[----:B------:R-:W-:Y:S05]  /*e1f0*/  BSYNC B0 ;  /* 0x0000000000007941 */ /* 0x000fea0003800000 */
.L_x_401:
[----:B------:R-:W-:Y:S02]  /*e200*/  IMAD.MOV.U32 R13, RZ, RZ, R16 ;  /* 0x000000ffff0d7224 */ /* 0x000fe400078e0010 */
[----:B------:R-:W-:Y:S02]  /*e210*/  IMAD.MOV.U32 R12, RZ, RZ, 0x1 ;  /* 0x00000001ff0c7424 */ /* 0x000fe400078e00ff */
[----:B------:R-:W-:Y:S02]  /*e220*/  IMAD.MOV.U32 R11, RZ, RZ, 0x1f ;  /* 0x0000001fff0b7424 */ /* 0x000fe400078e00ff */
[----:B------:R-:W-:Y:S02]  /*e230*/  IMAD.MOV.U32 R15, RZ, RZ, -0x1 ;  /* 0xffffffffff0f7424 */ /* 0x000fe400078e00ff */
[----:B------:R-:W-:-:S07]  /*e240*/  IMAD.MOV.U32 R4, RZ, RZ, R14 ;  /* 0x000000ffff047224 */ /* 0x000fce00078e000e */
[----:B------:R-:W-:Y:S05]  /*e250*/  WARPSYNC.COLLECTIVE R15, `(.L_x_403) ;  /* 0x000000000f087348 */ /* 0x000fea0003c00000 */
[----:B------:R0:W1:Y:S02]  /*e260*/  SHFL.IDX P6, R14, R13, R12, R11 ;  /* 0x0000000c0d0e7389 */ /* 0x00006400000c000b */
[----:B01----:R-:W-:Y:S01]  /*e270*/  ENDCOLLECTIVE ;  /* 0x000000000000791b */ /* 0x003fe20003800000 */
.L_x_403:
[----:B------:R-:W-:Y:S01]  /*e280*/  IMAD.MOV.U32 R5, RZ, RZ, R14 ;  /* 0x000000ffff057224 */ /* 0x000fe200078e000e */
[----:B------:R-:W-:Y:S06]  /*e290*/  BRA `(.L_x_404) ;  /* 0xffffffe800d07947 */ /* 0x000fec000383ffff */
.L_x_361:
[----:B------:R-:W-:Y:S01]  /*e2a0*/  BSSY B0, `(.L_x_405) ;  /* 0x0000008000007945 */ /* 0x000fe20003800000 */
[----:B-----5:R-:W-:Y:S02]  /*e2b0*/  IMAD.MOV.U32 R13, RZ, RZ, R3 ;  /* 0x000000ffff0d7224 */ /* 0x020fe400078e0003 */
[----:B------:R-:W-:Y:S02]  /*e2c0*/  IMAD.MOV.U32 R12, RZ, RZ, 0x1 ;  /* 0x00000001ff0c7424 */ /* 0x000fe400078e00ff */
[----:B------:R-:W-:Y:S02]  /*e2d0*/  IMAD.MOV.U32 R11, RZ, RZ, RZ ;  /* 0x000000ffff0b7224 */ /* 0x000fe400078e00ff */
[----:B------:R-:W-:-:S07]  /*e2e0*/  IMAD.MOV.U32 R15, RZ, RZ, -0x1 ;  /* 0xffffffffff0f7424 */ /* 0x000fce00078e00ff */
[----:B0-234-:R-:W-:Y:S05]  /*e2f0*/  WARPSYNC.COLLECTIVE R15, `(.L_x_406) ;  /* 0x000000000f087348 */ /* 0x01dfea0003c00000 */
[----:B------:R1:W0:Y:S02]  /*e300*/  SHFL.UP P6, R14, R13, R12, R11 ;  /* 0x0400000c0d0e7389 */ /* 0x00022400000c000b */
[----:B01234-:R-:W-:Y:S01]  /*e310*/  ENDCOLLECTIVE ;  /* 0x000000000000791b */ /* 0x01ffe20003800000 */
.L_x_406:
[----:B------:R-:W-:Y:S05]  /*e320*/  BSYNC B0 ;  /* 0x0000000000007941 */ /* 0x000fea0003800000 */
.L_x_405:
[C---:B------:R-:W-:Y:S01]  /*e330*/  ISETP.NE.AND P0, PT, R9.reuse, RZ, PT ;  /* 0x000000ff0900720c */ /* 0x040fe20003f05270 */
[----:B------:R-:W-:Y:S02]  /*e340*/  IMAD.MOV.U32 R12, RZ, RZ, 0x2 ;  /* 0x00000002ff0c7424 */ /* 0x000fe400078e00ff */
[----:B------:R-:W-:Y:S01]  /*e350*/  IMAD.MOV.U32 R11, RZ, RZ, RZ ;  /* 0x000000ffff0b7224 */ /* 0x000fe200078e00ff */
[----:B------:R-:W-:Y:S01]  /*e360*/  SEL R14, R14, RZ, P0 ;  /* 0x000000ff0e0e7207 */ /* 0x000fe20000000000 */
[----:B------:R-:W-:Y:S01]  /*e370*/  IMAD.MOV.U32 R15, RZ, RZ, -0x1 ;  /* 0xffffffffff0f7424 */ /* 0x000fe200078e00ff */
[----:B------:R-:W-:-:S03]  /*e380*/  ISETP.GE.U32.AND P0, PT, R9, 0x2, PT ;  /* 0x000000020900780c */ /* 0x000fc60003f06070 */
[----:B------:R-:W-:-:S10]  /*e390*/  IMAD.IADD R13, R3, 0x1, R14 ;  /* 0x00000001030d7824 */ /* 0x000fd400078e020e */
[----:B------:R-:W-:Y:S05]  /*e3a0*/  WARPSYNC.COLLECTIVE R15, `(.L_x_407) ;  /* 0x000000000f087348 */ /* 0x000fea0003c00000 */
[----:B------:R0:W1:Y:S02]  /*e3b0*/  SHFL.UP P6, R14, R13, R12, R11 ;  /* 0x0400000c0d0e7389 */ /* 0x00006400000c000b */
[----:B01----:R-:W-:Y:S01]  /*e3c0*/  ENDCOLLECTIVE ;  /* 0x000000000000791b */ /* 0x003fe20003800000 */
.L_x_407:
[----:B------:R-:W-:Y:S01]  /*e3d0*/  IMAD.MOV.U32 R12, RZ, RZ, 0x4 ;  /* 0x00000004ff0c7424 */ /* 0x000fe200078e00ff */
[----:B------:R-:W-:Y:S02]  /*e3e0*/  SEL R6, R14, RZ, P0 ;  /* 0x000000ff0e067207 */ /* 0x000fe40000000000 */
[----:B------:R-:W-:-:S03]  /*e3f0*/  ISETP.GE.U32.AND P0, PT, R9, 0x4, PT ;  /* 0x000000040900780c */ /* 0x000fc60003f06070 */
[----:B------:R-:W-:-:S04]  /*e400*/  IMAD.IADD R6, R13, 0x1, R6 ;  /* 0x000000010d067824 */ /* 0x000fc800078e0206 */
[----:B------:R-:W-:-:S07]  /*e410*/  IMAD.MOV.U32 R13, RZ, RZ, R6 ;  /* 0x000000ffff0d7224 */ /* 0x000fce00078e0006 */
[----:B------:R-:W-:Y:S05]  /*e420*/  WARPSYNC.COLLECTIVE R15, `(.L_x_408) ;  /* 0x000000000f087348 */ /* 0x000fea0003c00000 */
[----:B------:R0:W1:Y:S02]  /*e430*/  SHFL.UP P6, R14, R13, R12, R11 ;  /* 0x0400000c0d0e7389 */ /* 0x00006400000c000b */
[----:B01----:R-:W-:Y:S01]  /*e440*/  ENDCOLLECTIVE ;  /* 0x000000000000791b */ /* 0x003fe20003800000 */
.L_x_408:
        /* <DEDUP_REMOVED lines=8> */
.L_x_409:
        /* <DEDUP_REMOVED lines=8> */
.L_x_410:
[----:B------:R-:W-:Y:S02]  /*e550*/  IMAD.MOV.U32 R12, RZ, RZ, 0x1f ;  /* 0x0000001fff0c7424 */ /* 0x000fe400078e00ff */
[----:B------:R-:W-:Y:S01]  /*e560*/  IMAD.MOV.U32 R11, RZ, RZ, 0x1f ;  /* 0x0000001fff0b7424 */ /* 0x000fe200078e00ff */
[----:B------:R-:W-:-:S05]  /*e570*/  SEL R7, R14, RZ, P0 ;  /* 0x000000ff0e077207 */ /* 0x000fca0000000000 */
[----:B------:R-:W-:-:S04]  /*e580*/  IMAD.IADD R2, R8, 0x1, R7 ;  /* 0x0000000108027824 */ /* 0x000fc800078e0207 */
[----:B------:R-:W-:-:S07]  /*e590*/  IMAD.MOV.U32 R13, RZ, RZ, R2 ;  /* 0x000000ffff0d7224 */ /* 0x000fce00078e0002 */
[----:B------:R-:W-:Y:S05]  /*e5a0*/  WARPSYNC.COLLECTIVE R15, `(.L_x_411) ;  /* 0x000000000f087348 */ /* 0x000fea0003c00000 */
[----:B------:R0:W1:Y:S02]  /*e5b0*/  SHFL.IDX P6, R14, R13, R12, R11 ;  /* 0x0000000c0d0e7389 */ /* 0x00006400000c000b */
[----:B01----:R-:W-:Y:S01]  /*e5c0*/  ENDCOLLECTIVE ;  /* 0x000000000000791b */ /* 0x003fe20003800000 */
.L_x_411:
[----:B------:R-:W-:Y:S05]  /*e5d0*/  BRA `(.L_x_412) ;  /* 0xffffffe800987947 */ /* 0x000fea000383ffff */
.L_x_366:
[----:B------:R-:W-:Y:S01]  /*e5e0*/  BSSY B0, `(.L_x_413) ;  /* 0x0000008000007945 */ /* 0x000fe20003800000 */
[----:B-----5:R-:W-:Y:S02]  /*e5f0*/  IMAD.MOV.U32 R13, RZ, RZ, R3 ;  /* 0x000000ffff0d7224 */ /* 0x020fe400078e0003 */
[----:B------:R-:W-:Y:S02]  /*e600*/  IMAD.MOV.U32 R12, RZ, RZ, 0x1 ;  /* 0x00000001ff0c7424 */ /* 0x000fe400078e00ff */
[----:B------:R-:W-:Y:S02]  /*e610*/  IMAD.MOV.U32 R11, RZ, RZ, RZ ;  /* 0x000000ffff0b7224 */ /* 0x000fe400078e00ff */
[----:B------:R-:W-:-:S07]  /*e620*/  IMAD.MOV.U32 R15, RZ, RZ, -0x1 ;  /* 0xffffffffff0f7424 */ /* 0x000fce00078e00ff */
[----:B0-----:R-:W-:Y:S05]  /*e630*/  WARPSYNC.COLLECTIVE R15, `(.L_x_414) ;  /* 0x000000000f087348 */ /* 0x001fea0003c00000 */
[----:B------:R1:W2:Y:S02]  /*e640*/  SHFL.UP P6, R14, R13, R12, R11 ;  /* 0x0400000c0d0e7389 */ /* 0x0002a400000c000b */
[----:B012---:R-:W-:Y:S01]  /*e650*/  ENDCOLLECTIVE ;  /* 0x000000000000791b */ /* 0x007fe20003800000 */
.L_x_414:
[----:B------:R-:W-:Y:S05]  /*e660*/  BSYNC B0 ;  /* 0x0000000000007941 */ /* 0x000fea0003800000 */
.L_x_413:
[----:B------:R-:W-:Y:S01]  /*e670*/  ISETP.NE.AND P0, PT, R8, RZ, PT ;  /* 0x000000ff0800720c */ /* 0x000fe20003f05270 */
        /* <DEDUP_REMOVED lines=9> */
.L_x_415:
        /* <DEDUP_REMOVED lines=8> */
.L_x_416:
        /* <DEDUP_REMOVED lines=8> */
.L_x_417:
        /* <DEDUP_REMOVED lines=8> */
.L_x_418:
        /* <DEDUP_REMOVED lines=8> */
.L_x_419:
[----:B------:R-:W-:Y:S05]  /*e910*/  BRA `(.L_x_420) ;  /* 0xffffffe800807947 */ /* 0x000fea000383ffff */
.L_x_368:
[----:B------:R-:W-:Y:S01]  /*e920*/  BSSY B0, `(.L_x_421) ;  /* 0x0000006000007945 */ /* 0x000fe20003800000 */
[----:B------:R-:W-:Y:S01]  /*e930*/  PLOP3.LUT P6, PT, P6, PT, PT, 0x8, 0x0 ;  /* 0x000000000000781c */ /* 0x000fe200037ce170 */
[----:B------:R-:W-:-:S12]  /*e940*/  IMAD.MOV.U32 R15, RZ, RZ, -0x1 ;  /* 0xffffffffff0f7424 */ /* 0x000fd800078e00ff */
[----:B0-----:R-:W-:Y:S05]  /*e950*/  WARPSYNC.COLLECTIVE R15, `(.L_x_422) ;  /* 0x000000000f087348 */ /* 0x001fea0003c00000 */
[----:B------:R-:W-:Y:S01]  /*e960*/  VOTE.ANY R14, PT, P6 ;  /* 0x00000000000e7806 */ /* 0x000fe200030e0100 */
[----:B0-----:R-:W-:Y:S06]  /*e970*/  ENDCOLLECTIVE ;  /* 0x000000000000791b */ /* 0x001fec0003800000 */
.L_x_422:
[----:B------:R-:W-:Y:S05]  /*e980*/  BSYNC B0 ;  /* 0x0000000000007941 */ /* 0x000fea0003800000 */
.L_x_421:
[----:B------:R-:W-:Y:S02]  /*e990*/  IMAD.MOV.U32 R7, RZ, RZ, R14 ;  /* 0x000000ffff077224 */ /* 0x000fe400078e000e */
[----:B------:R-:W-:Y:S02]  /*e9a0*/  IMAD.MOV.U32 R13, RZ, RZ, R3 ;  /* 0x000000ffff0d7224 */ /* 0x000fe400078e0003 */
[----:B------:R-:W0:Y:S01]  /*e9b0*/  POPC R5, R7 ;  /* 0x0000000700057309 */ /* 0x000e220000000000 */
[----:B------:R-:W-:Y:S02]  /*e9c0*/  IMAD.MOV.U32 R11, RZ, RZ, 0x1f ;  /* 0x0000001fff0b7424 */ /* 0x000fe400078e00ff */
[----:B------:R-:W-:Y:S02]  /*e9d0*/  IMAD.MOV.U32 R15, RZ, RZ, -0x1 ;  /* 0xffffffffff0f7424 */ /* 0x000fe400078e00ff */
[----:B0-----:R-:W-:-:S07]  /*e9e0*/  IMAD.MOV.U32 R12, RZ, RZ, R5 ;  /* 0x000000ffff0c7224 */ /* 0x001fce00078e0005 */
[----:B------:R-:W-:Y:S05]  /*e9f0*/  WARPSYNC.COLLECTIVE R15, `(.L_x_423) ;  /* 0x000000000f087348 */ /* 0x000fea0003c00000 */
[----:B------:R0:W1:Y:S02]  /*ea00*/  SHFL.IDX P6, R14, R13, R12, R11 ;  /* 0x0000000c0d0e7389 */ /* 0x00006400000c000b */
[----:B01----:R-:W-:Y:S01]  /*ea10*/  ENDCOLLECTIVE ;  /* 0x000000000000791b */ /* 0x003fe20003800000 */
.L_x_423:
[----:B------:R-:W-:Y:S01]  /*ea20*/  IMAD.MOV.U32 R17, RZ, RZ, R14 ;  /* 0x000000ffff117224 */ /* 0x000fe200078e000e */
[----:B------:R-:W-:Y:S06]  /*ea30*/  BRA `(.L_x_424) ;  /* 0xffffffe800707947 */ /* 0x000fec000383ffff */
.L_x_370:
[----:B------:R-:W-:Y:S01]  /*ea40*/  BSSY B0, `(.L_x_425) ;  /* 0x0000007000007945 */ /* 0x000fe20003800000 */
[----:B------:R-:W-:Y:S02]  /*ea50*/  IMAD.MOV.U32 R13, RZ, RZ, R2 ;  /* 0x000000ffff0d7224 */ /* 0x000fe400078e0002 */
[----:B------:R-:W-:Y:S02]  /*ea60*/  IMAD.MOV.U32 R11, RZ, RZ, 0x1f ;  /* 0x0000001fff0b7424 */ /* 0x000fe400078e00ff */
[----:B------:R-:W-:-:S07]  /*ea70*/  IMAD.MOV.U32 R15, RZ, RZ, -0x1 ;  /* 0xffffffffff0f7424 */ /* 0x000fce00078e00ff */
[----:B012---:R-:W-:Y:S05]  /*ea80*/  WARPSYNC.COLLECTIVE R15, `(.L_x_426) ;  /* 0x000000000f087348 */ /* 0x007fea0003c00000 */
[----:B------:R3:W4:Y:S02]  /*ea90*/  SHFL.IDX P6, R14, R13, R12, R11 ;  /* 0x0000000c0d0e7389 */ /* 0x00072400000c000b */
[----:B01234-:R-:W-:Y:S01]  /*eaa0*/  ENDCOLLECTIVE ;  /* 0x000000000000791b */ /* 0x01ffe20003800000 */
.L_x_426:
[----:B------:R-:W-:Y:S05]  /*eab0*/  BSYNC B0 ;  /* 0x0000000000007941 */ /* 0x000fea0003800000 */
.L_x_425:
[----:B------:R-:W-:Y:S05]  /*eac0*/  BRA `(.L_x_369) ;  /* 0xffffffe800687947 */ /* 0x000fea000383ffff */
.L_x_374:
[----:B0-----:R0:W1:Y:S02]  /*ead0*/  SYNCS.PHASECHK.TRANS64.TRYWAIT P0, [R0+URZ+0x34820], R3 ;  /* 0x03482003000075a7 */ /* 0x001064000800017f */
[----:B-1----:R-:W-:Y:S05]  /*eae0*/  @!P0 NANOSLEEP.SYNCS 0x989680 ;  /* 0x009896800000895d */ /* 0x002fea0003900000 */
[----:B------:R-:W1:Y:S02]  /*eaf0*/  @!P0 SYNCS.PHASECHK.TRANS64 P0, [R0+URZ+0x34820], R3 ;  /* 0x03482003000085a7 */ /* 0x000e64000800007f */
[----:B-1----:R-:W-:Y:S05]  /*eb00*/  @!P0 BRA `(.L_x_374) ;  /* 0xfffffffc00f08947 */ /* 0x002fea000383ffff */
[----:B------:R-:W-:Y:S05]  /*eb10*/  BRA `(.L_x_427) ;  /* 0xffffffec004c7947 */ /* 0x000fea000383ffff */
.L_x_375:
        /* <DEDUP_REMOVED lines=8> */
[----:B0-----:R-:W-:Y:S05]  /*eba0*/  WARPSYNC.COLLECTIVE R15, `(.L_x_429) ;  /* 0x000000000f087348 */ /* 0x001fea0003c00000 */
[----:B------:R1:W2:Y:S02]  /*ebb0*/  SHFL.IDX P6, R14, R13, R12, R11 ;  /* 0x0000000c0d0e7389 */ /* 0x0002a400000c000b */
[----:B012---:R-:W-:Y:S01]  /*ebc0*/  ENDCOLLECTIVE ;  /* 0x000000000000791b */ /* 0x007fe20003800000 */
.L_x_429:
[----:B------:R-:W-:Y:S05]  /*ebd0*/  BSYNC B0 ;  /* 0x0000000000007941 */ /* 0x000fea0003800000 */
.L_x_428:
[----:B------:R-:W-:Y:S05]  /*ebe0*/  BRA `(.L_x_430) ;  /* 0xffffffec00347947 */ /* 0x000fea000383ffff */
.L_x_378:
[----:B------:R-:W-:Y:S01]  /*ebf0*/  BSSY B1, `(.L_x_431) ;  /* 0x0000006000017945 */ /* 0x000fe20003800000 */
[----:B------:R-:W-:-:S07]  /*ec00*/  IMAD.MOV.U32 R15, RZ, RZ, -0x1 ;  /* 0xffffffffff0f7424 */ /* 0x000fce00078e00ff */
[----:B01----:R-:W-:Y:S05]  /*ec10*/  WARPSYNC.COLLECTIVE R15, `(.L_x_432) ;  /* 0x000000000f0c7348 */ /* 0x003fea0003c00000 */
[----:B------:R-:W-:Y:S02]  /*ec20*/  ELECT P6, UR62, PT ;  /* 0x00000000003e782f */ /* 0x000fe400038c0000 */
[----:B------:R-:W-:Y:S01]  /*ec30*/  MOV R14, UR62 ;  /* 0x0000003e000e7c02 */ /* 0x000fe20008000f00 */
[----:B01----:R-:W-:Y:S10]  /*ec40*/  ENDCOLLECTIVE ;  /* 0x000000000000791b */ /* 0x003ff40003800000 */
.L_x_432:
[----:B------:R-:W-:Y:S05]  /*ec50*/  BSYNC B1 ;  /* 0x0000000000017941 */ /* 0x000fea0003800000 */
.L_x_431:
[----:B------:R-:W-:Y:S05]  /*ec60*/  BRA `(.L_x_433) ;  /* 0xffffffec002c7947 */ /* 0x000fea000383ffff */
.L_x_380:
[----:B0-----:R0:W1:Y:S02]  /*ec70*/  SYNCS.PHASECHK.TRANS64.TRYWAIT P0, [R6+URZ], R5 ;  /* 0x00000005060075a7 */ /* 0x001064000800017f */
[----:B-1----:R-:W-:Y:S05]  /*ec80*/  @!P0 NANOSLEEP.SYNCS 0x989680 ;  /* 0x009896800000895d */ /* 0x002fea0003900000 */
[----:B------:R-:W1:Y:S02]  /*ec90*/  @!P0 SYNCS.PHASECHK.TRANS64 P0, [R6+URZ], R5 ;  /* 0x00000005060085a7 */ /* 0x000e64000800007f */
[----:B-1----:R-:W-:Y:S05]  /*eca0*/  @!P0 BRA `(.L_x_380) ;  /* 0xfffffffc00f08947 */ /* 0x002fea000383ffff */
[----:B------:R-:W-:Y:S05]  /*ecb0*/  BRA `(.L_x_434) ;  /* 0xffffffec00707947 */ /* 0x000fea000383ffff */
.L_x_381:
[----:B-1----:R1:W2:Y:S02]  /*ecc0*/  SYNCS.PHASECHK.TRANS64.TRYWAIT P0, [R7+URZ], R2 ;  /* 0x00000002070075a7 */ /* 0x0022a4000800017f */
[----:B--2---:R-:W-:Y:S05]  /*ecd0*/  @!P0 NANOSLEEP.SYNCS 0x989680 ;  /* 0x009896800000895d */ /* 0x004fea0003900000 */
[----:B------:R-:W2:Y:S02]  /*ece0*/  @!P0 SYNCS.PHASECHK.TRANS64 P0, [R7+URZ], R2 ;  /* 0x00000002070085a7 */ /* 0x000ea4000800007f */
[----:B--2---:R-:W-:Y:S05]  /*ecf0*/  @!P0 BRA `(.L_x_381) ;  /* 0xfffffffc00f08947 */ /* 0x004fea000383ffff */
[----:B------:R-:W-:Y:S05]  /*ed00*/  BRA `(.L_x_435) ;  /* 0xffffffec00647947 */ /* 0x000fea000383ffff */
.L_x_383:
[----:B--2---:R2:W3:Y:S02]  /*ed10*/  SYNCS.PHASECHK.TRANS64.TRYWAIT P0, [R4+URZ], R5 ;  /* 0x00000005040075a7 */ /* 0x0044e4000800017f */
[----:B---3--:R-:W-:Y:S05]  /*ed20*/  @!P0 NANOSLEEP.SYNCS 0x989680 ;  /* 0x009896800000895d */ /* 0x008fea0003900000 */
[----:B------:R-:W3:Y:S02]  /*ed30*/  @!P0 SYNCS.PHASECHK.TRANS64 P0, [R4+URZ], R5 ;  /* 0x00000005040085a7 */ /* 0x000ee4000800007f */
[----:B---3--:R-:W-:Y:S05]  /*ed40*/  @!P0 BRA `(.L_x_383) ;  /* 0xfffffffc00f08947 */ /* 0x008fea000383ffff */
[----:B------:R-:W-:Y:S05]  /*ed50*/  BRA `(.L_x_436) ;  /* 0xffffffec006c7947 */ /* 0x000fea000383ffff */
.L_x_437:
        /* <DEDUP_REMOVED lines=10> */
.L_x_2657:


//--------------------- .text._ZN7cutlass13device_kernelIN5flash11enable_sm90INS1_16FlashAttnFwdSm90INS1_25CollectiveMainloopFwdSm90ILi2EN4cute5tupleIJNS5_1CILi1EEES8_S8_EEENS6_IJNS7_ILi128EEESA_NS7_ILi192EEEEEELi128ENS_10bfloat16_tEfNS_4arch4Sm90ELb0ELb0ELb0ELb1ELb0ELb1ELb0ELb1ELb1ELb0ELb0ELb0EEENS1_21CollectiveEpilogueFwdINS6_IJSA_SA_SA_EEES9_SD_SF_Li256ELb1ELb0ELb0ELb0EEENS1_36VarlenDynamicPersistentTileSchedulerILi128ELi128ELi256ELi32ELb0ELb0ELb1ELb0ELb1ELb1EEEEEEEEEvNT_6ParamsE --------------------------
	.section	.text._ZN7cutlass13device_kernelIN5flash11enable_sm90INS1_16FlashAttnFwdSm90INS1_25CollectiveMainloopFwdSm90ILi2EN4cute5tupleIJNS5_1CILi1EEES8_S8_EEENS6_IJNS7_ILi128EEESA_NS7_ILi192EEEEEELi128ENS_10bfloat16_tEfNS_4arch4Sm90ELb0ELb0ELb0ELb1ELb0ELb1ELb0ELb1ELb1ELb0ELb0ELb0EEENS1_21CollectiveEpilogueFwdINS6_IJSA_SA_SA_EEES9_SD_SF_Li256ELb1ELb0ELb0ELb0EEENS1_36VarlenDynamicPersistentTileSchedulerILi128ELi128ELi256ELi32ELb0ELb0ELb1ELb0ELb1ELb1EEEEEEEEEvNT_6ParamsE,"ax",@progbits
	.align	128
.text._ZN7cutlass13device_kernelIN5flash11enable_sm90INS1_16FlashAttnFwdSm90INS1_25CollectiveMainloopFwdSm90ILi2EN4cute5tupleIJNS5_1CILi1EEES8_S8_EEENS6_IJNS7_ILi128EEESA_NS7_ILi192EEEEEELi128ENS_10bfloat16_tEfNS_4arch4Sm90ELb0ELb0ELb0ELb1ELb0ELb1ELb0ELb1ELb1ELb0ELb0ELb0EEENS1_21CollectiveEpilogueFwdINS6_IJSA_SA_SA_EEES9_SD_SF_Li256ELb1ELb0ELb0ELb0EEENS1_36VarlenDynamicPersistentTileSchedulerILi128ELi128ELi256ELi32ELb0ELb0ELb1ELb0ELb1ELb1EEEEEEEEEvNT_6ParamsE:
        .type           _ZN7cutlass13device_kernelIN5flash11enable_sm90INS1_16FlashAttnFwdSm90INS1_25CollectiveMainloopFwdSm90ILi2EN4cute5tupleIJNS5_1CILi1EEES8_S8_EEENS6_IJNS7_ILi128EEESA_NS7_ILi192EEEEEELi128ENS_10bfloat16_tEfNS_4arch4Sm90ELb0ELb0ELb0ELb1ELb0ELb1ELb0ELb1ELb1ELb0ELb0ELb0EEENS1_21CollectiveEpilogueFwdINS6_IJSA_SA_SA_EEES9_SD_SF_Li256ELb1ELb0ELb0ELb0EEENS1_36VarlenDynamicPersistentTileSchedulerILi128ELi128ELi256ELi32ELb0ELb0ELb1ELb0ELb1ELb1EEEEEEEEEvNT_6ParamsE,@function
        .size           _ZN7cutlass13device_kernelIN5flash11enable_sm90INS1_16FlashAttnFwdSm90INS1_25CollectiveMainloopFwdSm90ILi2EN4cute5tupleIJNS5_1CILi1EEES8_S8_EEENS6_IJNS7_ILi128EEESA_NS7_ILi192EEEEEELi128ENS_10bfloat16_tEfNS_4arch4Sm90ELb0ELb0ELb0ELb1ELb0ELb1ELb0ELb1ELb1ELb0ELb0ELb0EEENS1_21CollectiveEpilogueFwdINS6_IJSA_SA_SA_EEES9_SD_SF_Li256ELb1ELb0ELb0ELb0EEENS1_36VarlenDynamicPersistentTileSchedulerILi128ELi128ELi256ELi32ELb0ELb0ELb1ELb0ELb1ELb1EEEEEEEEEvNT_6ParamsE,(.L_x_2658 - _ZN7cutlass13device_kernelIN5flash11enable_sm90INS1_16FlashAttnFwdSm90INS1_25CollectiveMainloopFwdSm90ILi2EN4cute5tupleIJNS5_1CILi1EEES8_S8_EEENS6_IJNS7_ILi128EEESA_NS7_ILi192EEEEEELi128ENS_10bfloat16_tEfNS_4arch4Sm90ELb0ELb0ELb0ELb1ELb0ELb1ELb0ELb1ELb1ELb0ELb0ELb0EEENS1_21CollectiveEpilogueFwdINS6_IJSA_SA_SA_EEES9_SD_SF_Li256ELb1ELb0ELb0ELb0EEENS1_36VarlenDynamicPersistentTileSchedulerILi128ELi128ELi256ELi32ELb0ELb0ELb1ELb0ELb1ELb1EEEEEEEEEvNT_6ParamsE)
        .other          _ZN7cutlass13device_kernelIN5flash11enable_sm90INS1_16FlashAttnFwdSm90INS1_25CollectiveMainloopFwdSm90ILi2EN4cute5tupleIJNS5_1CILi1EEES8_S8_EEENS6_IJNS7_ILi128EEESA_NS7_ILi192EEEEEELi128ENS_10bfloat16_tEfNS_4arch4Sm90ELb0ELb0ELb0ELb1ELb0ELb1ELb0ELb1ELb1ELb0ELb0ELb0EEENS1_21CollectiveEpilogueFwdINS6_IJSA_SA_SA_EEES9_SD_SF_Li256ELb1ELb0ELb0ELb0EEENS1_36VarlenDynamicPersistentTileSchedulerILi128ELi128ELi256ELi32ELb0ELb0ELb1ELb0ELb1ELb1EEEEEEEEEvNT_6ParamsE,@"STO_CUDA_ENTRY STV_DEFAULT"
_ZN7cutlass13device_kernelIN5flash11enable_sm90INS1_16FlashAttnFwdSm90INS1_25CollectiveMainloopFwdSm90ILi2EN4cute5tupleIJNS5_1CILi1EEES8_S8_EEENS6_IJNS7_ILi128EEESA_NS7_ILi192EEEEEELi128ENS_10bfloat16_tEfNS_4arch4Sm90ELb0ELb0ELb0ELb1ELb0ELb1ELb0ELb1ELb1ELb0ELb0ELb0EEENS1_21CollectiveEpilogueFwdINS6_IJSA_SA_SA_EEES9_SD_SF_Li256ELb1ELb0ELb0ELb0EEENS1_36VarlenDynamicPersistentTileSchedulerILi128ELi128ELi256ELi32ELb0ELb0ELb1ELb0ELb1ELb1EEEEEEEEEvNT_6ParamsE:
[----:B------:R-:W0:Y:S02]  /*0000*/  LDC R1, c[0x0][0x28] ;  /* 0x00000a00ff017b82 */ /* 0x000e240000000800 */
[----:B0-----:R-:W-:Y:S01]  /*0010*/  VIADD R1, R1, 0xffffffc0 ;  /* 0xffffffc001017836 */ /* 0x001fe20000000000 */
[----:B------:R-:W0:Y:S01]  /*0020*/  S2R R3, SR_TID.X ;  /* 0x0000000000037919 */ /* 0x000e220000002100 */
[----:B------:R-:W-:Y:S01]  /*0030*/  ELECT P0, URZ, PT ;  /* 0x00000000003f782f */ /* 0x000fe20003800000 */
[----:B------:R-:W-:Y:S01]  /*0040*/  BSSY B0, `(.L_x_438) ;  /* 0x0000016000007945 */ /* 0x000fe20003800000 */
[----:B0-----:R-:W-:-:S05]  /*0050*/  SHF.R.U32.HI R0, RZ, 0x5, R3 ;  /* 0x00000005ff007819 */ /* 0x001fca0000011603 */
[----:B------:R-:W0:Y:S02]  /*0060*/  SHFL.IDX PT, R2, R0, RZ, 0x1f ;  /* 0x00001fff00027589 */ /* 0x000e2400000e0000 */
[----:B0-----:R-:W-:-:S13]  /*0070*/  ISETP.EQ.AND P0, PT, R2, RZ, P0 ;  /* 0x000000ff0200720c */ /* 0x001fda0000702270 */
[----:B------:R-:W-:Y:S05]  /*0080*/  @!P0 BRA `(.L_x_439) ;  /* 0x0000000000448947 */ /* 0x000fea0003800000 */
[----:B------:R-:W-:Y:S02]  /*0090*/  ULDC.64 UR4, c[0x0][0x198] ;  /* 0x0000660000047ab9 */ /* 0x000fe40000000a00 */
[----:B------:R-:W-:Y:S02]  /*00a0*/  UIADD3 UR6, UP0, UR4, 0x270, URZ ;  /* 0x0000027004067890 */ /* 0x000fe4000ff1e03f */
[----:B------:R-:W-:Y:S02]  /*00b0*/  UIADD3 UR8, UP1, UR4, 0x370, URZ ;  /* 0x0000037004087890 */ /* 0x000fe4000ff3e03f */
[----:B------:R-:W-:Y:S02]  /*00c0*/  UIADD3 UR10, UP2, UR4, 0x470, URZ ;  /* 0x00000470040a7890 */ /* 0x000fe4000ff5e03f */
[----:B------:R-:W-:Y:S02]  /*00d0*/  UIADD3 UR12, UP3, UR4, 0x570, URZ ;  /* 0x00000570040c7890 */ /* 0x000fe4000ff7e03f */
[----:B------:R-:W-:-:S02]  /*00e0*/  UIADD3 UR4, UP4, UR4, 0x670, URZ ;  /* 0x0000067004047890 */ /* 0x000fc4000ff9e03f */
[----:B------:R-:W-:Y:S02]  /*00f0*/  UIADD3.X UR7, URZ, UR5, URZ, UP0, !UPT ;  /* 0x000000053f077290 */ /* 0x000fe400087fe43f */
[----:B------:R-:W-:Y:S02]  /*0100*/  UIADD3.X UR9, URZ, UR5, URZ, UP1, !UPT ;  /* 0x000000053f097290 */ /* 0x000fe40008ffe43f */
[----:B------:R-:W-:Y:S02]  /*0110*/  UIADD3.X UR11, URZ, UR5, URZ, UP2, !UPT ;  /* 0x000000053f0b7290 */ /* 0x000fe400097fe43f */
[----:B------:R-:W-:Y:S02]  /*0120*/  UIADD3.X UR13, URZ, UR5, URZ, UP3, !UPT ;  /* 0x000000053f0d7290 */ /* 0x000fe40009ffe43f */
[----:B------:R-:W-:Y:S01]  /*0130*/  UIADD3.X UR5, URZ, UR5, URZ, UP4, !UPT ;  /* 0x000000053f057290 */ /* 0x000fe2000a7fe43f */
[----:B------:R0:W-:Y:S02]  /*0140*/  UTMACCTL.PF [UR6] ;  /* 0x00000000060079b9 */ /* 0x0001e40008040000 */
[----:B------:R0:W-:Y:S02]  /*0150*/  UTMACCTL.PF [UR8] ;  /* 0x00000000080079b9 */ /* 0x0001e40008040000 */
[----:B------:R0:W-:Y:S02]  /*0160*/  UTMACCTL.PF [UR10] ;  /* 0x000000000a0079b9 */ /* 0x0001e40008040000 */
[----:B------:R0:W-:Y:S02]  /*0170*/  UTMACCTL.PF [UR12] ;  /* 0x000000000c0079b9 */ /* 0x0001e40008040000 */
[----:B------:R0:W-:Y:S02]  /*0180*/  UTMACCTL.PF [UR4] ;  /* 0x00000000040079b9 */ /* 0x0001e40008040000 */
[----:B0-----:R-:W-:Y:S01]  /*0190*/  NOP ;  /* 0x0000000000007918 */ /* 0x001fe20000000000 */
.L_x_439:
[----:B------:R-:W-:Y:S05]  /*01a0*/  BSYNC B0 ;  /* 0x0000000000007941 */ /* 0x000fea0003800000 */
.L_x_438:
[----:B------:R-:W-:Y:S01]  /*01b0*/  VOTEU.ANY UP0, P0 ;  /* 0x00000000003f7886 */ /* 0x000fe20000000100 */
[----:B------:R-:W0:Y:S01]  /*01c0*/  SHFL.IDX PT, R2, R0, RZ, 0x1f ;  /* 0x00001fff00027589 */ /* 0x000e2200000e0000 */
[----:B------:R-:W-:Y:S01]  /*01d0*/  UMOV UR4, 0x1 ;  /* 0x0000000100047882 */ /* 0x000fe20000000000 */
[----:B------:R-:W-:Y:S01]  /*01e0*/  UMOV UR7, 0x100 ;  /* 0x0000010000077882 */ /* 0x000fe20000000000 */
[----:B------:R-:W-:Y:S01]  /*01f0*/  VOTEU.ANY UP1, P0 ;  /* 0x00000000003f7886 */ /* 0x000fe20000020100 */
[----:B------:R-:W1:Y:S01]  /*0200*/  @UP0 S2UR UR8, SR_CgaCtaId ;  /* 0x00000000000809c3 */ /* 0x000e620000008800 */
[----:B------:R-:W-:Y:S01]  /*0210*/  @UP0 UMOV UR6, 0x400 ;  /* 0x0000040000060882 */ /* 0x000fe20000000000 */
[----:B------:R-:W-:-:S04]  /*0220*/  @UP0 UIADD3 UR4, -UR4, 0x100000, URZ ;  /* 0x0010000004040890 */ /* 0x000fc8000fffe13f */
[----:B------:R-:W-:Y:S02]  /*0230*/  @UP0 USHF.L.U32 UR5, UR4, 0xb, URZ ;  /* 0x0000000b04050899 */ /* 0x000fe4000800063f */
[----:B------:R-:W-:Y:S01]  /*0240*/  @UP0 USHF.L.U32 UR4, UR4, 0x1, URZ ;  /* 0x0000000104040899 */ /* 0x000fe2000800063f */
[----:B0-----:R-:W-:Y:S02]  /*0250*/  ISETP.NE.AND P1, PT, R2, RZ, PT ;  /* 0x000000ff0200720c */ /* 0x001fe40003f25270 */
[----:B------:R-:W-:Y:S01]  /*0260*/  SHF.R.U32.HI R2, RZ, 0x7, R3 ;  /* 0x00000007ff027819 */ /* 0x000fe20000011603 */
[----:B-1----:R-:W-:Y:S02]  /*0270*/  @UP0 ULEA UR8, UR8, UR6, 0x18 ;  /* 0x0000000608080291 */ /* 0x002fe4000f8ec03f */
[----:B------:R-:W-:-:S04]  /*0280*/  @UP0 UIADD3 UR6, -UR7, 0x100000, URZ ;  /* 0x0010000007060890 */ /* 0x000fc8000fffe13f */
[----:B------:R-:W-:Y:S02]  /*0290*/  @UP0 USHF.L.U32 UR7, UR6, 0xb, URZ ;  /* 0x0000000b06070899 */ /* 0x000fe4000800063f */
[----:B------:R-:W-:Y:S01]  /*02a0*/  @UP0 USHF.L.U32 UR6, UR6, 0x1, URZ ;  /* 0x0000000106060899 */ /* 0x000fe2000800063f */
[----:B------:R-:W-:Y:S01]  /*02b0*/  VOTEU.ANY UP0, P0 ;  /* 0x00000000003f7886 */ /* 0x000fe20000000100 */
[----:B------:R-:W0:Y:S04]  /*02c0*/  SHFL.IDX PT, R2, R2, RZ, 0x1f ;  /* 0x00001fff02027589 */ /* 0x000e2800000e0000 */
[----:B------:R-:W1:Y:S02]  /*02d0*/  FENCE.VIEW.ASYNC.S ;  /* 0x00000000000073c6 */ /* 0x000e640000000000 */
[----:B-1----:R1:W2:Y:S04]  /*02e0*/  @UP0 SYNCS.EXCH.64 URZ, [UR8+0x34800], UR4 ;  /* 0x03480004083f05b2 */ /* 0x0022a80008000100 */
        /* <DEDUP_REMOVED lines=16> */
[----:B------:R4:W0:Y:S01]  /*03f0*/  SYNCS.EXCH.64 URZ, [UR8+0x34840], UR4 ;  /* 0x03484004083f75b2 */ /* 0x0008220008000100 */
[----:B------:R4:W0:Y:S01]  /*0400*/  SYNCS.EXCH.64 URZ, [UR8+0x34838], UR6 ;  /* 0x03483806083f75b2 */ /* 0x0008220008000100 */
[----:B------:R4:W0:Y:S02]  /*0410*/  SYNCS.EXCH.64 URZ, [UR8+0x34848], UR4 ;  /* 0x03484804083f75b2 */ /* 0x0008240008000100 */
[----:B----4-:R-:W-:Y:S01]  /*0420*/  NOP ;  /* 0x0000000000007918 */ /* 0x010fe20000000000 */
.L_x_440:
[----:B------:R-:W4:Y:S01]  /*0430*/  SHFL.IDX PT, R4, R0, RZ, 0x1f ;  /* 0x00001fff00047589 */ /* 0x000f2200000e0000 */
[----:B------:R-:W-:Y:S01]  /*0440*/  NOP ;  /* 0x0000000000007918 */ /* 0x000fe20000000000 */
[----:B----4-:R-:W-:-:S13]  /*0450*/  ISETP.NE.AND P0, PT, R4, RZ, PT ;  /* 0x000000ff0400720c */ /* 0x010fda0003f05270 */
        /* <DEDUP_REMOVED lines=19> */
.L_x_441:
[----:B------:R-:W4:Y:S01]  /*0590*/  SHFL.IDX PT, R4, R0, RZ, 0x1f ;  /* 0x00001fff00047589 */ /* 0x000f2200000e0000 */
[----:B------:R-:W-:Y:S01]  /*05a0*/  NOP ;  /* 0x0000000000007918 */ /* 0x000fe20000000000 */
[----:B----4-:R-:W-:-:S13]  /*05b0*/  ISETP.NE.AND P0, PT, R4, RZ, PT ;  /* 0x000000ff0400720c */ /* 0x010fda0003f05270 */
[----:B------:R-:W-:Y:S05]  /*05c0*/  @P0 BRA `(.L_x_442) ;  /* 0x0000000000380947 */ /* 0x000fea0003800000 */
[----:B-1----:R-:W1:Y:S01]  /*05d0*/  S2UR UR5, SR_CgaCtaId ;  /* 0x00000000000579c3 */ /* 0x002e620000008800 */
[----:B------:R-:W-:Y:S01]  /*05e0*/  UMOV UR4, 0x400 ;  /* 0x0000040000047882 */ /* 0x000fe20000000000 */
[----:B------:R-:W-:Y:S01]  /*05f0*/  UMOV UR7, 0x1 ;  /* 0x0000000100077882 */ /* 0x000fe20000000000 */
[----:B------:R-:W-:Y:S01]  /*0600*/  ELECT P0, URZ, PT ;  /* 0x00000000003f782f */ /* 0x000fe20003800000 */
[----:B-1----:R-:W-:Y:S02]  /*0610*/  ULEA UR6, UR5, UR4, 0x18 ;  /* 0x0000000405067291 */ /* 0x002fe4000f8ec03f */
[----:B------:R-:W-:-:S04]  /*0620*/  UIADD3 UR4, -UR7, 0x100000, URZ ;  /* 0x0010000007047890 */ /* 0x000fc8000fffe13f */
[----:B------:R-:W-:Y:S02]  /*0630*/  USHF.L.U32 UR5, UR4, 0xb, URZ ;  /* 0x0000000b04057899 */ /* 0x000fe4000800063f */
[----:B------:R-:W-:Y:S01]  /*0640*/  USHF.L.U32 UR4, UR4, 0x1, URZ ;  /* 0x0000000104047899 */ /* 0x000fe2000800063f */
[----:B------:R-:W1:Y:S11]  /*0650*/  FENCE.VIEW.ASYNC.S ;  /* 0x00000000000073c6 */ /* 0x000e760000000000 */
[----:B-1----:R4:W1:Y:S01]  /*0660*/  SYNCS.EXCH.64 URZ, [UR6+0x34870], UR4 ;  /* 0x03487004063f75b2 */ /* 0x0028620008000100 */
[----:B------:R4:W0:Y:S01]  /*0670*/  SYNCS.EXCH.64 URZ, [UR6+0x34880], UR4 ;  /* 0x03488004063f75b2 */ /* 0x0008220008000100 */
[----:B------:R4:W0:Y:S01]  /*0680*/  SYNCS.EXCH.64 URZ, [UR6+0x34878], UR4 ;  /* 0x03487804063f75b2 */ /* 0x0008220008000100 */
[----:B------:R4:W0:Y:S02]  /*0690*/  SYNCS.EXCH.64 URZ, [UR6+0x34888], UR4 ;  /* 0x03488804063f75b2 */ /* 0x0008240008000100 */
[----:B----4-:R-:W-:Y:S01]  /*06a0*/  NOP ;  /* 0x0000000000007918 */ /* 0x010fe20000000000 */
.L_x_442:
        /* <DEDUP_REMOVED lines=22> */
.L_x_443:
        /* <DEDUP_REMOVED lines=22> */
.L_x_444:
[----:B0-----:R-:W-:Y:S01]  /*0970*/  ISETP.NE.AND P0, PT, R2, RZ, PT ;  /* 0x000000ff0200720c */ /* 0x001fe20003f05270 */
[----:B------:R-:W-:Y:S01]  /*0980*/  IMAD.MOV.U32 R2, RZ, RZ, 0x1 ;  /* 0x00000001ff027424 */ /* 0x000fe200078e00ff */
[----:B------:R-:W-:Y:S01]  /*0990*/  NOP ;  /* 0x0000000000007918 */ /* 0x000fe20000000000 */
[----:B------:R-:W-:Y:S01]  /*09a0*/  ULDC.64 UR36, c[0x0][0x208] ;  /* 0x0000820000247ab9 */ /* 0x000fe20000000a00 */
[----:B------:R-:W-:Y:S02]  /*09b0*/  BSSY B7, `(.L_x_445) ;  /* 0x0001d4d000077945 */ /* 0x000fe40003800000 */
[----:B------:R-:W-:-:S05]  /*09c0*/  SEL R2, R2, 0x2, !P0 ;  /* 0x0000000202027807 */ /* 0x000fca0004000000 */
[----:B------:R0:W-:Y:S01]  /*09d0*/  STL [R1+0x3c], R2 ;  /* 0x00003c0201007387 */ /* 0x0001e20000100800 */
[----:B-123--:R-:W-:Y:S06]  /*09e0*/  BAR.SYNC.DEFER_BLOCKING 0x0 ;  /* 0x0000000000007b1d */ /* 0x00efec0000010000 */
[----:B------:R-:W-:Y:S05]  /*09f0*/  @!P0 BRA `(.L_x_446) ;  /* 0x0000017800248947 */ /* 0x000fea0003800000 */
.L_x_447:
        /* <DEDUP_REMOVED lines=8> */
[----:B-1----:R-:W-:-:S06]  /*0a80*/  ULEA UR4, UR5, UR4, 0x18 ;  /* 0x0000000405047291 */ /* 0x002fcc000f8ec03f */
[----:B0-----:R-:W-:Y:S01]  /*0a90*/  IMAD.U32 R2, RZ, RZ, UR4 ;  /* 0x00000004ff027e24 */ /* 0x001fe2000f8e00ff */
[----:B------:R-:W-:-:S04]  /*0aa0*/  ULDC UR4, c[0x0][0xc14] ;  /* 0x0003050000047ab9 */ /* 0x000fc80000000800 */
[----:B------:R-:W0:Y:S01]  /*0ab0*/  LDS.128 R148, [R2+0x348d0] ;  /* 0x0348d00002947984 */ /* 0x000e220000000c00 */
[----:B------:R-:W-:Y:S06]  /*0ac0*/  BAR.ARV 0x4, 0x120 ;  /* 0x0104800000007b1d */ /* 0x000fec0000002000 */
[----:B0-----:R-:W-:-:S13]  /*0ad0*/  ISETP.GE.AND P0, PT, R151, UR4, PT ;  /* 0x0000000497007c0c */ /* 0x001fda000bf06270 */
[----:B------:R-:W-:Y:S05]  /*0ae0*/  @P0 BRA `(.L_x_448) ;  /* 0x000001d000e40947 */ /* 0x000fea0003800000 */
[----:B------:R-:W2:Y:S01]  /*0af0*/  LDL.LU R12, [R1+0x3c] ;  /* 0x00003c00010c7983 */ /* 0x000ea20000300800 */
[----:B------:R-:W-:Y:S02]  /*0b00*/  VIADD R224, R3, 0xffffff80 ;  /* 0xffffff8003e07836 */ /* 0x000fe40000000000 */
[----:B------:R-:W-:Y:S02]  /*0b10*/  VIADD R209, R2, 0x10400 ;  /* 0x0001040002d17836 */ /* 0x000fe40000000000 */
[----:B------:R-:W-:Y:S01]  /*0b20*/  IMAD.MOV.U32 R205, RZ, RZ, RZ ;  /* 0x000000ffffcd7224 */ /* 0x000fe200078e00ff */
[----:B------:R-:W-:Y:S01]  /*0b30*/  SHF.R.S32.HI R3, RZ, 0x1f, R224 ;  /* 0x0000001fff037819 */ /* 0x000fe200000114e0 */
[----:B------:R-:W-:Y:S02]  /*0b40*/  IMAD.MOV.U32 R186, RZ, RZ, RZ ;  /* 0x000000ffffba7224 */ /* 0x000fe400078e00ff */
[----:B------:R-:W-:Y:S01]  /*0b50*/  IMAD.MOV.U32 R18, RZ, RZ, RZ ;  /* 0x000000ffff127224 */ /* 0x000fe200078e00ff */
[CC--:B------:R-:W-:Y:S01]  /*0b60*/  LEA.HI R5, R3.reuse, R224.reuse, RZ, 0x7 ;  /* 0x000000e003057211 */ /* 0x0c0fe200078f38ff */
[----:B------:R-:W-:Y:S01]  /*0b70*/  IMAD.MOV.U32 R194, RZ, RZ, RZ ;  /* 0x000000ffffc27224 */ /* 0x000fe200078e00ff */
[----:B------:R-:W-:Y:S01]  /*0b80*/  LEA.HI R0, R3, R224, RZ, 0x4 ;  /* 0x000000e003007211 */ /* 0x000fe200078f20ff */
[----:B------:R-:W-:Y:S01]  /*0b90*/  IMAD.MOV.U32 R192, RZ, RZ, RZ ;  /* 0x000000ffffc07224 */ /* 0x000fe200078e00ff */
[----:B------:R-:W-:-:S02]  /*0ba0*/  LOP3.LUT R7, R5, 0xffffff80, RZ, 0xc0, !PT ;  /* 0xffffff8005077812 */ /* 0x000fc400078ec0ff */
[----:B------:R-:W-:Y:S02]  /*0bb0*/  SHF.R.S32.HI R9, RZ, 0x4, R0 ;  /* 0x00000004ff097819 */ /* 0x000fe40000011400 */
[----:B------:R-:W-:Y:S01]  /*0bc0*/  LEA.HI R190, R3, R224, RZ, 0x5 ;  /* 0x000000e003be7211 */ /* 0x000fe200078f28ff */
[----:B------:R-:W-:Y:S01]  /*0bd0*/  IMAD.IADD R212, R224, 0x1, -R7 ;  /* 0x00000001e0d47824 */ /* 0x000fe200078e0a07 */
[C---:B------:R-:W-:Y:S02]  /*0be0*/  LEA.HI R4, R0.reuse, R9, RZ, 0x1 ;  /* 0x0000000900047211 */ /* 0x040fe400078f08ff */
[----:B------:R-:W-:Y:S02]  /*0bf0*/  LOP3.LUT R7, R0, 0x3fffff0, RZ, 0xc0, !PT ;  /* 0x03fffff000077812 */ /* 0x000fe400078ec0ff */
[----:B------:R-:W-:Y:S02]  /*0c00*/  SHF.R.S32.HI R11, RZ, 0x1f, R212 ;  /* 0x0000001fff0b7819 */ /* 0x000fe400000114d4 */
[----:B------:R-:W-:Y:S01]  /*0c10*/  LOP3.LUT R4, R4, 0x1ffffffe, RZ, 0xc0, !PT ;  /* 0x1ffffffe04047812 */ /* 0x000fe200078ec0ff */
[----:B------:R-:W-:Y:S01]  /*0c20*/  IMAD.IADD R7, R224, 0x1, -R7 ;  /* 0x00000001e0077824 */ /* 0x000fe200078e0a07 */
[----:B------:R-:W-:-:S02]  /*0c30*/  LEA.HI R0, R11, R212, RZ, 0x2 ;  /* 0x000000d40b007211 */ /* 0x000fc400078f10ff */
[----:B------:R-:W-:Y:S01]  /*0c40*/  SHF.R.S32.HI R190, RZ, 0x5, R190 ;  /* 0x00000005ffbe7819 */ /* 0x000fe200000114be */
[----:B------:R-:W-:Y:S01]  /*0c50*/  IMAD.IADD R4, R9, 0x1, -R4 ;  /* 0x0000000109047824 */ /* 0x000fe200078e0a04 */
[----:B------:R-:W-:Y:S02]  /*0c60*/  LOP3.LUT R13, R0, 0x7ffffffc, RZ, 0xc0, !PT ;  /* 0x7ffffffc000d7812 */ /* 0x000fe400078ec0ff */
[--C-:B------:R-:W-:Y:S01]  /*0c70*/  SHF.R.S32.HI R6, RZ, 0x2, R0.reuse ;  /* 0x00000002ff067819 */ /* 0x100fe20000011400 */
[----:B------:R-:W-:Y:S01]  /*0c80*/  IMAD R7, R190, 0x10, R7 ;  /* 0x00000010be077824 */ /* 0x000fe200078e0207 */
[----:B------:R-:W-:Y:S01]  /*0c90*/  SHF.R.S32.HI R9, RZ, 0x1f, R0 ;  /* 0x0000001fff097819 */ /* 0x000fe20000011400 */
[----:B------:R-:W-:Y:S01]  /*0ca0*/  IMAD.MOV.U32 R0, RZ, RZ, -0x2 ;  /* 0xfffffffeff007424 */ /* 0x000fe200078e00ff */
[----:B------:R-:W-:Y:S01]  /*0cb0*/  SHF.R.S32.HI R220, RZ, 0x7, R5 ;  /* 0x00000007ffdc7819 */ /* 0x000fe20000011405 */
[----:B------:R-:W-:Y:S01]  /*0cc0*/  IMAD.IADD R13, R212, 0x1, -R13 ;  /* 0x00000001d40d7824 */ /* 0x000fe200078e0a0d */
[----:B------:R-:W-:Y:S01]  /*0cd0*/  LEA.HI R9, R9, R6, RZ, 0x3 ;  /* 0x0000000609097211 */ /* 0x000fe200078f18ff */
[----:B------:R-:W-:Y:S01]  /*0ce0*/  IMAD R223, R7, 0x8, R4 ;  /* 0x0000000807df7824 */ /* 0x000fe200078e0204 */
[----:B------:R-:W-:Y:S01]  /*0cf0*/  LEA.HI R11, R11, R212, RZ, 0x5 ;  /* 0x000000d40b0b7211 */ /* 0x000fe200078f28ff */
[----:B------:R-:W-:Y:S01]  /*0d00*/  IMAD R221, R13, R0, 0x80 ;  /* 0x000000800ddd7424 */ /* 0x000fe200078e0200 */
[----:B------:R-:W-:Y:S01]  /*0d10*/  LEA.HI R0, R3, R224, RZ, 0x2 ;  /* 0x000000e003007211 */ /* 0x000fe200078f10ff */
[----:B------:R-:W-:Y:S01]  /*0d20*/  IMAD.SHL.U32 R223, R223, 0x8, RZ ;  /* 0x00000008dfdf7824 */ /* 0x000fe200078e00ff */
[----:B------:R-:W-:-:S02]  /*0d30*/  LOP3.LUT R9, R9, 0xfffffff8, RZ, 0xc0, !PT ;  /* 0xfffffff809097812 */ /* 0x000fc400078ec0ff */
[----:B------:R-:W-:Y:S02]  /*0d40*/  LOP3.LUT R7, R0, 0xfffffffc, RZ, 0xc0, !PT ;  /* 0xfffffffc00077812 */ /* 0x000fe400078ec0ff */
[--C-:B------:R-:W-:Y:S01]  /*0d50*/  SHF.R.S32.HI R19, RZ, 0x2, R0.reuse ;  /* 0x00000002ff137819 */ /* 0x100fe20000011400 */
[----:B------:R-:W-:Y:S01]  /*0d60*/  IMAD.IADD R6, R6, 0x1, -R9 ;  /* 0x0000000106067824 */ /* 0x000fe200078e0a09 */
[----:B------:R-:W-:Y:S01]  /*0d70*/  SHF.R.S32.HI R4, RZ, 0x1f, R0 ;  /* 0x0000001fff047819 */ /* 0x000fe20000011400 */
[----:B------:R-:W-:Y:S01]  /*0d80*/  IMAD.IADD R208, R224, 0x1, -R7 ;  /* 0x00000001e0d07824 */ /* 0x000fe200078e0a07 */
[----:B------:R-:W-:Y:S01]  /*0d90*/  LEA.HI R5, R5, R220, RZ, 0x1 ;  /* 0x000000dc05057211 */ /* 0x000fe200078f08ff */
[----:B------:R-:W-:Y:S01]  /*0da0*/  VIADD R204, R19, 0x40 ;  /* 0x0000004013cc7836 */ /* 0x000fe20000000000 */
[----:B------:R-:W-:Y:S01]  /*0db0*/  LEA.HI R4, R4, R19, RZ, 0x3 ;  /* 0x0000001304047211 */ /* 0x000fe200078f18ff */
[----:B------:R-:W-:Y:S01]  /*0dc0*/  IMAD.SHL.U32 R22, R208, 0x8, RZ ;  /* 0x00000008d0167824 */ /* 0x000fe200078e00ff */
[----:B------:R-:W-:Y:S01]  /*0dd0*/  SHF.R.S32.HI R11, RZ, 0x5, R11 ;  /* 0x00000005ff0b7819 */ /* 0x000fe2000001140b */
[----:B------:R-:W-:Y:S01]  /*0de0*/  IMAD.SHL.U32 R187, R204, 0x40, RZ ;  /* 0x00000040ccbb7824 */ /* 0x000fe200078e00ff */
[----:B------:R-:W-:Y:S01]  /*0df0*/  SHF.R.S32.HI R7, RZ, 0x1f, R204 ;  /* 0x0000001fff077819 */ /* 0x000fe200000114cc */
[----:B------:R-:W-:Y:S01]  /*0e00*/  VIADD R185, R22, 0x40 ;  /* 0x0000004016b97836 */ /* 0x000fe20000000000 */
[----:B------:R-:W-:Y:S01]  /*0e10*/  LOP3.LUT R4, R4, 0xfffffff8, RZ, 0xc0, !PT ;  /* 0xfffffff804047812 */ /* 0x000fe200078ec0ff */
[----:B------:R-:W-:Y:S01]  /*0e20*/  VIADD R184, R22, 0x20 ;  /* 0x0000002016b87836 */ /* 0x000fe20000000000 */
[----:B------:R-:W-:Y:S01]  /*0e30*/  LEA.HI R7, R7, R204, RZ, 0x3 ;  /* 0x000000cc07077211 */ /* 0x000fe200078f18ff */
[----:B------:R-:W-:Y:S01]  /*0e40*/  IMAD R6, R11, 0x10, R6 ;  /* 0x000000100b067824 */ /* 0x000fe200078e0206 */
[----:B------:R-:W-:Y:S01]  /*0e50*/  SHF.R.S32.HI R0, RZ, 0x1f, R185 ;  /* 0x0000001fff007819 */ /* 0x000fe200000114b9 */
[----:B------:R-:W-:Y:S01]  /*0e60*/  IMAD.IADD R211, R19, 0x1, -R4 ;  /* 0x0000000113d37824 */ /* 0x000fe200078e0a04 */
[----:B------:R-:W-:Y:S01]  /*0e70*/  SHF.R.S32.HI R9, RZ, 0x1f, R184 ;  /* 0x0000001fff097819 */ /* 0x000fe200000114b8 */
[----:B------:R-:W-:Y:S01]  /*0e80*/  IMAD.SHL.U32 R7, R7, 0x40, RZ ;  /* 0x0000004007077824 */ /* 0x000fe200078e00ff */
[----:B------:R-:W-:Y:S01]  /*0e90*/  LEA.HI R4, R0, R185, RZ, 0x6 ;  /* 0x000000b900047211 */ /* 0x000fe200078f30ff */
[----:B------:R-:W-:Y:S01]  /*0ea0*/  IMAD.SHL.U32 R189, R211, 0x40, RZ ;  /* 0x00000040d3bd7824 */ /* 0x000fe200078e00ff */
[-C--:B------:R-:W-:Y:S01]  /*0eb0*/  LEA.HI R210, R9, R184.reuse, RZ, 0x3 ;  /* 0x000000b809d27211 */ /* 0x080fe200078f18ff */
[----:B------:R-:W-:Y:S01]  /*0ec0*/  IMAD.SHL.U32 R16, R208, 0x4, RZ ;  /* 0x00000004d0107824 */ /* 0x000fe200078e00ff */
[----:B------:R-:W-:Y:S01]  /*0ed0*/  LOP3.LUT R193, R7, 0xfffffe00, RZ, 0xc0, !PT ;  /* 0xfffffe0007c17812 */ /* 0x000fe200078ec0ff */
[----:B------:R-:W-:Y:S01]  /*0ee0*/  IMAD.SHL.U32 R7, R4, 0x80, RZ ;  /* 0x0000008004077824 */ /* 0x000fe200078e00ff */
[----:B------:R-:W-:-:S02]  /*0ef0*/  LEA.HI R9, R9, R184, RZ, 0x6 ;  /* 0x000000b809097211 */ /* 0x000fc400078f30ff */
[----:B------:R-:W-:Y:S02]  /*0f00*/  LOP3.LUT R189, R189, 0x1c0, RZ, 0xc0, !PT ;  /* 0x000001c0bdbd7812 */ /* 0x000fe400078ec0ff */
[----:B------:R-:W-:Y:S01]  /*0f10*/  LEA.HI R216, R0, R185, RZ, 0x3 ;  /* 0x000000b900d87211 */ /* 0x000fe200078f18ff */
[----:B------:R-:W-:Y:S01]  /*0f20*/  IMAD.SHL.U32 R9, R9, 0x80, RZ ;  /* 0x0000008009097824 */ /* 0x000fe200078e00ff */
[----:B------:R-:W-:Y:S02]  /*0f30*/  LOP3.LUT R187, R187, 0x1c0, RZ, 0xc0, !PT ;  /* 0x000001c0bbbb7812 */ /* 0x000fe400078ec0ff */
[----:B------:R-:W-:Y:S02]  /*0f40*/  LOP3.LUT R5, R5, 0x3fffffe, RZ, 0xc0, !PT ;  /* 0x03fffffe05057812 */ /* 0x000fe400078ec0ff */
[----:B------:R-:W-:Y:S02]  /*0f50*/  SHF.R.U32.HI R191, RZ, 0x3, R189 ;  /* 0x00000003ffbf7819 */ /* 0x000fe400000116bd */
[----:B------:R-:W-:Y:S01]  /*0f60*/  LOP3.LUT R4, R189, 0x38, R216, 0xf8, !PT ;  /* 0x00000038bd047812 */ /* 0x000fe200078ef8d8 */
[----:B------:R-:W-:Y:S01]  /*0f70*/  IMAD.IADD R5, R220, 0x1, -R5 ;  /* 0x00000001dc057824 */ /* 0x000fe200078e0a05 */
[----:B------:R-:W-:-:S02]  /*0f80*/  LOP3.LUT R7, R7, 0xffffe000, RZ, 0xc0, !PT ;  /* 0xffffe00007077812 */ /* 0x000fc400078ec0ff */
[----:B------:R-:W-:Y:S01]  /*0f90*/  SHF.R.U32.HI R219, RZ, 0x3, R187 ;  /* 0x00000003ffdb7819 */ /* 0x000fe200000116bb */
[----:B------:R-:W-:Y:S01]  /*0fa0*/  IMAD R222, R5, 0x40, R6 ;  /* 0x0000004005de7824 */ /* 0x000fe200078e0206 */
[--C-:B------:R-:W-:Y:S02]  /*0fb0*/  LOP3.LUT R8, R187, 0x38, R210.reuse, 0xf8, !PT ;  /* 0x00000038bb087812 */ /* 0x100fe400078ef8d2 */
[----:B------:R-:W-:Y:S01]  /*0fc0*/  LOP3.LUT R11, R4, R191, RZ, 0x3c, !PT ;  /* 0x000000bf040b7212 */ /* 0x000fe200078e3cff */
[----:B------:R-:W-:Y:S01]  /*0fd0*/  IMAD R4, R190, 0x200, R7 ;  /* 0x00000200be047824 */ /* 0x000fe200078e0207 */
[----:B------:R-:W-:Y:S02]  /*0fe0*/  LOP3.LUT R0, R189, 0x38, R210, 0xf8, !PT ;  /* 0x00000038bd007812 */ /* 0x000fe400078ef8d2 */
[----:B------:R-:W-:Y:S01]  /*0ff0*/  LOP3.LUT R10, R187, 0x38, R216, 0xf8, !PT ;  /* 0x00000038bb0a7812 */ /* 0x000fe200078ef8d8 */
[----:B------:R-:W-:Y:S01]  /*1000*/  IMAD.IADD R6, R4, 0x1, R11 ;  /* 0x0000000104067824 */ /* 0x000fe200078e020b */
[----:B------:R-:W-:-:S02]  /*1010*/  LOP3.LUT R9, R9, 0xffffe000, RZ, 0xc0, !PT ;  /* 0xffffe00009097812 */ /* 0x000fc400078ec0ff */
[----:B------:R-:W-:Y:S01]  /*1020*/  LOP3.LUT R8, R8, R219, RZ, 0x3c, !PT ;  /* 0x000000db08087212 */ /* 0x000fe200078e3cff */
[----:B------:R-:W-:Y:S01]  /*1030*/  IMAD R215, R6, 0x2, R209 ;  /* 0x0000000206d77824 */ /* 0x000fe200078e02d1 */
[----:B------:R-:W-:Y:S02]  /*1040*/  LEA.HI R3, R3, R224, RZ, 0x3 ;  /* 0x000000e003037211 */ /* 0x000fe400078f18ff */
[----:B------:R-:W-:Y:S02]  /*1050*/  LOP3.LUT R0, R0, R191, RZ, 0x3c, !PT ;  /* 0x000000bf00007212 */ /* 0x000fe400078e3cff */
[----:B------:R-:W-:Y:S02]  /*1060*/  LOP3.LUT R10, R10, R219, RZ, 0x3c, !PT ;  /* 0x000000db0a0a7212 */ /* 0x000fe400078e3cff */
[----:B------:R-:W-:Y:S01]  /*1070*/  IADD3 R8, R8, R9, R193 ;  /* 0x0000000908087210 */ /* 0x000fe20007ffe0c1 */
[----:B------:R-:W-:Y:S01]  /*1080*/  IMAD R9, R190, 0x200, R9 ;  /* 0x00000200be097824 */ /* 0x000fe200078e0209 */
[----:B------:R-:W-:-:S02]  /*1090*/  LOP3.LUT R5, R3, 0x1ffffff8, RZ, 0xc0, !PT ;  /* 0x1ffffff803057812 */ /* 0x000fc400078ec0ff */
[----:B------:R-:W-:Y:S01]  /*10a0*/  LOP3.LUT R4, R187, 0x38, R22, 0xf8, !PT ;  /* 0x00000038bb047812 */ /* 0x000fe200078ef816 */
[----:B------:R-:W-:Y:S01]  /*10b0*/  IMAD.IADD R0, R9, 0x1, R0 ;  /* 0x0000000109007824 */ /* 0x000fe200078e0200 */
[----:B------:R-:W-:Y:S01]  /*10c0*/  IADD3 R10, R10, R7, R193 ;  /* 0x000000070a0a7210 */ /* 0x000fe20007ffe0c1 */
[----:B------:R-:W-:Y:S01]  /*10d0*/  IMAD.IADD R5, R224, 0x1, -R5 ;  /* 0x00000001e0057824 */ /* 0x000fe200078e0a05 */
[----:B------:R-:W-:Y:S01]  /*10e0*/  LOP3.LUT R4, R193, R4, R219, 0xf6, !PT ;  /* 0x00000004c1047212 */ /* 0x000fe200078ef6db */
[----:B------:R-:W-:Y:S01]  /*10f0*/  IMAD R214, R8, 0x2, R209 ;  /* 0x0000000208d67824 */ /* 0x000fe200078e02d1 */
[----:B------:R-:W-:Y:S01]  /*1100*/  SHF.R.S32.HI R196, RZ, 0x3, R3 ;  /* 0x00000003ffc47819 */ /* 0x000fe20000011403 */
[----:B------:R-:W-:Y:S01]  /*1110*/  IMAD.SHL.U32 R195, R5, 0x8, RZ ;  /* 0x0000000805c37824 */ /* 0x000fe200078e00ff */
[----:B------:R-:W-:Y:S01]  /*1120*/  SHF.R.S32.HI R210, RZ, 0x3, R210 ;  /* 0x00000003ffd27819 */ /* 0x000fe200000114d2 */
[--C-:B------:R-:W-:Y:S01]  /*1130*/  IMAD R217, R4, 0x2, R209.reuse ;  /* 0x0000000204d97824 */ /* 0x100fe200078e02d1 */
[----:B------:R-:W-:Y:S01]  /*1140*/  SHF.R.S32.HI R216, RZ, 0x3, R216 ;  /* 0x00000003ffd87819 */ /* 0x000fe200000114d8 */
[----:B------:R-:W-:-:S02]  /*1150*/  IMAD R213, R10, 0x2, R209 ;  /* 0x000000020ad57824 */ /* 0x000fc400078e02d1 */
[----:B------:R-:W-:Y:S01]  /*1160*/  IMAD R218, R0, 0x2, R209 ;  /* 0x0000000200da7824 */ /* 0x000fe200078e02d1 */
[----:B--2---:R-:W-:-:S07]  /*1170*/  LOP3.LUT R188, R12, 0x1, RZ, 0xfc, !PT ;  /* 0x000000010cbc7812 */ /* 0x004fce00078efcff */
.L_x_659:
[----:B0-2--5:R-:W0:Y:S01]  /*1180*/  LDC.64 R4, c[0x0][0xc60] ;  /* 0x00031800ff047b82 */ /* 0x025e220000000a00 */
[----:B------:R-:W-:Y:S01]  /*1190*/  ULDC.64 UR4, c[0x0][0xa28] ;  /* 0x00028a0000047ab9 */ /* 0x000fe20000000a00 */
[----:B------:R-:W-:Y:S01]  /*11a0*/  ULDC.64 UR8, c[0x0][0xa18] ;  /* 0x0002860000087ab9 */ /* 0x000fe20000000a00 */
[----:B------:R-:W-:Y:S01]  /*11b0*/  ULDC.64 UR6, c[0x0][0xa08] ;  /* 0x0002820000067ab9 */ /* 0x000fe20000000a00 */
[----:B0-----:R-:W-:-:S05]  /*11c0*/  IMAD.WIDE R4, R151, 0x4, R4 ;  /* 0x0000000497047825 */ /* 0x001fca00078e0204 */
[----:B------:R-:W2:Y:S01]  /*11d0*/  LDG.E R201, desc[UR36][R4.64] ;  /* 0x0000002404c97981 */ /* 0x000ea2000c1e1900 */
[----:B------:R-:W-:Y:S01]  /*11e0*/  ISETP.NE.U32.AND P2, PT, RZ, UR4, PT ;  /* 0x00000004ff007c0c */ /* 0x000fe2000bf45070 */
[----:B------:R-:W-:Y:S01]  /*11f0*/  IMAD.MOV.U32 R3, RZ, RZ, RZ ;  /* 0x000000ffff037224 */ /* 0x000fe200078e00ff */
[----:B------:R-:W-:Y:S01]  /*1200*/  ISETP.NE.U32.AND P1, PT, RZ, UR8, PT ;  /* 0x00000008ff007c0c */ /* 0x000fe2000bf25070 */
[----:B------:R-:W-:Y:S01]  /*1210*/  IMAD.MOV.U32 R31, RZ, RZ, RZ ;  /* 0x000000ffff1f7224 */ /* 0x000fe200078e00ff */
[----:B------:R-:W-:Y:S02]  /*1220*/  ISETP.NE.AND.EX P2, PT, RZ, UR5, PT, P2 ;  /* 0x00000005ff007c0c */ /* 0x000fe4000bf45320 */
[----:B------:R-:W-:Y:S02]  /*1230*/  ISETP.NE.AND.EX P1, PT, RZ, UR9, PT, P1 ;  /* 0x00000009ff007c0c */ /* 0x000fe4000bf25310 */
[----:B------:R-:W-:-:S04]  /*1240*/  ISETP.NE.U32.AND P0, PT, RZ, UR6, PT ;  /* 0x00000006ff007c0c */ /* 0x000fc8000bf05070 */
[----:B------:R-:W-:Y:S02]  /*1250*/  ISETP.NE.AND.EX P0, PT, RZ, UR7, PT, P0 ;  /* 0x00000007ff007c0c */ /* 0x000fe4000bf05300 */
[----:B--2---:R-:W-:Y:S01]  /*1260*/  SHF.R.S32.HI R207, RZ, 0x1f, R201 ;  /* 0x0000001fffcf7819 */ /* 0x004fe200000114c9 */
[C---:B------:R-:W-:Y:S02]  /*1270*/  IMAD.SHL.U32 R199, R201.reuse, 0x4, RZ ;  /* 0x00000004c9c77824 */ /* 0x040fe400078e00ff */
[C---:B------:R-:W-:Y:S02]  /*1280*/  @P2 LEA R4, P3, R201.reuse, UR4, 0x2 ;  /* 0x00000004c9042c11 */ /* 0x040fe4000f8610ff */
[C-C-:B------:R-:W-:Y:S02]  /*1290*/  SHF.L.U64.HI R200, R201.reuse, 0x2, R207.reuse ;  /* 0x00000002c9c87819 */ /* 0x140fe400000102cf */
[----:B------:R-:W-:Y:S01]  /*12a0*/  @P2 LEA.HI.X R5, R201, UR5, R207, 0x2, P3 ;  /* 0x00000005c9052c11 */ /* 0x000fe200098f14cf */
[----:B------:R-:W-:Y:S01]  /*12b0*/  ULDC UR4, c[0x0][0x288] ;  /* 0x0000a20000047ab9 */ /* 0x000fe20000000800 */
[----:B---3--:R-:W-:-:S03]  /*12c0*/  IADD3 R8, P4, R199, UR6, RZ ;  /* 0x00000006c7087c10 */ /* 0x008fc6000ff9e0ff */
[----:B------:R0:W5:Y:S01]  /*12d0*/  @P2 LDG.E R3, desc[UR36][R4.64] ;  /* 0x0000002404032981 */ /* 0x000162000c1e1900 */
[----:B----4-:R-:W-:Y:S01]  /*12e0*/  @P1 IADD3 R6, P2, R199, UR8, RZ ;  /* 0x00000008c7061c10 */ /* 0x010fe2000ff5e0ff */
[----:B------:R-:W-:Y:S01]  /*12f0*/  IMAD.U32 R154, RZ, RZ, UR4 ;  /* 0x00000004ff9a7e24 */ /* 0x000fe2000f8e00ff */
[C---:B------:R-:W-:Y:S01]  /*1300*/  IADD3.X R9, R200.reuse, UR7, RZ, P4, !PT ;  /* 0x00000007c8097c10 */ /* 0x040fe2000a7fe4ff */
[----:B------:R-:W-:Y:S01]  /*1310*/  ULDC.64 UR4, c[0x0][0x3f8] ;  /* 0x0000fe0000047ab9 */ /* 0x000fe20000000a00 */
[----:B------:R-:W-:-:S03]  /*1320*/  @P1 IADD3.X R7, R200, UR9, RZ, P2, !PT ;  /* 0x00000009c8071c10 */ /* 0x000fc600097fe4ff */
[----:B------:R0:W5:Y:S01]  /*1330*/  @P0 LDG.E R31, desc[UR36][R8.64] ;  /* 0x00000024081f0981 */ /* 0x000162000c1e1900 */
[----:B------:R-:W-:Y:S01]  /*1340*/  UISETP.NE.U32.AND UP0, UPT, UR4, URZ, UPT ;  /* 0x0000003f0400728c */ /* 0x000fe2000bf05070 */
[----:B------:R-:W-:Y:S02]  /*1350*/  ULDC.64 UR8, c[0x0][0xa20] ;  /* 0x0002880000087ab9 */ /* 0x000fe40000000a00 */
[----:B------:R0:W5:Y:S01]  /*1360*/  @P1 LDG.E R154, desc[UR36][R6.64] ;  /* 0x00000024069a1981 */ /* 0x000162000c1e1900 */
[----:B------:R-:W-:Y:S01]  /*1370*/  UISETP.NE.AND.EX UP0, UPT, UR5, URZ, UPT, UP0 ;  /* 0x0000003f0500728c */ /* 0x000fe2000bf05300 */
[----:B------:R-:W-:Y:S01]  /*1380*/  ULDC UR4, c[0x0][0x404] ;  /* 0x0001010000047ab9 */ /* 0x000fe20000000800 */
[----:B------:R-:W-:Y:S02]  /*1390*/  ISETP.NE.U32.AND P2, PT, RZ, UR8, PT ;  /* 0x00000008ff007c0c */ /* 0x000fe4000bf45070 */
[----:B------:R-:W-:Y:S01]  /*13a0*/  USEL UR4, UR4, 0x1, UP0 ;  /* 0x0000000104047887 */ /* 0x000fe20008000000 */
[----:B------:R-:W-:Y:S01]  /*13b0*/  ULDC UR5, c[0x0][0x2e0] ;  /* 0x0000b80000057ab9 */ /* 0x000fe20000000800 */
[----:B------:R-:W-:-:S02]  /*13c0*/  ISETP.NE.AND.EX P2, PT, RZ, UR9, PT, P2 ;  /* 0x00000009ff007c0c */ /* 0x000fc4000bf45320 */
[----:B------:R-:W-:-:S03]  /*13d0*/  UIMAD UR4, UR4, UR5, URZ ;  /* 0x00000005040472a4 */ /* 0x000fc6000f8e023f */
[----:B------:R-:W-:Y:S01]  /*13e0*/  ULDC UR5, c[0x0][0x338] ;  /* 0x0000ce0000057ab9 */ /* 0x000fe20000000800 */
[----:B------:R-:W-:Y:S02]  /*13f0*/  IMAD.MOV.U32 R206, RZ, RZ, R149 ;  /* 0x000000ffffce7224 */ /* 0x000fe400078e0095 */
[----:B------:R-:W-:Y:S02]  /*1400*/  IMAD.MOV.U32 R198, RZ, RZ, R150 ;  /* 0x000000ffffc67224 */ /* 0x000fe400078e0096 */
[----:B------:R-:W-:Y:S01]  /*1410*/  IMAD.MOV.U32 R29, RZ, RZ, R201 ;  /* 0x000000ffff1d7224 */ /* 0x000fe200078e00c9 */
[----:B0-----:R-:W-:Y:S06]  /*1420*/  @P1 BRA `(.L_x_449) ;  /* 0x0000000000241947 */ /* 0x001fec0003800000 */
[----:B------:R-:W-:Y:S02]  /*1430*/  ULDC.64 UR6, c[0x0][0xa00] ;  /* 0x0002800000067ab9 */ /* 0x000fe40000000a00 */
[----:B------:R-:W-:-:S04]  /*1440*/  ISETP.NE.U32.AND P1, PT, RZ, UR6, PT ;  /* 0x00000006ff007c0c */ /* 0x000fc8000bf25070 */
[----:B------:R-:W-:-:S13]  /*1450*/  ISETP.NE.AND.EX P1, PT, RZ, UR7, PT, P1 ;  /* 0x00000007ff007c0c */ /* 0x000fda000bf25310 */
[----:B------:R-:W-:Y:S05]  /*1460*/  @!P1 BRA `(.L_x_449) ;  /* 0x0000000000149947 */ /* 0x000fea0003800000 */
[----:B------:R-:W0:Y:S02]  /*1470*/  LDC.64 R4, c[0x0][0xa00] ;  /* 0x00028000ff047b82 */ /* 0x000e240000000a00 */
[----:B0-----:R-:W-:-:S05]  /*1480*/  IMAD.WIDE R4, R29, 0x4, R4 ;  /* 0x000000041d047825 */ /* 0x001fca00078e0204 */
[----:B-----5:R-:W2:Y:S04]  /*1490*/  LDG.E R154, desc[UR36][R4.64] ;  /* 0x00000024049a7981 */ /* 0x020ea8000c1e1900 */
[----:B------:R-:W2:Y:S02]  /*14a0*/  LDG.E R7, desc[UR36][R4.64+0x4] ;  /* 0x0000042404077981 */ /* 0x000ea4000c1e1900 */
[----:B--2---:R-:W-:-:S07]  /*14b0*/  IMAD.IADD R154, R7, 0x1, -R154 ;  /* 0x00000001079a7824 */ /* 0x004fce00078e0a9a */
.L_x_449:
[----:B------:R-:W-:Y:S02]  /*14c0*/  IMAD.U32 R27, RZ, RZ, UR5 ;  /* 0x00000005ff1b7e24 */ /* 0x000fe4000f8e00ff */
[----:B------:R-:W-:Y:S01]  /*14d0*/  IMAD.U32 R28, RZ, RZ, UR4 ;  /* 0x00000004ff1c7e24 */ /* 0x000fe2000f8e00ff */
[----:B------:R-:W-:Y:S06]  /*14e0*/  @!P2 BRA `(.L_x_450) ;  /* 0x000000000010a947 */ /* 0x000fec0003800000 */
[----:B------:R-:W-:-:S04]  /*14f0*/  IADD3 R4, P0, R199, UR8, RZ ;  /* 0x00000008c7047c10 */ /* 0x000fc8000ff1e0ff */
[----:B------:R-:W-:-:S05]  /*1500*/  IADD3.X R5, R200, UR9, RZ, P0, !PT ;  /* 0x00000009c8057c10 */ /* 0x000fca00087fe4ff */
[----:B------:R0:W5:Y:S01]  /*1510*/  LDG.E R28, desc[UR36][R4.64] ;  /* 0x00000024041c7981 */ /* 0x000162000c1e1900 */
[----:B------:R-:W-:Y:S05]  /*1520*/  BRA `(.L_x_451) ;  /* 0x0000000000107947 */ /* 0x000fea0003800000 */
.L_x_450:
[----:B------:R-:W-:Y:S05]  /*1530*/  @!P0 BRA `(.L_x_451) ;  /* 0x00000000000c8947 */ /* 0x000fea0003800000 */
[----:B------:R-:W2:Y:S04]  /*1540*/  LDG.E R5, desc[UR36][R8.64] ;  /* 0x0000002408057981 */ /* 0x000ea8000c1e1900 */
[----:B------:R-:W2:Y:S02]  /*1550*/  LDG.E R28, desc[UR36][R8.64+0x4] ;  /* 0x00000424081c7981 */ /* 0x000ea4000c1e1900 */
[----:B--2---:R-:W-:-:S07]  /*1560*/  IMAD.IADD R28, R28, 0x1, -R5 ;  /* 0x000000011c1c7824 */ /* 0x004fce00078e0a05 */
.L_x_451:
[----:B------:R-:W-:Y:S02]  /*1570*/  ULDC.64 UR4, c[0x0][0xa10] ;  /* 0x0002840000047ab9 */ /* 0x000fe40000000a00 */
[----:B------:R-:W-:-:S04]  /*1580*/  ISETP.NE.U32.AND P0, PT, RZ, UR4, PT ;  /* 0x00000004ff007c0c */ /* 0x000fc8000bf05070 */
[----:B------:R-:W-:Y:S01]  /*1590*/  ISETP.NE.AND.EX P0, PT, RZ, UR5, PT, P0 ;  /* 0x00000005ff007c0c */ /* 0x000fe2000bf05300 */
[----:B-----5:R-:W-:Y:S01]  /*15a0*/  IMAD.IADD R8, R28, 0x1, -R3 ;  /* 0x000000011c087824 */ /* 0x020fe200078e0a03 */
[----:B------:R-:W-:-:S11]  /*15b0*/  ULDC.64 UR4, c[0x0][0xa30] ;  /* 0x00028c0000047ab9 */ /* 0x000fd60000000a00 */
[----:B0-----:R-:W0:Y:S02]  /*15c0*/  @P0 LDC.64 R4, c[0x0][0xa10] ;  /* 0x00028400ff040b82 */ /* 0x001e240000000a00 */
[----:B0-----:R-:W-:-:S05]  /*15d0*/  @P0 IMAD.WIDE R4, R29, 0x4, R4 ;  /* 0x000000041d040825 */ /* 0x001fca00078e0204 */
[----:B------:R-:W2:Y:S04]  /*15e0*/  @P0 LDG.E R0, desc[UR36][R4.64] ;  /* 0x0000002404000981 */ /* 0x000ea8000c1e1900 */
[----:B------:R-:W2:Y:S01]  /*15f0*/  @P0 LDG.E R9, desc[UR36][R4.64+0x4] ;  /* 0x0000042404090981 */ /* 0x000ea2000c1e1900 */
[----:B------:R-:W-:Y:S01]  /*1600*/  IMAD.MOV R123, RZ, RZ, -R8 ;  /* 0x000000ffff7b7224 */ /* 0x000fe200078e0a08 */
[----:B------:R-:W-:Y:S01]  /*1610*/  ISETP.NE.U32.AND P1, PT, RZ, UR4, PT ;  /* 0x00000004ff007c0c */ /* 0x000fe2000bf25070 */
[----:B------:R-:W-:-:S03]  /*1620*/  IMAD.MOV.U32 R147, RZ, RZ, R28 ;  /* 0x000000ffff937224 */ /* 0x000fc600078e001c */
[----:B------:R-:W-:Y:S02]  /*1630*/  VIMNMX R123, RZ, R123, !PT ;  /* 0x0000007bff7b7248 */ /* 0x000fe40007fe0100 */
[----:B------:R-:W-:-:S13]  /*1640*/  ISETP.NE.AND.EX P1, PT, RZ, UR5, PT, P1 ;  /* 0x00000005ff007c0c */ /* 0x000fda000bf25310 */
[----:B------:R-:W-:-:S04]  /*1650*/  @P1 IADD3 R6, P2, R199, UR4, RZ ;  /* 0x00000004c7061c10 */ /* 0x000fc8000ff5e0ff */
[----:B------:R-:W-:-:S05]  /*1660*/  @P1 IADD3.X R7, R200, UR5, RZ, P2, !PT ;  /* 0x00000005c8071c10 */ /* 0x000fca00097fe4ff */
[----:B------:R0:W5:Y:S01]  /*1670*/  @P1 LDG.E R147, desc[UR36][R6.64] ;  /* 0x0000002406931981 */ /* 0x000162000c1e1900 */
[----:B--2---:R-:W-:-:S04]  /*1680*/  @P0 IMAD.IADD R27, R9, 0x1, -R0 ;  /* 0x00000001091b0824 */ /* 0x004fc800078e0a00 */
[----:B------:R-:W-:-:S04]  /*1690*/  IMAD.IADD R152, R8, 0x1, R27 ;  /* 0x0000000108987824 */ /* 0x000fc800078e021b */
[----:B------:R-:W-:-:S05]  /*16a0*/  VIADD R0, R152, 0x7f ;  /* 0x0000007f98007836 */ /* 0x000fca0000000000 */
[----:B------:R-:W-:-:S04]  /*16b0*/  SHF.R.S32.HI R3, RZ, 0x1f, R0 ;  /* 0x0000001fff037819 */ /* 0x000fc80000011400 */
[----:B------:R-:W-:-:S04]  /*16c0*/  LEA.HI R3, R3, R0, RZ, 0x7 ;  /* 0x0000000003037211 */ /* 0x000fc800078f38ff */
[----:B------:R-:W-:Y:S02]  /*16d0*/  LOP3.LUT R0, R3, 0xffffff80, RZ, 0xc0, !PT ;  /* 0xffffff8003007812 */ /* 0x000fe400078ec0ff */
[----:B------:R-:W-:Y:S02]  /*16e0*/  SHF.R.S32.HI R202, RZ, 0x7, R3 ;  /* 0x00000007ffca7819 */ /* 0x000fe40000011403 */
[----:B------:R-:W-:-:S04]  /*16f0*/  VIADDMNMX R0, R0, -R8, R27, PT ;  /* 0x8000000800007246 */ /* 0x000fc8000380011b */
[----:B------:R-:W-:Y:S02]  /*1700*/  ISETP.GT.AND P0, PT, R0, R123, PT ;  /* 0x0000007b0000720c */ /* 0x000fe40003f04270 */
[----:B------:R-:W-:-:S05]  /*1710*/  SHF.R.U32.HI R123, RZ, 0x7, R123 ;  /* 0x00000007ff7b7819 */ /* 0x000fca000001167b */
[----:B------:R-:W-:-:S06]  /*1720*/  IMAD.MOV.U32 R26, RZ, RZ, R123 ;  /* 0x000000ffff1a7224 */ /* 0x000fcc00078e007b */
[----:B------:R-:W-:-:S05]  /*1730*/  @P0 VIADD R0, R0, 0x7f ;  /* 0x0000007f00000836 */ /* 0x000fca0000000000 */
[----:B------:R-:W-:-:S04]  /*1740*/  @P0 SHF.R.S32.HI R5, RZ, 0x1f, R0 ;  /* 0x0000001fff050819 */ /* 0x000fc80000011400 */
[----:B------:R-:W-:-:S04]  /*1750*/  @P0 LEA.HI R5, R5, R0, RZ, 0x7 ;  /* 0x0000000005050211 */ /* 0x000fc800078f38ff */
[----:B------:R-:W-:Y:S02]  /*1760*/  @P0 SHF.R.S32.HI R26, RZ, 0x7, R5 ;  /* 0x00000007ff1a0819 */ /* 0x000fe40000011405 */
[----:B------:R-:W-:Y:S02]  /*1770*/  PLOP3.LUT P0, PT, PT, PT, PT, 0x80, 0x0 ;  /* 0x000000000000781c */ /* 0x000fe40003f0f070 */
[----:B------:R-:W-:-:S13]  /*1780*/  ISETP.GT.AND P1, PT, R26, R123, PT ;  /* 0x0000007b1a00720c */ /* 0x000fda0003f24270 */
[----:B0-----:R-:W-:Y:S05]  /*1790*/  @!P1 BRA `(.L_x_452) ;  /* 0x00000090003c9947 */ /* 0x001fea0003800000 */
[----:B------:R-:W-:Y:S01]  /*17a0*/  VIADD R25, R2, 0x1c400 ;  /* 0x0001c40002197836 */ /* 0x000fe20000000000 */
[----:B------:R-:W-:Y:S04]  /*17b0*/  BSSY B6, `(.L_x_453) ;  /* 0x0000013000067945 */ /* 0x000fe80003800000 */
[----:B------:R-:W-:-:S13]  /*17c0*/  LOP3.LUT P0, RZ, R25, 0x3ff, RZ, 0xc0, !PT ;  /* 0x000003ff19ff7812 */ /* 0x000fda000780c0ff */
[----:B------:R-:W-:Y:S05]  /*17d0*/  @!P0 BRA `(.L_x_454) ;  /* 0x0000000000408947 */ /* 0x000fea0003800000 */
        /* <DEDUP_REMOVED lines=15> */
[----:B-1---5:R-:W-:Y:S05]  /*18d0*/  CALL.ABS.NOINC R14 ;  /* 0x000000000e007343 */ /* 0x022fea0003c00000 */
.L_x_454:
[----:B------:R-:W-:Y:S05]  /*18e0*/  BSYNC B6 ;  /* 0x0000000000067941 */ /* 0x000fea0003800000 */
.L_x_453:
        /* <DEDUP_REMOVED lines=20> */
.L_x_456:
[----:B------:R-:W-:Y:S05]  /*1a30*/  BSYNC B6 ;  /* 0x0000000000067941 */ /* 0x000fea0003800000 */
.L_x_455:
[----:B------:R-:W-:Y:S01]  /*1a40*/  ULDC.64 UR4, c[0x0][0x9f8] ;  /* 0x00027e0000047ab9 */ /* 0x000fe20000000a00 */
[----:B------:R-:W0:Y:S01]  /*1a50*/  LDC R0, c[0x0][0x428] ;  /* 0x00010a00ff007b82 */ /* 0x000e220000000800 */
[----:B------:R-:W-:-:S07]  /*1a60*/  ISETP.NE.U32.AND P0, PT, RZ, UR4, PT ;  /* 0x00000004ff007c0c */ /* 0x000fce000bf05070 */
[----:B------:R-:W1:Y:S01]  /*1a70*/  LDC.64 R4, c[0x0][0x2f0] ;  /* 0x0000bc00ff047b82 */ /* 0x000e620000000a00 */
[----:B------:R-:W-:Y:S01]  /*1a80*/  ISETP.NE.AND.EX P0, PT, RZ, UR5, PT, P0 ;  /* 0x00000005ff007c0c */ /* 0x000fe2000bf05300 */
[C---:B------:R-:W-:Y:S02]  /*1a90*/  VIADD R3, R22.reuse, 0xa0 ;  /* 0x000000a016037836 */ /* 0x040fe40000000000 */
[----:B------:R-:W-:Y:S02]  /*1aa0*/  VIADD R102, R22, 0x60 ;  /* 0x0000006016667836 */ /* 0x000fe40000000000 */
[----:B------:R-:W-:Y:S01]  /*1ab0*/  IMAD.IADD R116, R31, 0x1, R28 ;  /* 0x000000011f747824 */ /* 0x000fe200078e021c */
[----:B------:R-:W-:Y:S01]  /*1ac0*/  SHF.R.S32.HI R23, RZ, 0x1f, R22 ;  /* 0x0000001fff177819 */ /* 0x000fe20000011416 */
[----:B------:R-:W-:Y:S01]  /*1ad0*/  ULDC.64 UR6, c[0x0][0xa08] ;  /* 0x0002820000067ab9 */ /* 0x000fe20000000a00 */
[----:B------:R-:W2:Y:S05]  /*1ae0*/  LDC.64 R36, c[0x0][0x3d8] ;  /* 0x0000f600ff247b82 */ /* 0x000eaa0000000a00 */
[----:B------:R-:W-:Y:S01]  /*1af0*/  @P0 IADD3 R6, P1, R199, UR4, RZ ;  /* 0x00000004c7060c10 */ /* 0x000fe2000ff3e0ff */
[----:B------:R-:W-:-:S02]  /*1b00*/  ULDC UR4, c[0x0][0x2e4] ;  /* 0x0000b90000047ab9 */ /* 0x000fc40000000800 */
[----:B------:R-:W3:Y:S01]  /*1b10*/  LDC R119, c[0x0][0x3d4] ;  /* 0x0000f500ff777b82 */ /* 0x000ee20000000800 */
[----:B------:R-:W-:-:S05]  /*1b20*/  @P0 IADD3.X R7, R200, UR5, RZ, P1, !PT ;  /* 0x00000005c8070c10 */ /* 0x000fca0008ffe4ff */
[----:B------:R4:W3:Y:S01]  /*1b30*/  @P0 LDG.E R29, desc[UR36][R6.64] ;  /* 0x00000024061d0981 */ /* 0x0008e2000c1e1900 */
[----:B0-----:R-:W-:Y:S01]  /*1b40*/  ISETP.NE.AND P0, PT, R0, 0x1, PT ;  /* 0x000000010000780c */ /* 0x001fe20003f05270 */
[----:B------:R-:W-:Y:S01]  /*1b50*/  VIADD R0, R22, 0x80 ;  /* 0x0000008016007836 */ /* 0x000fe20000000000 */
[----:B------:R-:W-:Y:S01]  /*1b60*/  ISETP.GE.AND P3, PT, R184, UR4, PT ;  /* 0x00000004b8007c0c */ /* 0x000fe2000bf66270 */
[----:B------:R-:W0:Y:S01]  /*1b70*/  S2R R155, SR_TID.X ;  /* 0x00000000009b7919 */ /* 0x000e220000002100 */
[----:B------:R-:W-:Y:S01]  /*1b80*/  ISETP.GE.AND P2, PT, R22, UR4, PT ;  /* 0x0000000416007c0c */ /* 0x000fe2000bf46270 */
[----:B------:R-:W-:Y:S01]  /*1b90*/  IMAD.MOV.U32 R124, RZ, RZ, 0x20 ;  /* 0x00000020ff7c7424 */ /* 0x000fe200078e00ff */
[----:B------:R-:W-:Y:S01]  /*1ba0*/  ISETP.GE.AND P4, PT, R0, UR4, PT ;  /* 0x0000000400007c0c */ /* 0x000fe2000bf86270 */
[----:B-1----:R-:W-:Y:S01]  /*1bb0*/  IMAD.SHL.U32 R42, R4, 0x80, RZ ;  /* 0x00000080042a7824 */ /* 0x002fe200078e00ff */
[----:B------:R-:W-:Y:S01]  /*1bc0*/  ISETP.GE.AND P1, PT, R3, UR4, PT ;  /* 0x0000000403007c0c */ /* 0x000fe2000bf26270 */
[----:B--2---:R-:W-:Y:S01]  /*1bd0*/  IMAD.WIDE.U32 R114, R19, R36, R22 ;  /* 0x0000002413727225 */ /* 0x004fe200078e0016 */
[----:B----4-:R-:W-:-:S02]  /*1be0*/  SEL R6, RZ, 0xffffffff, P3 ;  /* 0xffffffffff067807 */ /* 0x010fc40001800000 */
[----:B------:R-:W-:Y:S01]  /*1bf0*/  SEL R3, RZ, 0x1, P2 ;  /* 0x00000001ff037807 */ /* 0x000fe20001000000 */
[----:B------:R-:W1:Y:S01]  /*1c00*/  @P0 LDC R9, c[0x0][0x42c] ;  /* 0x00010b00ff090b82 */ /* 0x000e620000000800 */
[----:B------:R-:W-:Y:S01]  /*1c10*/  ISETP.GE.AND P2, PT, R185, UR4, PT ;  /* 0x00000004b9007c0c */ /* 0x000fe2000bf46270 */
[----:B------:R-:W-:Y:S01]  /*1c20*/  IMAD.SHL.U32 R6, R6, 0x2, RZ ;  /* 0x0000000206067824 */ /* 0x000fe200078e00ff */
[----:B------:R-:W-:Y:S01]  /*1c30*/  ISETP.GE.AND P3, PT, R102, UR4, PT ;  /* 0x0000000466007c0c */ /* 0x000fe2000bf66270 */
[----:B------:R-:W-:Y:S01]  /*1c40*/  ULDC.64 UR4, c[0x0][0x320] ;  /* 0x0000c80000047ab9 */ /* 0x000fe20000000a00 */
[----:B------:R-:W-:Y:S01]  /*1c50*/  SHF.R.S32.HI R21, RZ, 0x1f, R116 ;  /* 0x0000001fff157819 */ /* 0x000fe20000011474 */
[----:B------:R-:W-:Y:S01]  /*1c60*/  IMAD.SHL.U32 R129, R4, 0x40, RZ ;  /* 0x0000004004817824 */ /* 0x000fe200078e00ff */
[----:B------:R-:W-:Y:S01]  /*1c70*/  LOP3.LUT R3, R6, 0x2, R3, 0xe2, !PT ;  /* 0x0000000206037812 */ /* 0x000fe200078ee203 */
[----:B------:R-:W2:Y:S01]  /*1c80*/  @P0 LDC R11, c[0x0][0x430] ;  /* 0x00010c00ff0b0b82 */ /* 0x000ea20000000800 */
[----:B------:R-:W-:-:S02]  /*1c90*/  SEL R6, RZ, 0x8, P3 ;  /* 0x00000008ff067807 */ /* 0x000fc40001800000 */
[----:B------:R-:W-:Y:S02]  /*1ca0*/  SHF.R.S32.HI R148, RZ, 0x1f, R19 ;  /* 0x0000001fff947819 */ /* 0x000fe40000011413 */
[--C-:B------:R-:W-:Y:S02]  /*1cb0*/  SHF.R.S32.HI R17, RZ, 0x1f, R16.reuse ;  /* 0x0000001fff117819 */ /* 0x100fe40000011410 */
[-C--:B---3--:R-:W-:Y:S02]  /*1cc0*/  ISETP.GE.AND P3, PT, R22, R119.reuse, PT ;  /* 0x000000771600720c */ /* 0x088fe40003f66270 */
[----:B------:R-:W-:Y:S01]  /*1cd0*/  ISETP.GE.AND P5, PT, R185, R119, PT ;  /* 0x00000077b900720c */ /* 0x000fe20003fa6270 */
[----:B------:R-:W-:Y:S01]  /*1ce0*/  IMAD.WIDE.U32 R112, R19, R36, R16 ;  /* 0x0000002413707225 */ /* 0x000fe200078e0010 */
[C-C-:B------:R-:W-:Y:S02]  /*1cf0*/  SHF.L.U64.HI R126, R36.reuse, 0x7, R37.reuse ;  /* 0x00000007247e7819 */ /* 0x140fe40000010225 */
[----:B------:R-:W-:-:S02]  /*1d00*/  SHF.L.U64.HI R38, R36, 0x6, R37 ;  /* 0x0000000624267819 */ /* 0x000fc40000010225 */
[--C-:B------:R-:W-:Y:S01]  /*1d10*/  SHF.L.U64.HI R125, R4, 0x7, R5.reuse ;  /* 0x00000007047d7819 */ /* 0x100fe20000010205 */
[----:B-1----:R-:W-:Y:S01]  /*1d20*/  @P0 IMAD.HI.U32 R0, R150, R9, RZ ;  /* 0x0000000996000227 */ /* 0x002fe200078e00ff */
[----:B------:R-:W-:Y:S02]  /*1d30*/  SHF.L.U64.HI R128, R4, 0x6, R5 ;  /* 0x0000000604807819 */ /* 0x000fe40000010205 */
[----:B------:R-:W-:Y:S01]  /*1d40*/  P2R R103, PR, RZ, 0x20 ;  /* 0x00000020ff677803 */ /* 0x000fe20000000000 */
[----:B------:R-:W-:Y:S01]  /*1d50*/  IMAD.WIDE.U32 R8, R116, R4, RZ ;  /* 0x0000000474087225 */ /* 0x000fe200078e00ff */
[----:B0-----:R-:W-:Y:S02]  /*1d60*/  LEA.HI R155, R155, 0x8, RZ, 0x19 ;  /* 0x000000089b9b7811 */ /* 0x001fe400078fc8ff */
[----:B--2---:R-:W-:Y:S02]  /*1d70*/  @P0 SHF.R.U32.HI R150, RZ, R11, R0 ;  /* 0x0000000bff960219 */ /* 0x004fe40000011600 */
[----:B------:R-:W-:-:S02]  /*1d80*/  SEL R0, RZ, 0x4, P2 ;  /* 0x00000004ff007807 */ /* 0x000fc40001000000 */
[----:B------:R-:W-:Y:S01]  /*1d90*/  SHF.R.S32.HI R12, RZ, 0x1f, R150 ;  /* 0x0000001fff0c7819 */ /* 0x000fe20000011496 */
[----:B------:R-:W-:Y:S01]  /*1da0*/  IMAD.WIDE.U32 R10, R150, UR4, R22 ;  /* 0x00000004960a7c25 */ /* 0x000fe2000f8e0016 */
[----:B------:R-:W-:Y:S02]  /*1db0*/  LOP3.LUT R0, R6, R3, R0, 0xfe, !PT ;  /* 0x0000000306007212 */ /* 0x000fe400078efe00 */
[----:B------:R-:W-:Y:S01]  /*1dc0*/  ISETP.NE.U32.AND P0, PT, RZ, UR6, PT ;  /* 0x00000006ff007c0c */ /* 0x000fe2000bf05070 */
[----:B------:R-:W-:Y:S01]  /*1dd0*/  IMAD R6, R21, R4, RZ ;  /* 0x0000000415067224 */ /* 0x000fe200078e02ff */
[----:B------:R-:W-:Y:S01]  /*1de0*/  ISETP.GE.AND P2, PT, R184, R119, PT ;  /* 0x00000077b800720c */ /* 0x000fe20003f46270 */
[----:B------:R-:W-:Y:S01]  /*1df0*/  IMAD R3, R12, UR4, RZ ;  /* 0x000000040c037c24 */ /* 0x000fe2000f8e02ff */
[----:B------:R-:W-:Y:S01]  /*1e00*/  ISETP.NE.AND.EX P0, PT, RZ, UR7, PT, P0 ;  /* 0x00000007ff007c0c */ /* 0x000fe2000bf05300 */
[----:B------:R-:W-:Y:S02]  /*1e10*/  IMAD R13, R116, R5, R6 ;  /* 0x00000005740d7224 */ /* 0x000fe400078e0206 */
[----:B------:R-:W-:Y:S01]  /*1e20*/  IMAD R15, R150, UR5, R3 ;  /* 0x00000005960f7c24 */ /* 0x000fe2000f8e0203 */
[----:B------:R-:W-:Y:S01]  /*1e30*/  ULDC.64 UR4, c[0x0][0x2f8] ;  /* 0x0000be0000047ab9 */ /* 0x000fe20000000a00 */
[----:B------:R-:W-:Y:S01]  /*1e40*/  IMAD.IADD R9, R9, 0x1, R13 ;  /* 0x0000000109097824 */ /* 0x000fe200078e020d */
[----:B------:R-:W-:Y:S01]  /*1e50*/  SEL R3, RZ, 0x10, P4 ;  /* 0x00000010ff037807 */ /* 0x000fe20002000000 */
[----:B------:R-:W-:Y:S01]  /*1e60*/  IMAD R13, R12, UR4, RZ ;  /* 0x000000040c0d7c24 */ /* 0x000fe2000f8e02ff */
[----:B------:R-:W0:Y:S01]  /*1e70*/  LDC.64 R6, c[0x0][0x3e8] ;  /* 0x0000fa00ff067b82 */ /* 0x000e220000000a00 */
[----:B------:R-:W-:Y:S01]  /*1e80*/  IMAD.WIDE.U32 R8, R150, UR4, R8 ;  /* 0x0000000496087c25 */ /* 0x000fe2000f8e0008 */
[----:B------:R-:W-:-:S02]  /*1e90*/  LOP3.LUT R3, R0, R3, RZ, 0xfc, !PT ;  /* 0x0000000300037212 */ /* 0x000fc400078efcff */
[----:B------:R-:W-:Y:S01]  /*1ea0*/  IADD3 R116, P4, R19, R116, RZ ;  /* 0x0000007413747210 */ /* 0x000fe20007f9e0ff */
[----:B------:R-:W-:Y:S01]  /*1eb0*/  IMAD R13, R150, UR5, R13 ;  /* 0x00000005960d7c24 */ /* 0x000fe2000f8e020d */
[----:B------:R-:W-:Y:S01]  /*1ec0*/  ULDC.64 UR4, c[0x0][0x300] ;  /* 0x0000c00000047ab9 */ /* 0x000fe20000000a00 */
[----:B------:R-:W-:Y:S01]  /*1ed0*/  IMAD.IADD R11, R11, 0x1, R15 ;  /* 0x000000010b0b7824 */ /* 0x000fe200078e020f */
[----:B------:R-:W-:Y:S01]  /*1ee0*/  SHF.R.S32.HI R150, RZ, 0x1f, R204 ;  /* 0x0000001fff967819 */ /* 0x000fe200000114cc */
[----:B------:R-:W-:Y:S02]  /*1ef0*/  IMAD.IADD R9, R9, 0x1, R13 ;  /* 0x0000000109097824 */ /* 0x000fe400078e020d */
[----:B------:R-:W-:Y:S02]  /*1f00*/  IMAD.X R117, R21, 0x1, R148, P4 ;  /* 0x0000000115757824 */ /* 0x000fe400020e0694 */
[-C--:B0-----:R-:W-:Y:S01]  /*1f10*/  IMAD R12, R148, R6.reuse, RZ ;  /* 0x00000006940c7224 */ /* 0x081fe200078e02ff */
[C---:B------:R-:W-:Y:S01]  /*1f20*/  SHF.L.U64.HI R127, R6.reuse, 0x7, R7 ;  /* 0x00000007067f7819 */ /* 0x040fe20000010207 */
[----:B------:R-:W-:Y:S01]  /*1f30*/  IMAD.WIDE.U32 R108, R19, R6, R16 ;  /* 0x00000006136c7225 */ /* 0x000fe200078e0010 */
[----:B------:R-:W-:-:S03]  /*1f40*/  SHF.L.U64.HI R41, R6, 0x6, R7 ;  /* 0x0000000606297819 */ /* 0x000fc60000010207 */
[C---:B------:R-:W-:Y:S02]  /*1f50*/  IMAD R15, R19.reuse, R7, R12 ;  /* 0x00000007130f7224 */ /* 0x040fe400078e020c */
[----:B------:R-:W-:-:S04]  /*1f60*/  IMAD.WIDE.U32 R110, R19, R6, R22 ;  /* 0x00000006136e7225 */ /* 0x000fc800078e0016 */
[----:B------:R-:W-:Y:S02]  /*1f70*/  IMAD.IADD R109, R109, 0x1, R15 ;  /* 0x000000016d6d7824 */ /* 0x000fe400078e020f */
[----:B------:R-:W-:Y:S02]  /*1f80*/  IMAD.IADD R111, R15, 0x1, R111 ;  /* 0x000000010f6f7824 */ /* 0x000fe400078e026f */
[----:B-----5:R-:W-:-:S04]  /*1f90*/  IMAD.WIDE.U32 R108, R147, R6, R108 ;  /* 0x00000006936c7225 */ /* 0x020fc800078e006c */
[----:B------:R-:W-:-:S04]  /*1fa0*/  IMAD.WIDE.U32 R110, R147, R6, R110 ;  /* 0x00000006936e7225 */ /* 0x000fc800078e006e */
[C---:B------:R-:W-:Y:S02]  /*1fb0*/  IMAD.SHL.U32 R40, R6.reuse, 0x80, RZ ;  /* 0x0000008006287824 */ /* 0x040fe400078e00ff */
[----:B------:R-:W-:Y:S01]  /*1fc0*/  IMAD.SHL.U32 R39, R6, 0x40, RZ ;  /* 0x0000004006277824 */ /* 0x000fe200078e00ff */
[----:B------:R-:W-:Y:S02]  /*1fd0*/  SHF.R.S32.HI R0, RZ, 0x1f, R29 ;  /* 0x0000001fff007819 */ /* 0x000fe4000001141d */
[----:B------:R-:W-:Y:S02]  /*1fe0*/  SEL R13, R29, RZ, !P0 ;  /* 0x000000ff1d0d7207 */ /* 0x000fe40004000000 */
[----:B------:R-:W-:-:S03]  /*1ff0*/  SEL R0, R0, RZ, !P0 ;  /* 0x000000ff00007207 */ /* 0x000fc60004000000 */
[----:B------:R-:W-:-:S04]  /*2000*/  IMAD.WIDE.U32 R104, R13, UR4, R8 ;  /* 0x000000040d687c25 */ /* 0x000fc8000f8e0008 */
[----:B------:R-:W-:Y:S02]  /*2010*/  IMAD R14, R0, UR4, RZ ;  /* 0x00000004000e7c24 */ /* 0x000fe4000f8e02ff */
[-C--:B------:R-:W-:Y:S02]  /*2020*/  IMAD R8, R148, R4.reuse, RZ ;  /* 0x0000000494087224 */ /* 0x080fe400078e02ff */
[----:B------:R-:W-:Y:S01]  /*2030*/  IMAD R101, R13, UR5, R14 ;  /* 0x000000050d657c24 */ /* 0x000fe2000f8e020e */
[----:B------:R-:W-:Y:S01]  /*2040*/  ULDC.64 UR4, c[0x0][0x328] ;  /* 0x0000ca0000047ab9 */ /* 0x000fe20000000a00 */
[C---:B------:R-:W-:Y:S02]  /*2050*/  IMAD R43, R19.reuse, R5, R8 ;  /* 0x00000005132b7224 */ /* 0x040fe400078e0208 */
[----:B------:R-:W-:-:S04]  /*2060*/  IMAD.WIDE.U32 R8, R19, R4, R22 ;  /* 0x0000000413087225 */ /* 0x000fc800078e0016 */
[----:B------:R-:W-:Y:S01]  /*2070*/  IMAD R0, R0, UR4, RZ ;  /* 0x0000000400007c24 */ /* 0x000fe2000f8e02ff */
[----:B------:R-:W-:Y:S01]  /*2080*/  IADD3 R100, P0, R104, R8, RZ ;  /* 0x0000000868647210 */ /* 0x000fe20007f1e0ff */
[----:B------:R-:W-:Y:S02]  /*2090*/  IMAD.IADD R101, R105, 0x1, R101 ;  /* 0x0000000169657824 */ /* 0x000fe400078e0265 */
[----:B------:R-:W-:Y:S02]  /*20a0*/  IMAD R45, R13, UR5, R0 ;  /* 0x000000050d2d7c24 */ /* 0x000fe4000f8e0200 */
[----:B------:R-:W-:Y:S01]  /*20b0*/  IMAD R0, R148, R36, RZ ;  /* 0x0000002494007224 */ /* 0x000fe200078e02ff */
[----:B------:R-:W-:Y:S01]  /*20c0*/  IADD3.X R43, R101, R9, R43, P0, !PT ;  /* 0x00000009652b7210 */ /* 0x000fe200007fe42b */
[----:B------:R-:W-:Y:S01]  /*20d0*/  IMAD.WIDE.U32 R106, R13, UR4, R10 ;  /* 0x000000040d6a7c25 */ /* 0x000fe2000f8e000a */
[C---:B------:R-:W-:Y:S02]  /*20e0*/  SEL R9, R119.reuse, RZ, P3 ;  /* 0x000000ff77097207 */ /* 0x040fe40001800000 */
[----:B------:R-:W-:Y:S01]  /*20f0*/  SEL R11, R119, RZ, P2 ;  /* 0x000000ff770b7207 */ /* 0x000fe20001000000 */
[----:B------:R-:W-:Y:S01]  /*2100*/  IMAD R13, R19, R37, R0 ;  /* 0x00000025130d7224 */ /* 0x000fe200078e0200 */
[----:B------:R-:W-:Y:S01]  /*2110*/  SEL R0, R119, RZ, P5 ;  /* 0x000000ff77007207 */ /* 0x000fe20002800000 */
[----:B------:R-:W-:Y:S01]  /*2120*/  IMAD.IADD R9, R22, 0x1, R9 ;  /* 0x0000000116097824 */ /* 0x000fe200078e0209 */
[----:B------:R-:W-:Y:S01]  /*2130*/  LOP3.LUT P0, RZ, R211, 0x4, RZ, 0xc0, !PT ;  /* 0x00000004d3ff7812 */ /* 0x000fe2000780c0ff */
[----:B------:R-:W-:-:S02]  /*2140*/  IMAD.IADD R113, R113, 0x1, R13 ;  /* 0x0000000171717824 */ /* 0x000fc400078e020d */
[----:B------:R-:W-:Y:S01]  /*2150*/  IMAD.IADD R115, R13, 0x1, R115 ;  /* 0x000000010d737824 */ /* 0x000fe200078e0273 */
[----:B------:R-:W-:Y:S01]  /*2160*/  SEL R124, R124, 0xffffffe0, !P0 ;  /* 0xffffffe07c7c7807 */ /* 0x000fe20004000000 */
[----:B------:R-:W-:Y:S01]  /*2170*/  IMAD.IADD R13, R185, 0x1, R0 ;  /* 0x00000001b90d7824 */ /* 0x000fe200078e0200 */
[----:B------:R-:W-:Y:S01]  /*2180*/  SHF.R.S32.HI R0, RZ, 0x1f, R9 ;  /* 0x0000001fff007819 */ /* 0x000fe20000011409 */
[----:B------:R-:W-:Y:S02]  /*2190*/  IMAD.IADD R11, R184, 0x1, R11 ;  /* 0x00000001b80b7824 */ /* 0x000fe400078e020b */
[CC--:B------:R-:W-:Y:S01]  /*21a0*/  IMAD.WIDE.U32 R112, R147.reuse, R36.reuse, R112 ;  /* 0x0000002493707225 */ /* 0x0c0fe200078e0070 */
[----:B------:R-:W-:Y:S02]  /*21b0*/  SHF.R.S32.HI R14, RZ, 0x1f, R13 ;  /* 0x0000001fff0e7819 */ /* 0x000fe4000001140d */
[CC--:B------:R-:W-:Y:S01]  /*21c0*/  LEA.HI R8, R0.reuse, R9.reuse, RZ, 0x3 ;  /* 0x0000000900087211 */ /* 0x0c0fe200078f18ff */
[----:B------:R-:W-:Y:S01]  /*21d0*/  IMAD.WIDE.U32 R114, R147, R36, R114 ;  /* 0x0000002493727225 */ /* 0x000fe200078e0072 */
[----:B------:R-:W-:-:S02]  /*21e0*/  LEA.HI R0, R0, R9, RZ, 0x6 ;  /* 0x0000000900007211 */ /* 0x000fc400078f30ff */
[CC--:B------:R-:W-:Y:S01]  /*21f0*/  LEA.HI R44, R14.reuse, R13.reuse, RZ, 0x3 ;  /* 0x0000000d0e2c7211 */ /* 0x0c0fe200078f18ff */
[----:B------:R-:W-:Y:S01]  /*2200*/  IMAD.SHL.U32 R119, R119, 0x2, RZ ;  /* 0x0000000277777824 */ /* 0x000fe200078e00ff */
[----:B------:R-:W-:Y:S01]  /*2210*/  LEA.HI R14, R14, R13, RZ, 0x6 ;  /* 0x0000000d0e0e7211 */ /* 0x000fe200078f30ff */
[----:B------:R-:W-:Y:S01]  /*2220*/  IMAD.SHL.U32 R9, R0, 0x80, RZ ;  /* 0x0000008000097824 */ /* 0x000fe200078e00ff */
[----:B------:R-:W-:Y:S01]  /*2230*/  SHF.R.S32.HI R10, RZ, 0x1f, R11 ;  /* 0x0000001fff0a7819 */ /* 0x000fe2000001140b */
[----:B------:R-:W-:Y:S01]  /*2240*/  IMAD.IADD R5, R107, 0x1, R45 ;  /* 0x000000016b057824 */ /* 0x000fe200078e022d */
[--C-:B------:R-:W-:Y:S01]  /*2250*/  LOP3.LUT R0, R189, 0x38, R8.reuse, 0xf8, !PT ;  /* 0x00000038bd007812 */ /* 0x100fe200078ef808 */
[----:B------:R-:W-:Y:S01]  /*2260*/  IMAD.SHL.U32 R15, R14, 0x80, RZ ;  /* 0x000000800e0f7824 */ /* 0x000fe200078e00ff */
[----:B------:R-:W-:Y:S02]  /*2270*/  LOP3.LUT R14, R187, 0x38, R8, 0xf8, !PT ;  /* 0x00000038bb0e7812 */ /* 0x000fe400078ef808 */
[----:B------:R-:W-:-:S02]  /*2280*/  LOP3.LUT R9, R9, 0xffffe000, RZ, 0xc0, !PT ;  /* 0xffffe00009097812 */ /* 0x000fc400078ec0ff */
[----:B------:R-:W-:Y:S02]  /*2290*/  LOP3.LUT R14, R14, R219, RZ, 0x3c, !PT ;  /* 0x000000db0e0e7212 */ /* 0x000fe400078e3cff */
[----:B------:R-:W-:Y:S01]  /*22a0*/  LEA.HI R12, R10, R11, RZ, 0x3 ;  /* 0x0000000b0a0c7211 */ /* 0x000fe200078f18ff */
[----:B------:R-:W-:Y:S01]  /*22b0*/  IMAD R146, R190, 0x200, R9 ;  /* 0x00000200be927824 */ /* 0x000fe200078e0209 */
[----:B------:R-:W-:Y:S02]  /*22c0*/  IADD3 R144, R14, R9, R193 ;  /* 0x000000090e907210 */ /* 0x000fe40007ffe0c1 */
[----:B------:R-:W-:Y:S02]  /*22d0*/  SHF.R.S32.HI R9, RZ, 0x1f, R147 ;  /* 0x0000001fff097819 */ /* 0x000fe40000011493 */
[----:B------:R-:W-:Y:S02]  /*22e0*/  LEA.HI R10, R10, R11, RZ, 0x6 ;  /* 0x0000000b0a0a7211 */ /* 0x000fe400078f30ff */
[----:B------:R-:W-:Y:S01]  /*22f0*/  LOP3.LUT R11, R0, R191, RZ, 0x3c, !PT ;  /* 0x000000bf000b7212 */ /* 0x000fe200078e3cff */
[----:B------:R-:W-:Y:S01]  /*2300*/  IMAD R0, R9, R6, RZ ;  /* 0x0000000609007224 */ /* 0x000fe200078e02ff */
[----:B------:R-:W-:Y:S01]  /*2310*/  LOP3.LUT R30, R187, 0x38, R44, 0xf8, !PT ;  /* 0x00000038bb1e7812 */ /* 0x000fe200078ef82c */
[----:B------:R-:W-:Y:S01]  /*2320*/  IMAD.SHL.U32 R13, R10, 0x80, RZ ;  /* 0x000000800a0d7824 */ /* 0x000fe200078e00ff */
[----:B------:R-:W-:Y:S01]  /*2330*/  LOP3.LUT R10, R189, 0x38, R12, 0xf8, !PT ;  /* 0x00000038bd0a7812 */ /* 0x000fe200078ef80c */
[----:B------:R-:W-:Y:S01]  /*2340*/  IMAD R33, R147, R7, R0 ;  /* 0x0000000793217224 */ /* 0x000fe200078e0200 */
[----:B------:R-:W-:Y:S01]  /*2350*/  LOP3.LUT R28, R187, 0x38, R12, 0xf8, !PT ;  /* 0x00000038bb1c7812 */ /* 0x000fe200078ef80c */
[----:B------:R-:W-:Y:S01]  /*2360*/  IMAD R0, R9, R36, RZ ;  /* 0x0000002409007224 */ /* 0x000fe200078e02ff */
[----:B------:R-:W-:Y:S01]  /*2370*/  LOP3.LUT R20, R189, 0x38, R44, 0xf8, !PT ;  /* 0x00000038bd147812 */ /* 0x000fe200078ef82c */
[----:B------:R-:W-:Y:S01]  /*2380*/  IMAD.IADD R146, R146, 0x1, R11 ;  /* 0x0000000192927824 */ /* 0x000fe200078e020b */
[----:B------:R-:W-:Y:S01]  /*2390*/  LOP3.LUT R13, R13, 0xffffe000, RZ, 0xc0, !PT ;  /* 0xffffe0000d0d7812 */ /* 0x000fe200078ec0ff */
[----:B------:R-:W-:Y:S01]  /*23a0*/  IMAD R31, R147, R37, R0 ;  /* 0x00000025931f7224 */ /* 0x000fe200078e0200 */
[----:B------:R-:W-:Y:S01]  /*23b0*/  LOP3.LUT R0, R189, 0x18, R22, 0xf8, !PT ;  /* 0x00000018bd007812 */ /* 0x000fe200078ef816 */
[----:B------:R-:W-:Y:S01]  /*23c0*/  IMAD.SHL.U32 R37, R36, 0x80, RZ ;  /* 0x0000008024257824 */ /* 0x000fe200078e00ff */
[----:B------:R-:W-:Y:S01]  /*23d0*/  LOP3.LUT R15, R15, 0xffffe000, RZ, 0xc0, !PT ;  /* 0xffffe0000f0f7812 */ /* 0x000fe200078ec0ff */
[----:B------:R-:W-:Y:S01]  /*23e0*/  IMAD R145, R190, 0x200, R13 ;  /* 0x00000200be917824 */ /* 0x000fe200078e020d */
[----:B------:R-:W-:Y:S01]  /*23f0*/  LOP3.LUT R30, R30, R219, RZ, 0x3c, !PT ;  /* 0x000000db1e1e7212 */ /* 0x000fe200078e3cff */
[----:B------:R-:W-:Y:S01]  /*2400*/  IMAD.IADD R34, R109, 0x1, R33 ;  /* 0x000000016d227824 */ /* 0x000fe200078e0221 */
[-C--:B------:R-:W-:Y:S01]  /*2410*/  LOP3.LUT R35, R0, R191.reuse, RZ, 0x3c, !PT ;  /* 0x000000bf00237212 */ /* 0x080fe200078e3cff */
[----:B------:R-:W-:Y:S01]  /*2420*/  IMAD R139, R190, 0x200, R15 ;  /* 0x00000200be8b7824 */ /* 0x000fe200078e020f */
[----:B------:R-:W-:Y:S01]  /*2430*/  SEL R0, RZ, 0x20, P1 ;  /* 0x00000020ff007807 */ /* 0x000fe20000800000 */
[----:B------:R-:W-:Y:S01]  /*2440*/  IMAD.IADD R32, R113, 0x1, R31 ;  /* 0x0000000171207824 */ /* 0x000fe200078e021f */
[----:B------:R-:W-:Y:S01]  /*2450*/  LOP3.LUT R10, R10, R191, RZ, 0x3c, !PT ;  /* 0x000000bf0a0a7212 */ /* 0x000fe200078e3cff */
[----:B------:R-:W-:Y:S01]  /*2460*/  IMAD R35, R190, 0x200, R35 ;  /* 0x00000200be237824 */ /* 0x000fe200078e0223 */
[----:B------:R-:W-:Y:S01]  /*2470*/  LOP3.LUT R28, R28, R219, RZ, 0x3c, !PT ;  /* 0x000000db1c1c7212 */ /* 0x000fe200078e3cff */
[----:B------:R-:W-:Y:S01]  /*2480*/  IMAD.SHL.U32 R36, R36, 0x40, RZ ;  /* 0x0000004024247824 */ /* 0x000fe200078e00ff */
[----:B------:R-:W-:Y:S01]  /*2490*/  LOP3.LUT R20, R20, R191, RZ, 0x3c, !PT ;  /* 0x000000bf14147212 */ /* 0x000fe200078e3cff */
[----:B------:R-:W-:Y:S01]  /*24a0*/  IMAD.IADD R145, R145, 0x1, R10 ;  /* 0x0000000191917824 */ /* 0x000fe200078e020a */
[----:B------:R-:W-:Y:S01]  /*24b0*/  IADD3 R135, R30, R15, R193 ;  /* 0x0000000f1e877210 */ /* 0x000fe20007ffe0c1 */
[----:B------:R-:W-:Y:S01]  /*24c0*/  IMAD.IADD R134, R124, 0x1, R35 ;  /* 0x000000017c867824 */ /* 0x000fe200078e0223 */
[----:B------:R-:W-:Y:S01]  /*24d0*/  LOP3.LUT R29, R8, 0xfffffff8, RZ, 0xc0, !PT ;  /* 0xfffffff8081d7812 */ /* 0x000fe200078ec0ff */
[----:B------:R-:W-:Y:S01]  /*24e0*/  IMAD.IADD R139, R139, 0x1, R20 ;  /* 0x000000018b8b7824 */ /* 0x000fe200078e0214 */
[----:B------:R-:W-:Y:S01]  /*24f0*/  LOP3.LUT R21, R12, 0xfffffff8, RZ, 0xc0, !PT ;  /* 0xfffffff80c157812 */ /* 0x000fe200078ec0ff */
[----:B------:R-:W-:Y:S01]  /*2500*/  IMAD.IADD R33, R33, 0x1, R111 ;  /* 0x0000000121217824 */ /* 0x000fe200078e026f */
[----:B------:R-:W-:Y:S01]  /*2510*/  LOP3.LUT R15, R44, 0xfffffff8, RZ, 0xc0, !PT ;  /* 0xfffffff82c0f7812 */ /* 0x000fe200078ec0ff */
[----:B------:R-:W-:Y:S01]  /*2520*/  IMAD.IADD R31, R31, 0x1, R115 ;  /* 0x000000011f1f7824 */ /* 0x000fe200078e0273 */
[----:B------:R-:W-:-:S02]  /*2530*/  LOP3.LUT R0, R3, R0, RZ, 0xfc, !PT ;  /* 0x0000000003007212 */ /* 0x000fc400078efcff */
[----:B------:R-:W-:Y:S02]  /*2540*/  IADD3 R138, R28, R13, R193 ;  /* 0x0000000d1c8a7210 */ /* 0x000fe40007ffe0c1 */
[----:B------:R-:W-:Y:S02]  /*2550*/  SHF.R.S32.HI R30, RZ, 0x3, R8 ;  /* 0x00000003ff1e7819 */ /* 0x000fe40000011408 */
[----:B------:R-:W-:Y:S02]  /*2560*/  SHF.R.S32.HI R28, RZ, 0x3, R12 ;  /* 0x00000003ff1c7819 */ /* 0x000fe4000001140c */
[----:B------:R-:W-:Y:S02]  /*2570*/  SHF.R.S32.HI R20, RZ, 0x3, R44 ;  /* 0x00000003ff147819 */ /* 0x000fe4000001142c */
[----:B------:R-:W-:Y:S02]  /*2580*/  LOP3.LUT R14, R3, 0x1, RZ, 0xc0, !PT ;  /* 0x00000001030e7812 */ /* 0x000fe400078ec0ff */
[----:B------:R-:W-:-:S02]  /*2590*/  SHF.R.S32.HI R13, RZ, 0x1f, R29 ;  /* 0x0000001fff0d7819 */ /* 0x000fc4000001141d */
[----:B------:R-:W-:Y:S02]  /*25a0*/  SHF.R.S32.HI R12, RZ, 0x1f, R21 ;  /* 0x0000001fff0c7819 */ /* 0x000fe40000011415 */
[----:B------:R-:W-:Y:S02]  /*25b0*/  SHF.R.S32.HI R11, RZ, 0x1f, R15 ;  /* 0x0000001fff0b7819 */ /* 0x000fe4000001140f */
[C---:B------:R-:W-:Y:S02]  /*25c0*/  LOP3.LUT R10, R0.reuse, 0x2, RZ, 0xc0, !PT ;  /* 0x00000002000a7812 */ /* 0x040fe400078ec0ff */
[C---:B------:R-:W-:Y:S02]  /*25d0*/  LOP3.LUT R9, R0.reuse, 0x4, RZ, 0xc0, !PT ;  /* 0x0000000400097812 */ /* 0x040fe400078ec0ff */
[C---:B------:R-:W-:Y:S02]  /*25e0*/  LOP3.LUT R8, R0.reuse, 0x8, RZ, 0xc0, !PT ;  /* 0x0000000800087812 */ /* 0x040fe400078ec0ff */
[----:B------:R-:W-:-:S02]  /*25f0*/  LOP3.LUT R7, R0, 0x10, RZ, 0xc0, !PT ;  /* 0x0000001000077812 */ /* 0x000fc400078ec0ff */
[----:B------:R-:W-:-:S07]  /*2600*/  LOP3.LUT R6, R0, 0x20, RZ, 0xc0, !PT ;  /* 0x0000002000067812 */ /* 0x000fce00078ec0ff */
.L_x_556:
[----:B0-----:R-:W0:Y:S01]  /*2610*/  LDC.64 R120, c[0x0][0x2d8] ;  /* 0x0000b600ff787b82 */ /* 0x001e220000000a00 */
[----:B-12---:R-:W-:Y:S01]  /*2620*/  VIADD R44, R26, 0xffffffff ;  /* 0xffffffff1a2c7836 */ /* 0x006fe20000000000 */
[----:B------:R-:W-:Y:S05]  /*2630*/  YIELD ;  /* 0x0000000000007946 */ /* 0x000fea0003800000 */
[----:B------:R-:W-:Y:S01]  /*2640*/  SHF.R.S32.HI R46, RZ, 0x1f, R44 ;  /* 0x0000001fff2e7819 */ /* 0x000fe2000001142c */
[----:B------:R-:W1:Y:S01]  /*2650*/  LDC R122, c[0x0][0x3d4] ;  /* 0x0000f500ff7a7b82 */ /* 0x000e620000000800 */
[-C--:B------:R-:W-:Y:S01]  /*2660*/  IMAD R3, R125, R44.reuse, RZ ;  /* 0x0000002c7d037224 */ /* 0x080fe200078e02ff */
[----:B------:R-:W-:Y:S01]  /*2670*/  BSSY B0, `(.L_x_457) ;  /* 0x00007bf000007945 */ /* 0x000fe20003800000 */
[----:B------:R-:W-:-:S04]  /*2680*/  IMAD.WIDE.U32 R132, R42, R44, RZ ;  /* 0x0000002c2a847225 */ /* 0x000fc800078e00ff */
[----:B------:R-:W-:Y:S01]  /*2690*/  IMAD R3, R46, R42, R3 ;  /* 0x0000002a2e037224 */ /* 0x000fe200078e0203 */
[-C--:B------:R-:W-:Y:S01]  /*26a0*/  IADD3 R4, P5, R100, R132.reuse, RZ ;  /* 0x0000008464047210 */ /* 0x080fe20007fbe0ff */
[----:B------:R-:W-:Y:S01]  /*26b0*/  IMAD R54, R18, 0x6000, R134 ;  /* 0x0000600012367824 */ /* 0x000fe200078e0286 */
[----:B------:R-:W-:Y:S01]  /*26c0*/  IADD3 R0, P1, P4, R100, R132, R129 ;  /* 0x0000008464007210 */ /* 0x000fe20007c3e081 */
[----:B------:R-:W-:Y:S02]  /*26d0*/  IMAD.IADD R96, R133, 0x1, R3 ;  /* 0x0000000185607824 */ /* 0x000fe400078e0203 */
[----:B------:R-:W-:Y:S02]  /*26e0*/  IMAD R54, R54, 0x2, R25 ;  /* 0x0000000236367824 */ /* 0x000fe400078e0219 */
[----:B------:R-:W-:Y:S01]  /*26f0*/  IMAD.X R26, R96, 0x1, R43, P5 ;  /* 0x00000001601a7824 */ /* 0x000fe200028e062b */
[-C--:B0-----:R-:W-:Y:S02]  /*2700*/  LEA R56, P0, R4, R120.reuse, 0x1 ;  /* 0x0000007804387211 */ /* 0x081fe400078008ff */
[----:B------:R-:W-:-:S02]  /*2710*/  LEA R52, P5, R0, R120, 0x1 ;  /* 0x0000007800347211 */ /* 0x000fc400078a08ff */
[-C--:B------:R-:W-:Y:S01]  /*2720*/  LEA.HI.X R57, R4, R121.reuse, R26, 0x1, P0 ;  /* 0x0000007904397211 */ /* 0x080fe200000f0c1a */
[----:B------:R-:W-:Y:S01]  /*2730*/  IMAD.MOV.U32 R26, RZ, RZ, R44 ;  /* 0x000000ffff1a7224 */ /* 0x000fe200078e002c */
[----:B------:R-:W-:Y:S02]  /*2740*/  IADD3.X R3, R43, R96, R128, P1, P4 ;  /* 0x000000602b037210 */ /* 0x000fe40000fe8480 */
[----:B-1----:R-:W-:Y:S02]  /*2750*/  ISETP.GE.AND P0, PT, R122, 0x1, PT ;  /* 0x000000017a00780c */ /* 0x002fe40003f06270 */
[----:B------:R-:W-:Y:S01]  /*2760*/  LEA.HI.X R53, R0, R121, R3, 0x1, P5 ;  /* 0x0000007900357211 */ /* 0x000fe200028f0c03 */
[----:B------:R-:W-:Y:S01]  /*2770*/  IMAD R0, R18, 0x6000, R35 ;  /* 0x0000600012007824 */ /* 0x000fe200078e0223 */
[----:B------:R-:W-:-:S03]  /*2780*/  ISETP.GT.AND P1, PT, R44, R123, PT ;  /* 0x0000007b2c00720c */ /* 0x000fc60003f24270 */
[----:B------:R-:W-:Y:S01]  /*2790*/  IMAD R55, R0, 0x2, R25 ;  /* 0x0000000200377824 */ /* 0x000fe200078e0219 */
[----:B------:R-:W-:-:S05]  /*27a0*/  P2R R118, PR, RZ, 0x2 ;  /* 0x00000002ff767803 */ /* 0x000fca0000000000 */
[----:B------:R-:W-:Y:S05]  /*27b0*/  @!P0 BRA `(.L_x_458) ;  /* 0x0000007400d48947 */ /* 0x000fea0003800000 */
[----:B------:R-:W-:Y:S01]  /*27c0*/  ULDC.U8 UR4, c[0x0][0x3f0] ;  /* 0x0000fc0000047ab9 */ /* 0x000fe20000000000 */
[-C--:B------:R-:W-:Y:S01]  /*27d0*/  IMAD R0, R126, R44.reuse, RZ ;  /* 0x0000002c7e007224 */ /* 0x080fe200078e02ff */
[----:B------:R-:W-:Y:S01]  /*27e0*/  ISETP.NE.AND P0, PT, RZ, UR4, PT ;  /* 0x00000004ff007c0c */ /* 0x000fe2000bf05270 */
[-C--:B------:R-:W-:Y:S02]  /*27f0*/  IMAD R45, R127, R44.reuse, RZ ;  /* 0x0000002c7f2d7224 */ /* 0x080fe400078e02ff */
[----:B------:R-:W-:Y:S02]  /*2800*/  IMAD R3, R46, R37, R0 ;  /* 0x000000252e037224 */ /* 0x000fe400078e0200 */
[----:B------:R-:W-:Y:S02]  /*2810*/  IMAD R4, R26, -0x80, R27 ;  /* 0xffffff801a047824 */ /* 0x000fe400078e021b */
[----:B------:R-:W-:-:S03]  /*2820*/  IMAD.WIDE.U32 R94, R37, R44, RZ ;  /* 0x0000002c255e7225 */ /* 0x000fc600078e00ff */
[----:B------:R-:W-:Y:S01]  /*2830*/  VIMNMX R4, R4, 0x80, PT ;  /* 0x0000008004047848 */ /* 0x000fe20003fe0100 */
[----:B------:R-:W-:Y:S02]  /*2840*/  IMAD R45, R46, R40, R45 ;  /* 0x000000282e2d7224 */ /* 0x000fe400078e022d */
[----:B------:R-:W-:-:S04]  /*2850*/  IMAD.WIDE.U32 R92, R40, R44, RZ ;  /* 0x0000002c285c7225 */ /* 0x000fc800078e00ff */
[----:B------:R-:W-:Y:S02]  /*2860*/  IMAD.IADD R0, R95, 0x1, R3 ;  /* 0x000000015f007824 */ /* 0x000fe400078e0203 */
[----:B------:R-:W-:Y:S01]  /*2870*/  IMAD.IADD R3, R93, 0x1, R45 ;  /* 0x000000015d037824 */ /* 0x000fe200078e022d */
[----:B------:R-:W-:Y:S06]  /*2880*/  @!P0 BRA `(.L_x_459) ;  /* 0x0000003800248947 */ /* 0x000fec0003800000 */
[----:B------:R-:W-:Y:S01]  /*2890*/  ISETP.GE.AND P0, PT, R19, R4, PT ;  /* 0x000000041300720c */ /* 0x000fe20003f06270 */
[----:B------:R-:W-:Y:S01]  /*28a0*/  BSSY B1, `(.L_x_460) ;  /* 0x000003c000017945 */ /* 0x000fe20003800000 */
        /* <DEDUP_REMOVED lines=13> */
[----:B------:R-:W-:Y:S06]  /*2980*/  @P0 BRA `(.L_x_461) ;  /* 0x0000000000b40947 */ /* 0x000fec0003800000 */
[----:B------:R-:W-:Y:S01]  /*2990*/  IADD3 R45, P4, R112, R94, RZ ;  /* 0x0000005e702d7210 */ /* 0x000fe20007f9e0ff */
[----:B------:R-:W-:Y:S01]  /*29a0*/  ULDC.64 UR4, c[0x0][0x3c8] ;  /* 0x0000f20000047ab9 */ /* 0x000fe20000000a00 */
[----:B------:R-:W-:Y:S01]  /*29b0*/  IADD3 R47, P1, R108, R92, RZ ;  /* 0x0000005c6c2f7210 */ /* 0x000fe20007f3e0ff */
[----:B------:R-:W-:Y:S01]  /*29c0*/  ULDC.64 UR6, c[0x0][0x3e0] ;  /* 0x0000f80000067ab9 */ /* 0x000fe20000000a00 */
[----:B------:R-:W-:Y:S01]  /*29d0*/  VIADD R51, R16, 0x10 ;  /* 0x0000001010337836 */ /* 0x000fe20000000000 */
[----:B------:R-:W-:Y:S01]  /*29e0*/  CS2R R130, SRZ ;  /* 0x0000000000827805 */ /* 0x000fe2000001ff00 */
[----:B------:R-:W-:Y:S01]  /*29f0*/  IMAD.X R46, R0, 0x1, R32, P4 ;  /* 0x00000001002e7824 */ /* 0x000fe200020e0620 */
[----:B------:R-:W-:Y:S01]  /*2a00*/  LEA R44, P4, R45, UR4, 0x1 ;  /* 0x000000042d2c7c11 */ /* 0x000fe2000f8808ff */
[----:B------:R-:W-:Y:S01]  /*2a10*/  IMAD.X R50, R3, 0x1, R34, P1 ;  /* 0x0000000103327824 */ /* 0x000fe200008e0622 */
[----:B------:R-:W-:Y:S02]  /*2a20*/  ISETP.GE.AND P1, PT, R16, R122, PT ;  /* 0x0000007a1000720c */ /* 0x000fe40003f26270 */
[----:B------:R-:W-:-:S02]  /*2a30*/  CS2R R98, SRZ ;  /* 0x0000000000627805 */ /* 0x000fc4000001ff00 */
[----:B------:R-:W-:Y:S02]  /*2a40*/  LEA.HI.X R45, R45, UR5, R46, 0x1, P4 ;  /* 0x000000052d2d7c11 */ /* 0x000fe4000a0f0c2e */
[----:B------:R-:W-:Y:S02]  /*2a50*/  CS2R R132, SRZ ;  /* 0x0000000000847805 */ /* 0x000fe4000001ff00 */
[C---:B------:R-:W-:Y:S02]  /*2a60*/  LEA R46, P4, R47.reuse, UR6, 0x1 ;  /* 0x000000062f2e7c11 */ /* 0x040fe4000f8808ff */
[----:B------:R-:W-:Y:S01]  /*2a70*/  CS2R R120, SRZ ;  /* 0x0000000000787805 */ /* 0x000fe2000001ff00 */
[C---:B------:R-:W-:Y:S01]  /*2a80*/  VIADD R59, R16.reuse, 0x30 ;  /* 0x00000030103b7836 */ /* 0x040fe20000000000 */
[----:B------:R-:W-:Y:S02]  /*2a90*/  LEA.HI.X R47, R47, UR7, R50, 0x1, P4 ;  /* 0x000000072f2f7c11 */ /* 0x000fe4000a0f0c32 */
[-C--:B------:R-:W-:Y:S01]  /*2aa0*/  ISETP.GE.AND P4, PT, R51, R122.reuse, PT ;  /* 0x0000007a3300720c */ /* 0x080fe20003f86270 */
[----:B------:R-:W-:Y:S01]  /*2ab0*/  VIADD R51, R16, 0x20 ;  /* 0x0000002010337836 */ /* 0x000fe20000000000 */
[----:B------:R0:W5:Y:S04]  /*2ac0*/  @!P1 LDG.E.64 R130, desc[UR36][R44.64] ;  /* 0x000000242c829981 */ /* 0x000168000c1e1b00 */
[----:B------:R0:W5:Y:S01]  /*2ad0*/  @!P1 LDG.E.64 R132, desc[UR36][R46.64] ;  /* 0x000000242e849981 */ /* 0x000162000c1e1b00 */
[----:B------:R-:W-:-:S06]  /*2ae0*/  ISETP.GE.AND P1, PT, R51, R122, PT ;  /* 0x0000007a3300720c */ /* 0x000fcc0003f26270 */
[----:B------:R0:W5:Y:S04]  /*2af0*/  @!P4 LDG.E.64 R98, desc[UR36][R44.64+0x20] ;  /* 0x000020242c62c981 */ /* 0x000168000c1e1b00 */
[----:B------:R0:W5:Y:S01]  /*2b00*/  @!P4 LDG.E.64 R120, desc[UR36][R46.64+0x20] ;  /* 0x000020242e78c981 */ /* 0x000162000c1e1b00 */
[----:B------:R-:W-:Y:S02]  /*2b10*/  ISETP.GE.AND P4, PT, R59, R122, PT ;  /* 0x0000007a3b00720c */ /* 0x000fe40003f86270 */
[----:B------:R-:W-:Y:S02]  /*2b20*/  CS2R R90, SRZ ;  /* 0x00000000005a7805 */ /* 0x000fe4000001ff00 */
[----:B------:R-:W-:Y:S02]  /*2b30*/  CS2R R96, SRZ ;  /* 0x0000000000607805 */ /* 0x000fe4000001ff00 */
[----:B------:R-:W-:-:S02]  /*2b40*/  CS2R R86, SRZ ;  /* 0x0000000000567805 */ /* 0x000fc4000001ff00 */
[----:B------:R-:W-:Y:S01]  /*2b50*/  CS2R R88, SRZ ;  /* 0x0000000000587805 */ /* 0x000fe2000001ff00 */
[C---:B------:R-:W-:Y:S02]  /*2b60*/  VIADD R51, R16.reuse, 0x40 ;  /* 0x0000004010337836 */ /* 0x040fe40000000000 */
[----:B------:R-:W-:Y:S01]  /*2b70*/  VIADD R59, R16, 0x50 ;  /* 0x00000050103b7836 */ /* 0x000fe20000000000 */
[----:B------:R0:W5:Y:S04]  /*2b80*/  @!P1 LDG.E.64 R90, desc[UR36][R44.64+0x40] ;  /* 0x000040242c5a9981 */ /* 0x000168000c1e1b00 */
[----:B------:R0:W5:Y:S01]  /*2b90*/  @!P1 LDG.E.64 R96, desc[UR36][R46.64+0x40] ;  /* 0x000040242e609981 */ /* 0x000162000c1e1b00 */
[----:B------:R-:W-:-:S03]  /*2ba0*/  ISETP.GE.AND P1, PT, R51, R122, PT ;  /* 0x0000007a3300720c */ /* 0x000fc60003f26270 */
[----:B------:R0:W5:Y:S04]  /*2bb0*/  @!P4 LDG.E.64 R86, desc[UR36][R44.64+0x60] ;  /* 0x000060242c56c981 */ /* 0x000168000c1e1b00 */
[----:B------:R0:W5:Y:S01]  /*2bc0*/  @!P4 LDG.E.64 R88, desc[UR36][R46.64+0x60] ;  /* 0x000060242e58c981 */ /* 0x000162000c1e1b00 */
[----:B------:R-:W-:Y:S02]  /*2bd0*/  ISETP.GE.AND P4, PT, R59, R122, PT ;  /* 0x0000007a3b00720c */ /* 0x000fe40003f86270 */
[----:B------:R-:W-:Y:S02]  /*2be0*/  CS2R R82, SRZ ;  /* 0x0000000000527805 */ /* 0x000fe4000001ff00 */
[----:B------:R-:W-:Y:S02]  /*2bf0*/  CS2R R78, SRZ ;  /* 0x00000000004e7805 */ /* 0x000fe4000001ff00 */
[----:B------:R-:W-:-:S02]  /*2c00*/  CS2R R84, SRZ ;  /* 0x0000000000547805 */ /* 0x000fc4000001ff00 */
[----:B------:R-:W-:Y:S01]  /*2c10*/  CS2R R80, SRZ ;  /* 0x0000000000507805 */ /* 0x000fe2000001ff00 */
[----:B------:R0:W5:Y:S04]  /*2c20*/  @!P1 LDG.E.64 R82, desc[UR36][R44.64+0x80] ;  /* 0x000080242c529981 */ /* 0x000168000c1e1b00 */
[----:B------:R0:W5:Y:S04]  /*2c30*/  @!P1 LDG.E.64 R84, desc[UR36][R46.64+0x80] ;  /* 0x000080242e549981 */ /* 0x000168000c1e1b00 */
[----:B------:R0:W5:Y:S04]  /*2c40*/  @!P4 LDG.E.64 R78, desc[UR36][R44.64+0xa0] ;  /* 0x0000a0242c4ec981 */ /* 0x000168000c1e1b00 */
[----:B------:R0:W5:Y:S02]  /*2c50*/  @!P4 LDG.E.64 R80, desc[UR36][R46.64+0xa0] ;  /* 0x0000a0242e50c981 */ /* 0x000164000c1e1b00 */
.L_x_461:
[----:B------:R-:W-:Y:S05]  /*2c60*/  BSYNC B1 ;  /* 0x0000000000017941 */ /* 0x000fea0003800000 */
.L_x_460:
        /* <DEDUP_REMOVED lines=11> */
[----:B------:R-:W-:Y:S01]  /*2d20*/  CS2R R72, SRZ ;  /* 0x0000000000487805 */ /* 0x000fe2000001ff00 */
[----:B-----5:R-:W-:Y:S01]  /*2d30*/  IMAD.MOV.U32 R136, RZ, RZ, R78 ;  /* 0x000000ffff887224 */ /* 0x020fe200078e004e */
[----:B------:R-:W-:Y:S01]  /*2d40*/  CS2R R76, SRZ ;  /* 0x00000000004c7805 */ /* 0x000fe2000001ff00 */
[----:B------:R-:W-:Y:S01]  /*2d50*/  IMAD.MOV.U32 R137, RZ, RZ, R79 ;  /* 0x000000ffff897224 */ /* 0x000fe200078e004f */
[----:B------:R-:W-:Y:S06]  /*2d60*/  @P4 BRA `(.L_x_463) ;  /* 0x0000000000b44947 */ /* 0x000fec0003800000 */
[----:B------:R-:W-:Y:S01]  /*2d70*/  IADD3 R94, P1, P5, R112, R94, R36 ;  /* 0x0000005e705e7210 */ /* 0x000fe20007d3e024 */
[----:B------:R-:W-:Y:S01]  /*2d80*/  ULDC.64 UR4, c[0x0][0x3c8] ;  /* 0x0000f20000047ab9 */ /* 0x000fe20000000a00 */
[----:B------:R-:W-:Y:S01]  /*2d90*/  ULDC.64 UR6, c[0x0][0x3e0] ;  /* 0x0000f80000067ab9 */ /* 0x000fe20000000a00 */
[----:B------:R-:W-:Y:S02]  /*2da0*/  CS2R R74, SRZ ;  /* 0x00000000004a7805 */ /* 0x000fe4000001ff00 */
[----:B0-----:R-:W-:Y:S02]  /*2db0*/  IADD3.X R45, R32, R0, R38, P1, P5 ;  /* 0x00000000202d7210 */ /* 0x001fe40000fea426 */
[----:B------:R-:W-:Y:S02]  /*2dc0*/  CS2R R76, SRZ ;  /* 0x00000000004c7805 */ /* 0x000fe4000001ff00 */
[----:B------:R-:W-:-:S04]  /*2dd0*/  IADD3 R92, P1, P5, R108, R92, R39 ;  /* 0x0000005c6c5c7210 */ /* 0x000fc80007d3e027 */
[----:B------:R-:W-:Y:S02]  /*2de0*/  IADD3.X R3, R34, R3, R41, P1, P5 ;  /* 0x0000000322037210 */ /* 0x000fe40000fea429 */
[----:B------:R-:W-:-:S04]  /*2df0*/  LEA R44, P1, R94, UR4, 0x1 ;  /* 0x000000045e2c7c11 */ /* 0x000fc8000f8208ff */
[----:B------:R-:W-:Y:S02]  /*2e00*/  LEA.HI.X R45, R94, UR5, R45, 0x1, P1 ;  /* 0x000000055e2d7c11 */ /* 0x000fe400088f0c2d */
[----:B------:R-:W-:-:S04]  /*2e10*/  LEA R46, P1, R92, UR6, 0x1 ;  /* 0x000000065c2e7c11 */ /* 0x000fc8000f8208ff */
[----:B------:R-:W-:Y:S01]  /*2e20*/  LEA.HI.X R47, R92, UR7, R3, 0x1, P1 ;  /* 0x000000075c2f7c11 */ /* 0x000fe200088f0c03 */
[C---:B------:R-:W-:Y:S01]  /*2e30*/  VIADD R3, R16.reuse, 0x10 ;  /* 0x0000001010037836 */ /* 0x040fe20000000000 */
[----:B------:R-:W-:Y:S02]  /*2e40*/  ISETP.GE.AND P1, PT, R16, R122, PT ;  /* 0x0000007a1000720c */ /* 0x000fe40003f26270 */
[----:B------:R-:W-:Y:S02]  /*2e50*/  CS2R R70, SRZ ;  /* 0x0000000000467805 */ /* 0x000fe4000001ff00 */
[----:B------:R-:W-:-:S09]  /*2e60*/  CS2R R72, SRZ ;  /* 0x0000000000487805 */ /* 0x000fd2000001ff00 */
[----:B------:R1:W5:Y:S04]  /*2e70*/  @!P1 LDG.E.64 R74, desc[UR36][R44.64] ;  /* 0x000000242c4a9981 */ /* 0x000368000c1e1b00 */
[----:B------:R1:W5:Y:S01]  /*2e80*/  @!P1 LDG.E.64 R76, desc[UR36][R46.64] ;  /* 0x000000242e4c9981 */ /* 0x000362000c1e1b00 */
[----:B------:R-:W-:Y:S01]  /*2e90*/  ISETP.GE.AND P1, PT, R3, R122, PT ;  /* 0x0000007a0300720c */ /* 0x000fe20003f26270 */
[----:B------:R-:W-:Y:S01]  /*2ea0*/  VIADD R3, R16, 0x20 ;  /* 0x0000002010037836 */ /* 0x000fe20000000000 */
        /* <DEDUP_REMOVED lines=16> */
[----:B------:R-:W-:Y:S02]  /*2fb0*/  ISETP.GE.AND P1, PT, R3, R122, PT ;  /* 0x0000007a0300720c */ /* 0x000fe40003f26270 */
[----:B------:R-:W-:Y:S02]  /*2fc0*/  IADD3 R3, R16, 0x50, RZ ;  /* 0x0000005010037810 */ /* 0x000fe40007ffe0ff */
[----:B------:R-:W-:Y:S02]  /*2fd0*/  CS2R R48, SRZ ;  /* 0x0000000000307805 */ /* 0x000fe4000001ff00 */
[----:B------:R-:W-:-:S07]  /*2fe0*/  CS2R R50, SRZ ;  /* 0x0000000000327805 */ /* 0x000fce000001ff00 */
[----:B------:R1:W5:Y:S04]  /*2ff0*/  @!P1 LDG.E.64 R58, desc[UR36][R44.64+0x80] ;  /* 0x000080242c3a9981 */ /* 0x000368000c1e1b00 */
[----:B------:R1:W5:Y:S01]  /*3000*/  @!P1 LDG.E.64 R60, desc[UR36][R46.64+0x80] ;  /* 0x000080242e3c9981 */ /* 0x000362000c1e1b00 */
[----:B------:R-:W-:-:S13]  /*3010*/  ISETP.GE.AND P1, PT, R3, R122, PT ;  /* 0x0000007a0300720c */ /* 0x000fda0003f26270 */
[----:B------:R1:W5:Y:S04]  /*3020*/  @!P1 LDG.E.64 R48, desc[UR36][R44.64+0xa0] ;  /* 0x0000a0242c309981 */ /* 0x000368000c1e1b00 */
[----:B------:R1:W5:Y:S02]  /*3030*/  @!P1 LDG.E.64 R50, desc[UR36][R46.64+0xa0] ;  /* 0x0000a0242e329981 */ /* 0x000364000c1e1b00 */
.L_x_463:
[----:B------:R-:W-:Y:S05]  /*3040*/  BSYNC B1 ;  /* 0x0000000000017941 */ /* 0x000fea0003800000 */
.L_x_462:
[----:B------:R-:W-:Y:S01]  /*3050*/  IMAD.MOV.U32 R0, RZ, RZ, R82 ;  /* 0x000000ffff007224 */ /* 0x000fe200078e0052 */
[----:B------:R-:W-:Y:S01]  /*3060*/  PRMT R168, R136, 0x7610, R168 ;  /* 0x0000761088a87816 */ /* 0x000fe200000000a8 */
[----:B------:R-:W-:Y:S01]  /*3070*/  IMAD.MOV.U32 R3, RZ, RZ, R83 ;  /* 0x000000ffff037224 */ /* 0x000fe200078e0053 */
[----:B------:R-:W-:Y:S01]  /*3080*/  PRMT R169, R137, 0x7610, R169 ;  /* 0x0000761089a97816 */ /* 0x000fe200000000a9 */
[----:B01----:R-:W-:Y:S01]  /*3090*/  IMAD.MOV.U32 R44, RZ, RZ, R90 ;  /* 0x000000ffff2c7224 */ /* 0x003fe200078e005a */
[----:B------:R-:W-:Y:S01]  /*30a0*/  PRMT R172, R0, 0x7610, R172 ;  /* 0x0000761000ac7816 */ /* 0x000fe200000000ac */
[----:B------:R-:W-:Y:S01]  /*30b0*/  IMAD.MOV.U32 R0, RZ, RZ, R86 ;  /* 0x000000ffff007224 */ /* 0x000fe200078e0056 */
        /* <DEDUP_REMOVED lines=37> */
[----:B-----5:R-:W-:Y:S01]  /*3310*/  IMAD.MOV.U32 R0, RZ, RZ, R48 ;  /* 0x000000ffff007224 */ /* 0x020fe200078e0030 */
        /* <DEDUP_REMOVED lines=28> */
[----:B------:R-:W-:Y:S01]  /*34e0*/  ISETP.NE.AND P1, PT, R188, 0x3, PT ;  /* 0x00000003bc00780c */ /* 0x000fe20003f25270 */
        /* <DEDUP_REMOVED lines=17> */
[----:B------:R-:W-:-:S02]  /*3600*/  PRMT R163, R44, 0x7610, R163 ;  /* 0x000076102ca37816 */ /* 0x000fc400000000a3 */
[----:B------:R-:W-:Y:S02]  /*3610*/  PRMT R162, R45, 0x7610, R162 ;  /* 0x000076102da27816 */ /* 0x000fe400000000a2 */
[----:B------:R-:W-:Y:S02]  /*3620*/  PRMT R166, R3, 0x7610, R166 ;  /* 0x0000761003a67816 */ /* 0x000fe400000000a6 */
[----:B------:R-:W-:Y:S01]  /*3630*/  PRMT R167, R0, 0x7610, R167 ;  /* 0x0000761000a77816 */ /* 0x000fe200000000a7 */
[----:B------:R-:W-:Y:S06]  /*3640*/  @!P1 BRA `(.L_x_464) ;  /* 0x0000000000049947 */ /* 0x000fec0003800000 */
[----:B------:R-:W-:Y:S01]  /*3650*/  BPT.TRAP 0x1 ;  /* 0x000000040000795c */ /* 0x000fe20000300000 */
.L_x_464:
[----:B------:R-:W-:Y:S01]  /*3660*/  IMAD R3, R18, 0x8, R2 ;  /* 0x0000000812037824 */ /* 0x000fe200078e0202 */
[----:B------:R-:W-:Y:S01]  /*3670*/  SHF.L.U32 R0, R186, 0x1f, RZ ;  /* 0x0000001fba007819 */ /* 0x000fe200000006ff */
[----:B------:R-:W-:Y:S03]  /*3680*/  BSSY B1, `(.L_x_465) ;  /* 0x0000003000017945 */ /* 0x000fe60003800000 */
[----:B------:R-:W0:Y:S02]  /*3690*/  SYNCS.PHASECHK.TRANS64.TRYWAIT P5, [R3+URZ+0x34890], R0 ;  /* 0x03489000030075a7 */ /* 0x000e2400080a017f */
[----:B0-----:R-:W-:Y:S05]  /*36a0*/  @!P5 BRA `(.L_x_466) ;  /* 0x000001a400fcd947 */ /* 0x001fea0003800000 */
.L_x_762:
[----:B------:R-:W-:Y:S05]  /*36b0*/  BSYNC B1 ;  /* 0x0000000000017941 */ /* 0x000fea0003800000 */
.L_x_465:
[----:B------:R-:W-:Y:S04]  /*36c0*/  BSSY B1, `(.L_x_467) ;  /* 0x0000150000017945 */ /* 0x000fe80003800000 */
[----:B------:R-:W-:Y:S05]  /*36d0*/  @P0 BRA `(.L_x_468) ;  /* 0x0000001400380947 */ /* 0x000fea0003800000 */
[----:B------:R-:W-:Y:S01]  /*36e0*/  ISETP.NE.AND P0, PT, R14, RZ, PT ;  /* 0x000000ff0e00720c */ /* 0x000fe20003f05270 */
[----:B------:R-:W-:-:S12]  /*36f0*/  BSSY B2, `(.L_x_469) ;  /* 0x0000035000027945 */ /* 0x000fd80003800000 */
[----:B------:R-:W-:Y:S05]  /*3700*/  @!P0 BRA `(.L_x_470) ;  /* 0x0000000000cc8947 */ /* 0x000fea0003800000 */
[----:B------:R1:W2:Y:S01]  /*3710*/  LDS.128 R44, [R55] ;  /* 0x00000000372c7984 */ /* 0x0002a20000000c00 */
[----:B------:R-:W-:Y:S01]  /*3720*/  ISETP.GE.AND P0, PT, R16, R122, PT ;  /* 0x0000007a1000720c */ /* 0x000fe20003f06270 */
[----:B------:R-:W-:-:S12]  /*3730*/  BSSY B3, `(.L_x_471) ;  /* 0x000002f000037945 */ /* 0x000fd80003800000 */
[----:B-1----:R-:W-:Y:S05]  /*3740*/  @P0 BRA `(.L_x_472) ;  /* 0x0000000000b40947 */ /* 0x002fea0003800000 */
[--C-:B------:R-:W-:Y:S01]  /*3750*/  SHF.R.U64 R173, R132, 0x10, R133.reuse ;  /* 0x0000001084ad7819 */ /* 0x100fe20000001285 */
[----:B--2---:R-:W-:Y:S01]  /*3760*/  IMAD.U32 R175, R47, 0x10000, RZ ;  /* 0x000100002faf7824 */ /* 0x004fe200078e00ff */
[----:B------:R-:W-:Y:S02]  /*3770*/  SHF.R.U32.HI R133, RZ, 0x10, R133 ;  /* 0x00000010ff857819 */ /* 0x000fe40000011685 */
[--C-:B------:R-:W-:Y:S02]  /*3780*/  SHF.R.U64 R174, R130, 0x10, R131.reuse ;  /* 0x0000001082ae7819 */ /* 0x100fe40000001283 */
[----:B------:R-:W-:Y:S01]  /*3790*/  SHF.R.U32.HI R176, RZ, 0x10, R131 ;  /* 0x00000010ffb07819 */ /* 0x000fe20000011683 */
[----:B------:R-:W-:Y:S01]  /*37a0*/  IMAD.U32 R131, R46, 0x10000, RZ ;  /* 0x000100002e837824 */ /* 0x000fe200078e00ff */
[----:B------:R-:W-:Y:S02]  /*37b0*/  PRMT R173, R177, 0x5410, R173 ;  /* 0x00005410b1ad7816 */ /* 0x000fe400000000ad */
[----:B------:R-:W-:-:S02]  /*37c0*/  PRMT R133, R178, 0x5410, R133 ;  /* 0x00005410b2857816 */ /* 0x000fc40000000085 */
[----:B------:R-:W-:Y:S02]  /*37d0*/  PRMT R174, R94, 0x5432, R174 ;  /* 0x000054325eae7816 */ /* 0x000fe400000000ae */
[----:B------:R-:W-:Y:S01]  /*37e0*/  PRMT R132, R93, 0x5432, R176 ;  /* 0x000054325d847816 */ /* 0x000fe200000000b0 */
[----:B------:R-:W-:Y:S01]  /*37f0*/  IMAD.U32 R177, R133, 0x10000, RZ ;  /* 0x0001000085b17824 */ /* 0x000fe200078e00ff */
[----:B------:R-:W-:Y:S02]  /*3800*/  LOP3.LUT R46, R46, 0xffff0000, RZ, 0xc0, !PT ;  /* 0xffff00002e2e7812 */ /* 0x000fe400078ec0ff */
[----:B------:R-:W-:Y:S01]  /*3810*/  LOP3.LUT R181, R45, 0xffff0000, RZ, 0xc0, !PT ;  /* 0xffff00002db57812 */ /* 0x000fe200078ec0ff */
[----:B------:R-:W-:Y:S01]  /*3820*/  IMAD.U32 R179, R132, 0x10000, RZ ;  /* 0x0001000084b37824 */ /* 0x000fe200078e00ff */
[----:B------:R-:W-:Y:S01]  /*3830*/  LOP3.LUT R176, R173, 0xffff0000, RZ, 0xc0, !PT ;  /* 0xffff0000adb07812 */ /* 0x000fe200078ec0ff */
[----:B------:R-:W-:Y:S01]  /*3840*/  FMUL.FTZ R182, R46, R177 ;  /* 0x000000b12eb67220 */ /* 0x000fe20000410000 */
[----:B------:R-:W-:Y:S01]  /*3850*/  LOP3.LUT R178, R174, 0xffff0000, RZ, 0xc0, !PT ;  /* 0xffff0000aeb27812 */ /* 0x000fe200078ec0ff */
[----:B------:R-:W-:Y:S01]  /*3860*/  FMUL.FTZ R46, R46, R179 ;  /* 0x000000b32e2e7220 */ /* 0x000fe20000410000 */
[----:B------:R-:W-:Y:S01]  /*3870*/  LOP3.LUT R130, R47, 0xffff0000, RZ, 0xc0, !PT ;  /* 0xffff00002f827812 */ /* 0x000fe200078ec0ff */
[----:B------:R-:W-:-:S02]  /*3880*/  IMAD.U32 R47, R45, 0x10000, RZ ;  /* 0x000100002d2f7824 */ /* 0x000fc400078e00ff */
[C---:B------:R-:W-:Y:S01]  /*3890*/  FMUL.FTZ R180, R181.reuse, R176 ;  /* 0x000000b0b5b47220 */ /* 0x040fe20000410000 */
[----:B------:R-:W-:Y:S02]  /*38a0*/  IMAD.U32 R45, R44, 0x10000, RZ ;  /* 0x000100002c2d7824 */ /* 0x000fe400078e00ff */
[----:B------:R-:W-:Y:S01]  /*38b0*/  FMUL.FTZ R181, R181, R178 ;  /* 0x000000b2b5b57220 */ /* 0x000fe20000410000 */
[----:B------:R-:W-:Y:S01]  /*38c0*/  LOP3.LUT R133, R133, 0xffff0000, RZ, 0xc0, !PT ;  /* 0xffff000085857812 */ /* 0x000fe200078ec0ff */
[----:B------:R-:W-:Y:S01]  /*38d0*/  IMAD.U32 R173, R173, 0x10000, RZ ;  /* 0x00010000adad7824 */ /* 0x000fe200078e00ff */
[----:B------:R-:W-:Y:S01]  /*38e0*/  LOP3.LUT R132, R132, 0xffff0000, RZ, 0xc0, !PT ;  /* 0xffff000084847812 */ /* 0x000fe200078ec0ff */
[----:B------:R-:W-:Y:S01]  /*38f0*/  FFMA.FTZ R182, R131, R179, -R182 ;  /* 0x000000b383b67223 */ /* 0x000fe200000108b6 */
[----:B------:R-:W-:Y:S01]  /*3900*/  LOP3.LUT R44, R44, 0xffff0000, RZ, 0xc0, !PT ;  /* 0xffff00002c2c7812 */ /* 0x000fe200078ec0ff */
[----:B------:R-:W-:Y:S02]  /*3910*/  IMAD.U32 R174, R174, 0x10000, RZ ;  /* 0x00010000aeae7824 */ /* 0x000fe400078e00ff */
[----:B------:R-:W-:Y:S01]  /*3920*/  FFMA.FTZ R181, R47, R176, R181 ;  /* 0x000000b02fb57223 */ /* 0x000fe200000100b5 */
[----:B------:R-:W-:Y:S01]  /*3930*/  FFMA.FTZ R131, R131, R177, R46 ;  /* 0x000000b183837223 */ /* 0x000fe2000001002e */
[C---:B------:R-:W-:Y:S01]  /*3940*/  FMUL.FTZ R46, R130.reuse, R133 ;  /* 0x00000085822e7220 */ /* 0x040fe20000410000 */
[----:B------:R-:W-:Y:S01]  /*3950*/  FMUL.FTZ R176, R130, R132 ;  /* 0x0000008482b07220 */ /* 0x000fe20000410000 */
[C---:B------:R-:W-:Y:S01]  /*3960*/  FMUL.FTZ R130, R44.reuse, R173 ;  /* 0x000000ad2c827220 */ /* 0x040fe20000410000 */
[----:B------:R-:W-:Y:S01]  /*3970*/  FFMA.FTZ R180, R47, R178, -R180 ;  /* 0x000000b22fb47223 */ /* 0x000fe200000108b4 */
[----:B------:R-:W-:Y:S01]  /*3980*/  FMUL.FTZ R44, R44, R174 ;  /* 0x000000ae2c2c7220 */ /* 0x000fe20000410000 */
[----:B------:R-:W-:Y:S01]  /*3990*/  FFMA.FTZ R46, R175, R132, -R46 ;  /* 0x00000084af2e7223 */ /* 0x000fe2000001082e */
[----:B------:R-:W-:Y:S01]  /*39a0*/  FFMA.FTZ R130, R45, R174, -R130 ;  /* 0x000000ae2d827223 */ /* 0x000fe20000010882 */
[----:B------:R-:W-:Y:S01]  /*39b0*/  FFMA.FTZ R133, R175, R133, R176 ;  /* 0x00000085af857223 */ /* 0x000fe200000100b0 */
[----:B------:R-:W-:Y:S01]  /*39c0*/  FFMA.FTZ R45, R45, R173, R44 ;  /* 0x000000ad2d2d7223 */ /* 0x000fe2000001002c */
[----:B------:R-:W-:-:S03]  /*39d0*/  F2FP.BF16.F32.PACK_AB R180, R181, R180 ;  /* 0x000000b4b5b4723e */ /* 0x000fc600000010ff */
[----:B------:R-:W-:Y:S02]  /*39e0*/  F2FP.BF16.F32.PACK_AB R47, R133, R46 ;  /* 0x0000002e852f723e */ /* 0x000fe400000010ff */
[----:B------:R-:W-:Y:S01]  /*39f0*/  F2FP.BF16.F32.PACK_AB R44, R45, R130 ;  /* 0x000000822d2c723e */ /* 0x000fe200000010ff */
[----:B------:R-:W-:Y:S01]  /*3a00*/  IMAD.MOV.U32 R45, RZ, RZ, R180 ;  /* 0x000000ffff2d7224 */ /* 0x000fe200078e00b4 */
[----:B------:R-:W-:-:S07]  /*3a10*/  F2FP.BF16.F32.PACK_AB R46, R131, R182 ;  /* 0x000000b6832e723e */ /* 0x000fce00000010ff */
.L_x_472:
[----:B------:R-:W-:Y:S05]  /*3a20*/  BSYNC B3 ;  /* 0x0000000000037941 */ /* 0x000fea0003800000 */
.L_x_471:
[----:B--2---:R1:W-:Y:S02]  /*3a30*/  STG.E.128 desc[UR36][R56.64], R44 ;  /* 0x0000002c38007986 */ /* 0x0043e4000c101d24 */
.L_x_470:
[----:B------:R-:W-:Y:S05]  /*3a40*/  BSYNC B2 ;  /* 0x0000000000027941 */ /* 0x000fea0003800000 */
.L_x_469:
[----:B------:R-:W-:Y:S01]  /*3a50*/  ISETP.NE.AND P0, PT, R10, RZ, PT ;  /* 0x000000ff0a00720c */ /* 0x000fe20003f05270 */
[----:B------:R-:W-:-:S12]  /*3a60*/  BSSY B2, `(.L_x_473) ;  /* 0x0000036000027945 */ /* 0x000fd80003800000 */
[----:B------:R-:W-:Y:S05]  /*3a70*/  @!P0 BRA `(.L_x_474) ;  /* 0x0000000000d08947 */ /* 0x000fea0003800000 */
[----:B-1----:R1:W2:Y:S01]  /*3a80*/  LDS.128 R44, [R54] ;  /* 0x00000000362c7984 */ /* 0x0022a20000000c00 */
[----:B------:R-:W-:Y:S01]  /*3a90*/  VIADD R131, R16, 0x10 ;  /* 0x0000001010837836 */ /* 0x000fe20000000000 */
[----:B------:R-:W-:Y:S04]  /*3aa0*/  BSSY B3, `(.L_x_475) ;  /* 0x0000030000037945 */ /* 0x000fe80003800000 */
[----:B------:R-:W-:-:S13]  /*3ab0*/  ISETP.GE.AND P0, PT, R131, R122, PT ;  /* 0x0000007a8300720c */ /* 0x000fda0003f06270 */
[----:B-1----:R-:W-:Y:S05]  /*3ac0*/  @P0 BRA `(.L_x_476) ;  /* 0x0000000000b40947 */ /* 0x002fea0003800000 */
[----:B------:R-:W-:Y:S01]  /*3ad0*/  SHF.R.U64 R130, R120, 0x10, R121 ;  /* 0x0000001078827819 */ /* 0x000fe20000001279 */
[----:B--2---:R-:W-:Y:S01]  /*3ae0*/  IMAD.U32 R132, R47, 0x10000, RZ ;  /* 0x000100002f847824 */ /* 0x004fe200078e00ff */
[----:B------:R-:W-:Y:S02]  /*3af0*/  SHF.R.U64 R131, R98, 0x10, R99 ;  /* 0x0000001062837819 */ /* 0x000fe40000001263 */
[----:B------:R-:W-:Y:S02]  /*3b00*/  SHF.R.U32.HI R121, RZ, 0x10, R121 ;  /* 0x00000010ff797819 */ /* 0x000fe40000011679 */
[----:B------:R-:W-:Y:S02]  /*3b10*/  PRMT R130, R92, 0x5432, R130 ;  /* 0x000054325c827816 */ /* 0x000fe40000000082 */
[----:B------:R-:W-:Y:S01]  /*3b20*/  SHF.R.U32.HI R133, RZ, 0x10, R99 ;  /* 0x00000010ff857819 */ /* 0x000fe20000011663 */
[----:B------:R-:W-:Y:S01]  /*3b30*/  IMAD.U32 R99, R46, 0x10000, RZ ;  /* 0x000100002e637824 */ /* 0x000fe200078e00ff */
[----:B------:R-:W-:-:S02]  /*3b40*/  PRMT R131, R230, 0x5410, R131 ;  /* 0x00005410e6837816 */ /* 0x000fc40000000083 */
[----:B------:R-:W-:Y:S02]  /*3b50*/  PRMT R121, R236, 0x5410, R121 ;  /* 0x00005410ec797816 */ /* 0x000fe40000000079 */
[----:B------:R-:W-:Y:S02]  /*3b60*/  LOP3.LUT R175, R45, 0xffff0000, RZ, 0xc0, !PT ;  /* 0xffff00002daf7812 */ /* 0x000fe400078ec0ff */
[C---:B------:R-:W-:Y:S01]  /*3b70*/  LOP3.LUT R174, R130.reuse, 0xffff0000, RZ, 0xc0, !PT ;  /* 0xffff000082ae7812 */ /* 0x040fe200078ec0ff */
[----:B------:R-:W-:Y:S01]  /*3b80*/  IMAD.U32 R130, R130, 0x10000, RZ ;  /* 0x0001000082827824 */ /* 0x000fe200078e00ff */
[----:B------:R-:W-:Y:S01]  /*3b90*/  PRMT R120, R231, 0x5410, R133 ;  /* 0x00005410e7787816 */ /* 0x000fe20000000085 */
[----:B------:R-:W-:Y:S01]  /*3ba0*/  IMAD.U32 R133, R121, 0x10000, RZ ;  /* 0x0001000079857824 */ /* 0x000fe200078e00ff */
[----:B------:R-:W-:Y:S01]  /*3bb0*/  LOP3.LUT R176, R131, 0xffff0000, RZ, 0xc0, !PT ;  /* 0xffff000083b07812 */ /* 0x000fe200078ec0ff */
[----:B------:R-:W-:Y:S01]  /*3bc0*/  FMUL.FTZ R178, R175, R174 ;  /* 0x000000aeafb27220 */ /* 0x000fe20000410000 */
[----:B------:R-:W-:Y:S01]  /*3bd0*/  LOP3.LUT R46, R46, 0xffff0000, RZ, 0xc0, !PT ;  /* 0xffff00002e2e7812 */ /* 0x000fe200078ec0ff */
[----:B------:R-:W-:Y:S01]  /*3be0*/  IMAD.U32 R173, R120, 0x10000, RZ ;  /* 0x0001000078ad7824 */ /* 0x000fe200078e00ff */
[----:B------:R-:W-:Y:S01]  /*3bf0*/  LOP3.LUT R98, R47, 0xffff0000, RZ, 0xc0, !PT ;  /* 0xffff00002f627812 */ /* 0x000fe200078ec0ff */
[----:B------:R-:W-:-:S02]  /*3c00*/  IMAD.U32 R47, R45, 0x10000, RZ ;  /* 0x000100002d2f7824 */ /* 0x000fc400078e00ff */
[-C--:B------:R-:W-:Y:S01]  /*3c10*/  FMUL.FTZ R175, R175, R176.reuse ;  /* 0x000000b0afaf7220 */ /* 0x080fe20000410000 */
[----:B------:R-:W-:Y:S02]  /*3c20*/  IMAD.U32 R45, R44, 0x10000, RZ ;  /* 0x000100002c2d7824 */ /* 0x000fe400078e00ff */
[----:B------:R-:W-:Y:S01]  /*3c30*/  FMUL.FTZ R180, R46, R133 ;  /* 0x000000852eb47220 */ /* 0x000fe20000410000 */
[----:B------:R-:W-:Y:S01]  /*3c40*/  LOP3.LUT R44, R44, 0xffff0000, RZ, 0xc0, !PT ;  /* 0xffff00002c2c7812 */ /* 0x000fe200078ec0ff */
[C---:B------:R-:W-:Y:S01]  /*3c50*/  FFMA.FTZ R178, R47.reuse, R176, -R178 ;  /* 0x000000b02fb27223 */ /* 0x040fe200000108b2 */
[----:B------:R-:W-:Y:S01]  /*3c60*/  FFMA.FTZ R175, R47, R174, R175 ;  /* 0x000000ae2faf7223 */ /* 0x000fe200000100af */
[-C--:B------:R-:W-:Y:S01]  /*3c70*/  FMUL.FTZ R46, R46, R173.reuse ;  /* 0x000000ad2e2e7220 */ /* 0x080fe20000410000 */
[----:B------:R-:W-:Y:S01]  /*3c80*/  LOP3.LUT R121, R121, 0xffff0000, RZ, 0xc0, !PT ;  /* 0xffff000079797812 */ /* 0x000fe200078ec0ff */
[----:B------:R-:W-:Y:S01]  /*3c90*/  IMAD.U32 R131, R131, 0x10000, RZ ;  /* 0x0001000083837824 */ /* 0x000fe200078e00ff */
[----:B------:R-:W-:Y:S01]  /*3ca0*/  LOP3.LUT R47, R120, 0xffff0000, RZ, 0xc0, !PT ;  /* 0xffff0000782f7812 */ /* 0x000fe200078ec0ff */
[C---:B------:R-:W-:Y:S01]  /*3cb0*/  FFMA.FTZ R180, R99.reuse, R173, -R180 ;  /* 0x000000ad63b47223 */ /* 0x040fe200000108b4 */
[----:B------:R-:W-:Y:S01]  /*3cc0*/  FFMA.FTZ R99, R99, R133, R46 ;  /* 0x0000008563637223 */ /* 0x000fe2000001002e */
[----:B------:R-:W-:Y:S01]  /*3cd0*/  FMUL.FTZ R133, R98, R121 ;  /* 0x0000007962857220 */ /* 0x000fe20000410000 */
[CC--:B------:R-:W-:Y:S01]  /*3ce0*/  FMUL.FTZ R46, R44.reuse, R130.reuse ;  /* 0x000000822c2e7220 */ /* 0x0c0fe20000410000 */
[----:B------:R-:W-:Y:S01]  /*3cf0*/  FMUL.FTZ R173, R44, R131 ;  /* 0x000000832cad7220 */ /* 0x000fe20000410000 */
[-C--:B------:R-:W-:Y:S01]  /*3d00*/  FMUL.FTZ R98, R98, R47.reuse ;  /* 0x0000002f62627220 */ /* 0x080fe20000410000 */
[C---:B------:R-:W-:Y:S01]  /*3d10*/  FFMA.FTZ R133, R132.reuse, R47, -R133 ;  /* 0x0000002f84857223 */ /* 0x040fe20000010885 */
[C---:B------:R-:W-:Y:S01]  /*3d20*/  FFMA.FTZ R46, R45.reuse, R131, -R46 ;  /* 0x000000832d2e7223 */ /* 0x040fe2000001082e */
[----:B------:R-:W-:Y:S01]  /*3d30*/  FFMA.FTZ R173, R45, R130, R173 ;  /* 0x000000822dad7223 */ /* 0x000fe200000100ad */
[----:B------:R-:W-:Y:S01]  /*3d40*/  FFMA.FTZ R98, R132, R121, R98 ;  /* 0x0000007984627223 */ /* 0x000fe20000010062 */
[----:B------:R-:W-:-:S02]  /*3d50*/  F2FP.BF16.F32.PACK_AB R180, R99, R180 ;  /* 0x000000b463b4723e */ /* 0x000fc400000010ff */
[----:B------:R-:W-:Y:S02]  /*3d60*/  F2FP.BF16.F32.PACK_AB R45, R175, R178 ;  /* 0x000000b2af2d723e */ /* 0x000fe400000010ff */
[----:B------:R-:W-:Y:S01]  /*3d70*/  F2FP.BF16.F32.PACK_AB R44, R173, R46 ;  /* 0x0000002ead2c723e */ /* 0x000fe200000010ff */
[----:B------:R-:W-:Y:S01]  /*3d80*/  IMAD.MOV.U32 R46, RZ, RZ, R180 ;  /* 0x000000ffff2e7224 */ /* 0x000fe200078e00b4 */
[----:B------:R-:W-:-:S07]  /*3d90*/  F2FP.BF16.F32.PACK_AB R47, R98, R133 ;  /* 0x00000085622f723e */ /* 0x000fce00000010ff */
.L_x_476:
[----:B------:R-:W-:Y:S05]  /*3da0*/  BSYNC B3 ;  /* 0x0000000000037941 */ /* 0x000fea0003800000 */
.L_x_475:
[----:B--2---:R2:W-:Y:S02]  /*3db0*/  STG.E.128 desc[UR36][R56.64+0x40], R44 ;  /* 0x0000402c38007986 */ /* 0x0045e4000c101d24 */
.L_x_474:
[----:B------:R-:W-:Y:S05]  /*3dc0*/  BSYNC B2 ;  /* 0x0000000000027941 */ /* 0x000fea0003800000 */
.L_x_473:
[----:B------:R-:W-:Y:S01]  /*3dd0*/  ISETP.NE.AND P0, PT, R9, RZ, PT ;  /* 0x000000ff0900720c */ /* 0x000fe20003f05270 */
[----:B------:R-:W-:-:S12]  /*3de0*/  BSSY B2, `(.L_x_477) ;  /* 0x0000035000027945 */ /* 0x000fd80003800000 */
[----:B------:R-:W-:Y:S05]  /*3df0*/  @!P0 BRA `(.L_x_478) ;  /* 0x0000000000cc8947 */ /* 0x000fea0003800000 */
[----:B-12---:R1:W2:Y:S01]  /*3e00*/  LDS.128 R44, [R55+0x4000] ;  /* 0x00400000372c7984 */ /* 0x0062a20000000c00 */
        /* <DEDUP_REMOVED lines=8> */
[----:B------:R-:W-:Y:S01]  /*3e90*/  SHF.R.U32.HI R98, RZ, 0x10, R91 ;  /* 0x00000010ff627819 */ /* 0x000fe2000001165b */
[----:B------:R-:W-:Y:S01]  /*3ea0*/  IMAD.U32 R91, R46, 0x10000, RZ ;  /* 0x000100002e5b7824 */ /* 0x000fe200078e00ff */
[----:B------:R-:W-:Y:S02]  /*3eb0*/  PRMT R234, R234, 0x5410, R121 ;  /* 0x00005410eaea7816 */ /* 0x000fe40000000079 */
[----:B------:R-:W-:-:S02]  /*3ec0*/  PRMT R228, R228, 0x5410, R99 ;  /* 0x00005410e4e47816 */ /* 0x000fc40000000063 */
[----:B------:R-:W-:Y:S01]  /*3ed0*/  PRMT R235, R235, 0x5410, R96 ;  /* 0x00005410ebeb7816 */ /* 0x000fe20000000060 */
[----:B------:R-:W-:Y:S01]  /*3ee0*/  IMAD.U32 R96, R44, 0x10000, RZ ;  /* 0x000100002c607824 */ /* 0x000fe200078e00ff */
[----:B------:R-:W-:Y:S02]  /*3ef0*/  PRMT R229, R229, 0x5410, R98 ;  /* 0x00005410e5e57816 */ /* 0x000fe40000000062 */
[----:B------:R-:W-:Y:S01]  /*3f00*/  LOP3.LUT R45, R45, 0xffff0000, RZ, 0xc0, !PT ;  /* 0xffff00002d2d7812 */ /* 0x000fe200078ec0ff */
[----:B------:R-:W-:Y:S01]  /*3f10*/  IMAD.U32 R97, R235, 0x10000, RZ ;  /* 0x00010000eb617824 */ /* 0x000fe200078e00ff */
[----:B------:R-:W-:Y:S01]  /*3f20*/  LOP3.LUT R130, R234, 0xffff0000, RZ, 0xc0, !PT ;  /* 0xffff0000ea827812 */ /* 0x000fe200078ec0ff */
[----:B------:R-:W-:Y:S01]  /*3f30*/  IMAD.U32 R98, R229, 0x10000, RZ ;  /* 0x00010000e5627824 */ /* 0x000fe200078e00ff */
[----:B------:R-:W-:Y:S02]  /*3f40*/  LOP3.LUT R99, R228, 0xffff0000, RZ, 0xc0, !PT ;  /* 0xffff0000e4637812 */ /* 0x000fe400078ec0ff */
[----:B------:R-:W-:Y:S01]  /*3f50*/  LOP3.LUT R46, R46, 0xffff0000, RZ, 0xc0, !PT ;  /* 0xffff00002e2e7812 */ /* 0x000fe200078ec0ff */
[----:B------:R-:W-:Y:S01]  /*3f60*/  FMUL.FTZ R121, R45, R130 ;  /* 0x000000822d797220 */ /* 0x000fe20000410000 */
[----:B------:R-:W-:Y:S01]  /*3f70*/  LOP3.LUT R90, R47, 0xffff0000, RZ, 0xc0, !PT ;  /* 0xffff00002f5a7812 */ /* 0x000fe200078ec0ff */
[----:B------:R-:W-:Y:S01]  /*3f80*/  FMUL.FTZ R45, R45, R99 ;  /* 0x000000632d2d7220 */ /* 0x000fe20000410000 */
[----:B------:R-:W-:Y:S01]  /*3f90*/  LOP3.LUT R235, R235, 0xffff0000, RZ, 0xc0, !PT ;  /* 0xffff0000ebeb7812 */ /* 0x000fe200078ec0ff */
[----:B------:R-:W-:Y:S01]  /*3fa0*/  FMUL.FTZ R132, R46, R97 ;  /* 0x000000612e847220 */ /* 0x000fe20000410000 */
[----:B------:R-:W-:Y:S01]  /*3fb0*/  FFMA.FTZ R121, R120, R99, -R121 ;  /* 0x0000006378797223 */ /* 0x000fe20000010879 */
[----:B------:R-:W-:Y:S01]  /*3fc0*/  FMUL.FTZ R46, R46, R98 ;  /* 0x000000622e2e7220 */ /* 0x000fe20000410000 */
[----:B------:R-:W-:Y:S01]  /*3fd0*/  LOP3.LUT R44, R44, 0xffff0000, RZ, 0xc0, !PT ;  /* 0xffff00002c2c7812 */ /* 0x000fe200078ec0ff */
[----:B------:R-:W-:Y:S01]  /*3fe0*/  FFMA.FTZ R120, R120, R130, R45 ;  /* 0x0000008278787223 */ /* 0x000fe2000001002d */
[----:B------:R-:W-:Y:S01]  /*3ff0*/  LOP3.LUT R229, R229, 0xffff0000, RZ, 0xc0, !PT ;  /* 0xffff0000e5e57812 */ /* 0x000fe200078ec0ff */
[----:B------:R-:W-:-:S02]  /*4000*/  IMAD.U32 R45, R234, 0x10000, RZ ;  /* 0x00010000ea2d7824 */ /* 0x000fc400078e00ff */
[C---:B------:R-:W-:Y:S01]  /*4010*/  FFMA.FTZ R132, R91.reuse, R98, -R132 ;  /* 0x000000625b847223 */ /* 0x040fe20000010884 */
[----:B------:R-:W-:Y:S02]  /*4020*/  IMAD.U32 R99, R228, 0x10000, RZ ;  /* 0x00010000e4637824 */ /* 0x000fe400078e00ff */
[----:B------:R-:W-:Y:S01]  /*4030*/  FFMA.FTZ R91, R91, R97, R46 ;  /* 0x000000615b5b7223 */ /* 0x000fe2000001002e */
[----:B------:R-:W-:Y:S02]  /*4040*/  IMAD.U32 R47, R47, 0x10000, RZ ;  /* 0x000100002f2f7824 */ /* 0x000fe400078e00ff */
[C---:B------:R-:W-:Y:S01]  /*4050*/  FMUL.FTZ R46, R90.reuse, R235 ;  /* 0x000000eb5a2e7220 */ /* 0x040fe20000410000 */
[----:B------:R-:W-:Y:S01]  /*4060*/  FMUL.FTZ R90, R90, R229 ;  /* 0x000000e55a5a7220 */ /* 0x000fe20000410000 */
[C---:B------:R-:W-:Y:S01]  /*4070*/  FMUL.FTZ R97, R44.reuse, R45 ;  /* 0x0000002d2c617220 */ /* 0x040fe20000410000 */
[----:B------:R-:W-:Y:S01]  /*4080*/  FMUL.FTZ R44, R44, R99 ;  /* 0x000000632c2c7220 */ /* 0x000fe20000410000 */
[C---:B------:R-:W-:Y:S01]  /*4090*/  FFMA.FTZ R46, R47.reuse, R229, -R46 ;  /* 0x000000e52f2e7223 */ /* 0x040fe2000001082e */
[----:B------:R-:W-:Y:S01]  /*40a0*/  FFMA.FTZ R47, R47, R235, R90 ;  /* 0x000000eb2f2f7223 */ /* 0x000fe2000001005a */
[C---:B------:R-:W-:Y:S01]  /*40b0*/  FFMA.FTZ R97, R96.reuse, R99, -R97 ;  /* 0x0000006360617223 */ /* 0x040fe20000010861 */
[----:B------:R-:W-:Y:S01]  /*40c0*/  FFMA.FTZ R44, R96, R45, R44 ;  /* 0x0000002d602c7223 */ /* 0x000fe2000001002c */
[----:B------:R-:W-:-:S02]  /*40d0*/  F2FP.BF16.F32.PACK_AB R45, R120, R121 ;  /* 0x00000079782d723e */ /* 0x000fc400000010ff */
[----:B------:R-:W-:Y:S02]  /*40e0*/  F2FP.BF16.F32.PACK_AB R47, R47, R46 ;  /* 0x0000002e2f2f723e */ /* 0x000fe400000010ff */
[----:B------:R-:W-:Y:S02]  /*40f0*/  F2FP.BF16.F32.PACK_AB R46, R91, R132 ;  /* 0x000000845b2e723e */ /* 0x000fe400000010ff */
[----:B------:R-:W-:-:S07]  /*4100*/  F2FP.BF16.F32.PACK_AB R44, R44, R97 ;  /* 0x000000612c2c723e */ /* 0x000fce00000010ff */
.L_x_480:
[----:B------:R-:W-:Y:S05]  /*4110*/  BSYNC B3 ;  /* 0x0000000000037941 */ /* 0x000fea0003800000 */
.L_x_479:
[----:B--2---:R3:W-:Y:S02]  /*4120*/  STG.E.128 desc[UR36][R56.64+0x80], R44 ;  /* 0x0000802c38007986 */ /* 0x0047e4000c101d24 */
.L_x_478:
[----:B------:R-:W-:Y:S05]  /*4130*/  BSYNC B2 ;  /* 0x0000000000027941 */ /* 0x000fea0003800000 */
.L_x_477:
[----:B------:R-:W-:Y:S01]  /*4140*/  ISETP.NE.AND P0, PT, R8, RZ, PT ;  /* 0x000000ff0800720c */ /* 0x000fe20003f05270 */
[----:B------:R-:W-:-:S12]  /*4150*/  BSSY B2, `(.L_x_481) ;  /* 0x0000036000027945 */ /* 0x000fd80003800000 */
[----:B------:R-:W-:Y:S05]  /*4160*/  @!P0 BRA `(.L_x_482) ;  /* 0x0000000000d08947 */ /* 0x000fea0003800000 */
[----:B-123--:R1:W2:Y:S01]  /*4170*/  LDS.128 R44, [R54+0x4000] ;  /* 0x00400000362c7984 */ /* 0x00e2a20000000c00 */
[----:B------:R-:W-:Y:S01]  /*4180*/  VIADD R91, R16, 0x30 ;  /* 0x00000030105b7836 */ /* 0x000fe20000000000 */
[----:B------:R-:W-:Y:S04]  /*4190*/  BSSY B3, `(.L_x_483) ;  /* 0x0000030000037945 */ /* 0x000fe80003800000 */
[----:B------:R-:W-:-:S13]  /*41a0*/  ISETP.GE.AND P0, PT, R91, R122, PT ;  /* 0x0000007a5b00720c */ /* 0x000fda0003f06270 */
[----:B-1----:R-:W-:Y:S05]  /*41b0*/  @P0 BRA `(.L_x_484) ;  /* 0x0000000000b40947 */ /* 0x002fea0003800000 */
[----:B------:R-:W-:Y:S02]  /*41c0*/  SHF.R.U64 R91, R88, 0x10, R89 ;  /* 0x00000010585b7819 */ /* 0x000fe40000001259 */
[--C-:B------:R-:W-:Y:S01]  /*41d0*/  SHF.R.U64 R97, R86, 0x10, R87.reuse ;  /* 0x0000001056617819 */ /* 0x100fe20000001257 */
[----:B--2---:R-:W-:Y:S01]  /*41e0*/  IMAD.U32 R86, R46, 0x10000, RZ ;  /* 0x000100002e567824 */ /* 0x004fe200078e00ff */
[----:B------:R-:W-:Y:S02]  /*41f0*/  SHF.R.U32.HI R90, RZ, 0x10, R87 ;  /* 0x00000010ff5a7819 */ /* 0x000fe40000011657 */
[----:B------:R-:W-:Y:S01]  /*4200*/  PRMT R232, R232, 0x5410, R91 ;  /* 0x00005410e8e87816 */ /* 0x000fe2000000005b */
[----:B------:R-:W-:Y:S01]  /*4210*/  IMAD.U32 R91, R45, 0x10000, RZ ;  /* 0x000100002d5b7824 */ /* 0x000fe200078e00ff */
[----:B------:R-:W-:Y:S02]  /*4220*/  SHF.R.U32.HI R88, RZ, 0x10, R89 ;  /* 0x00000010ff587819 */ /* 0x000fe40000011659 */
[----:B------:R-:W-:-:S02]  /*4230*/  PRMT R226, R226, 0x5410, R97 ;  /* 0x00005410e2e27816 */ /* 0x000fc40000000061 */
[----:B------:R-:W-:Y:S02]  /*4240*/  PRMT R227, R227, 0x5410, R90 ;  /* 0x00005410e3e37816 */ /* 0x000fe4000000005a */
[----:B------:R-:W-:Y:S01]  /*4250*/  LOP3.LUT R89, R45, 0xffff0000, RZ, 0xc0, !PT ;  /* 0xffff00002d597812 */ /* 0x000fe200078ec0ff */
[----:B------:R-:W-:Y:S01]  /*4260*/  IMAD.U32 R45, R44, 0x10000, RZ ;  /* 0x000100002c2d7824 */ /* 0x000fe200078e00ff */
        /* <DEDUP_REMOVED lines=9> */
[-C--:B------:R-:W-:Y:S01]  /*4300*/  FMUL.FTZ R97, R89, R90.reuse ;  /* 0x0000005a59617220 */ /* 0x080fe20000410000 */
[----:B------:R-:W-:Y:S01]  /*4310*/  LOP3.LUT R89, R44, 0xffff0000, RZ, 0xc0, !PT ;  /* 0xffff00002c597812 */ /* 0x000fe200078ec0ff */
[----:B------:R-:W-:Y:S01]  /*4320*/  FFMA.FTZ R44, R91, R90, -R120 ;  /* 0x0000005a5b2c7223 */ /* 0x000fe20000010878 */
[----:B------:R-:W-:Y:S01]  /*4330*/  FMUL.FTZ R99, R87, R88 ;  /* 0x0000005857637220 */ /* 0x000fe20000410000 */
[----:B------:R-:W-:Y:S01]  /*4340*/  FFMA.FTZ R91, R91, R98, R97 ;  /* 0x000000625b5b7223 */ /* 0x000fe20000010061 */
[-C--:B------:R-:W-:Y:S01]  /*4350*/  FMUL.FTZ R97, R87, R96.reuse ;  /* 0x0000006057617220 */ /* 0x080fe20000410000 */
[----:B------:R-:W-:Y:S01]  /*4360*/  LOP3.LUT R233, R233, 0xffff0000, RZ, 0xc0, !PT ;  /* 0xffff0000e9e97812 */ /* 0x000fe200078ec0ff */
[----:B------:R-:W-:Y:S01]  /*4370*/  FFMA.FTZ R87, R86, R96, -R99 ;  /* 0x0000006056577223 */ /* 0x000fe20000010863 */
[----:B------:R-:W-:Y:S01]  /*4380*/  LOP3.LUT R227, R227, 0xffff0000, RZ, 0xc0, !PT ;  /* 0xffff0000e3e37812 */ /* 0x000fe200078ec0ff */
[----:B------:R-:W-:-:S02]  /*4390*/  IMAD.U32 R226, R226, 0x10000, RZ ;  /* 0x00010000e2e27824 */ /* 0x000fc400078e00ff */
[----:B------:R-:W-:Y:S01]  /*43a0*/  FFMA.FTZ R86, R86, R88, R97 ;  /* 0x0000005856567223 */ /* 0x000fe20000010061 */
[C---:B------:R-:W-:Y:S01]  /*43b0*/  FMUL.FTZ R88, R46.reuse, R233 ;  /* 0x000000e92e587220 */ /* 0x040fe20000410000 */
[----:B------:R-:W-:Y:S02]  /*43c0*/  IMAD.U32 R47, R47, 0x10000, RZ ;  /* 0x000100002f2f7824 */ /* 0x000fe400078e00ff */
[-C--:B------:R-:W-:Y:S01]  /*43d0*/  FMUL.FTZ R90, R46, R227.reuse ;  /* 0x000000e32e5a7220 */ /* 0x080fe20000410000 */
[C---:B------:R-:W-:Y:S01]  /*43e0*/  FMUL.FTZ R46, R89.reuse, R232 ;  /* 0x000000e8592e7220 */ /* 0x040fe20000410000 */
[-C--:B------:R-:W-:Y:S01]  /*43f0*/  FMUL.FTZ R89, R89, R226.reuse ;  /* 0x000000e259597220 */ /* 0x080fe20000410000 */
[C---:B------:R-:W-:Y:S01]  /*4400*/  FFMA.FTZ R88, R47.reuse, R227, -R88 ;  /* 0x000000e32f587223 */ /* 0x040fe20000010858 */
[----:B------:R-:W-:Y:S01]  /*4410*/  FFMA.FTZ R47, R47, R233, R90 ;  /* 0x000000e92f2f7223 */ /* 0x000fe2000001005a */
[C---:B------:R-:W-:Y:S01]  /*4420*/  FFMA.FTZ R46, R45.reuse, R226, -R46 ;  /* 0x000000e22d2e7223 */ /* 0x040fe2000001082e */
[----:B------:R-:W-:Y:S01]  /*4430*/  FFMA.FTZ R89, R45, R232, R89 ;  /* 0x000000e82d597223 */ /* 0x000fe20000010059 */
[----:B------:R-:W-:-:S02]  /*4440*/  F2FP.BF16.F32.PACK_AB R86, R86, R87 ;  /* 0x000000575656723e */ /* 0x000fc400000010ff */
[----:B------:R-:W-:Y:S02]  /*4450*/  F2FP.BF16.F32.PACK_AB R45, R91, R44 ;  /* 0x0000002c5b2d723e */ /* 0x000fe400000010ff */
[----:B------:R-:W-:Y:S01]  /*4460*/  F2FP.BF16.F32.PACK_AB R44, R89, R46 ;  /* 0x0000002e592c723e */ /* 0x000fe200000010ff */
[----:B------:R-:W-:Y:S01]  /*4470*/  IMAD.MOV.U32 R46, RZ, RZ, R86 ;  /* 0x000000ffff2e7224 */ /* 0x000fe200078e0056 */
[----:B------:R-:W-:-:S07]  /*4480*/  F2FP.BF16.F32.PACK_AB R47, R47, R88 ;  /* 0x000000582f2f723e */ /* 0x000fce00000010ff */
.L_x_484:
[----:B------:R-:W-:Y:S05]  /*4490*/  BSYNC B3 ;  /* 0x0000000000037941 */ /* 0x000fea0003800000 */
.L_x_483:
[----:B--2---:R4:W-:Y:S02]  /*44a0*/  STG.E.128 desc[UR36][R56.64+0xc0], R44 ;  /* 0x0000c02c38007986 */ /* 0x0049e4000c101d24 */
.L_x_482:
[----:B------:R-:W-:Y:S05]  /*44b0*/  BSYNC B2 ;  /* 0x0000000000027941 */ /* 0x000fea0003800000 */
.L_x_481:
[----:B------:R-:W-:Y:S01]  /*44c0*/  ISETP.NE.AND P0, PT, R7, RZ, PT ;  /* 0x000000ff0700720c */ /* 0x000fe20003f05270 */
[----:B------:R-:W-:-:S12]  /*44d0*/  BSSY B2, `(.L_x_485) ;  /* 0x0000037000027945 */ /* 0x000fd80003800000 */
[----:B------:R-:W-:Y:S05]  /*44e0*/  @!P0 BRA `(.L_x_486) ;  /* 0x0000000000d48947 */ /* 0x000fea0003800000 */
[----:B-1234-:R1:W2:Y:S01]  /*44f0*/  LDS.128 R44, [R55+0x8000] ;  /* 0x00800000372c7984 */ /* 0x01e2a20000000c00 */
[----:B------:R-:W-:Y:S01]  /*4500*/  VIADD R87, R16, 0x40 ;  /* 0x0000004010577836 */ /* 0x000fe20000000000 */
[----:B------:R-:W-:Y:S04]  /*4510*/  BSSY B3, `(.L_x_487) ;  /* 0x0000031000037945 */ /* 0x000fe80003800000 */
[----:B------:R-:W-:-:S13]  /*4520*/  ISETP.GE.AND P0, PT, R87, R122, PT ;  /* 0x0000007a5700720c */ /* 0x000fda0003f06270 */
[----:B-1----:R-:W-:Y:S05]  /*4530*/  @P0 BRA `(.L_x_488) ;  /* 0x0000000000b80947 */ /* 0x002fea0003800000 */
[--C-:B------:R-:W-:Y:S02]  /*4540*/  SHF.R.U64 R86, R84, 0x10, R85.reuse ;  /* 0x0000001054567819 */ /* 0x100fe40000001255 */
[----:B------:R-:W-:Y:S02]  /*4550*/  SHF.R.U32.HI R84, RZ, 0x10, R85 ;  /* 0x00000010ff547819 */ /* 0x000fe40000011655 */
[--C-:B------:R-:W-:Y:S01]  /*4560*/  SHF.R.U64 R87, R82, 0x10, R83.reuse ;  /* 0x0000001052577819 */ /* 0x100fe20000001253 */
[----:B--2---:R-:W-:Y:S01]  /*4570*/  IMAD.U32 R82, R46, 0x10000, RZ ;  /* 0x000100002e527824 */ /* 0x004fe200078e00ff */
[----:B------:R-:W-:Y:S01]  /*4580*/  SHF.R.U32.HI R88, RZ, 0x10, R83 ;  /* 0x00000010ff587819 */ /* 0x000fe20000011653 */
[----:B------:R-:W-:Y:S01]  /*4590*/  IMAD.U32 R83, R45, 0x10000, RZ ;  /* 0x000100002d537824 */ /* 0x000fe200078e00ff */
[----:B------:R-:W-:Y:S02]  /*45a0*/  PRMT R203, R203, 0x5410, R86 ;  /* 0x00005410cbcb7816 */ /* 0x000fe40000000056 */
[----:B------:R-:W-:-:S02]  /*45b0*/  PRMT R225, R225, 0x5410, R84 ;  /* 0x00005410e1e17816 */ /* 0x000fc40000000054 */
[----:B------:R-:W-:Y:S02]  /*45c0*/  PRMT R172, R172, 0x5410, R87 ;  /* 0x00005410acac7816 */ /* 0x000fe40000000057 */
[----:B------:R-:W-:Y:S01]  /*45d0*/  PRMT R183, R183, 0x5410, R88 ;  /* 0x00005410b7b77816 */ /* 0x000fe20000000058 */
[----:B------:R-:W-:Y:S01]  /*45e0*/  IMAD.U32 R89, R225, 0x10000, RZ ;  /* 0x00010000e1597824 */ /* 0x000fe200078e00ff */
[----:B------:R-:W-:Y:S01]  /*45f0*/  LOP3.LUT R84, R45, 0xffff0000, RZ, 0xc0, !PT ;  /* 0xffff00002d547812 */ /* 0x000fe200078ec0ff */
[----:B------:R-:W-:Y:S01]  /*4600*/  IMAD.U32 R45, R44, 0x10000, RZ ;  /* 0x000100002c2d7824 */ /* 0x000fe200078e00ff */
[----:B------:R-:W-:Y:S01]  /*4610*/  LOP3.LUT R88, R203, 0xffff0000, RZ, 0xc0, !PT ;  /* 0xffff0000cb587812 */ /* 0x000fe200078ec0ff */
[----:B------:R-:W-:Y:S01]  /*4620*/  IMAD.U32 R87, R183, 0x10000, RZ ;  /* 0x00010000b7577824 */ /* 0x000fe200078e00ff */
[----:B------:R-:W-:Y:S01]  /*4630*/  LOP3.LUT R85, R46, 0xffff0000, RZ, 0xc0, !PT ;  /* 0xffff00002e557812 */ /* 0x000fe200078ec0ff */
[----:B------:R-:W-:Y:S01]  /*4640*/  IMAD.U32 R203, R203, 0x10000, RZ ;  /* 0x00010000cbcb7824 */ /* 0x000fe200078e00ff */
[----:B------:R-:W-:Y:S01]  /*4650*/  LOP3.LUT R86, R172, 0xffff0000, RZ, 0xc0, !PT ;  /* 0xffff0000ac567812 */ /* 0x000fe200078ec0ff */
[C---:B------:R-:W-:Y:S01]  /*4660*/  FMUL.FTZ R90, R84.reuse, R88 ;  /* 0x00000058545a7220 */ /* 0x040fe20000410000 */
[----:B------:R-:W-:Y:S01]  /*4670*/  LOP3.LUT R46, R47, 0xffff0000, RZ, 0xc0, !PT ;  /* 0xffff00002f2e7812 */ /* 0x000fe200078ec0ff */
[----:B------:R-:W-:Y:S01]  /*4680*/  FMUL.FTZ R97, R85, R89 ;  /* 0x0000005955617220 */ /* 0x000fe20000410000 */
[----:B------:R-:W-:Y:S01]  /*4690*/  LOP3.LUT R225, R225, 0xffff0000, RZ, 0xc0, !PT ;  /* 0xffff0000e1e17812 */ /* 0x000fe200078ec0ff */
[----:B------:R-:W-:Y:S01]  /*46a0*/  FMUL.FTZ R91, R84, R86 ;  /* 0x00000056545b7220 */ /* 0x000fe20000410000 */
[----:B------:R-:W-:Y:S01]  /*46b0*/  LOP3.LUT R183, R183, 0xffff0000, RZ, 0xc0, !PT ;  /* 0xffff0000b7b77812 */ /* 0x000fe200078ec0ff */
[----:B------:R-:W-:Y:S01]  /*46c0*/  FMUL.FTZ R85, R85, R87 ;  /* 0x0000005755557220 */ /* 0x000fe20000410000 */
[----:B------:R-:W-:Y:S01]  /*46d0*/  LOP3.LUT R44, R44, 0xffff0000, RZ, 0xc0, !PT ;  /* 0xffff00002c2c7812 */ /* 0x000fe200078ec0ff */
[----:B------:R-:W-:-:S02]  /*46e0*/  IMAD.U32 R172, R172, 0x10000, RZ ;  /* 0x00010000acac7824 */ /* 0x000fc400078e00ff */
[----:B------:R-:W-:Y:S01]  /*46f0*/  FFMA.FTZ R90, R83, R86, -R90 ;  /* 0x00000056535a7223 */ /* 0x000fe2000001085a */
[C---:B------:R-:W-:Y:S01]  /*4700*/  FMUL.FTZ R84, R46.reuse, R225 ;  /* 0x000000e12e547220 */ /* 0x040fe20000410000 */
[----:B------:R-:W-:Y:S01]  /*4710*/  FMUL.FTZ R86, R46, R183 ;  /* 0x000000b72e567220 */ /* 0x000fe20000410000 */
[----:B------:R-:W-:Y:S01]  /*4720*/  FFMA.FTZ R97, R82, R87, -R97 ;  /* 0x0000005752617223 */ /* 0x000fe20000010861 */
[----:B------:R-:W-:Y:S01]  /*4730*/  FMUL.FTZ R46, R44, R203 ;  /* 0x000000cb2c2e7220 */ /* 0x000fe20000410000 */
[----:B------:R-:W-:Y:S02]  /*4740*/  IMAD.U32 R47, R47, 0x10000, RZ ;  /* 0x000100002f2f7824 */ /* 0x000fe400078e00ff */
[----:B------:R-:W-:Y:S01]  /*4750*/  FFMA.FTZ R91, R83, R88, R91 ;  /* 0x00000058535b7223 */ /* 0x000fe2000001005b */
[----:B------:R-:W-:Y:S01]  /*4760*/  FFMA.FTZ R82, R82, R89, R85 ;  /* 0x0000005952527223 */ /* 0x000fe20000010055 */
[-C--:B------:R-:W-:Y:S01]  /*4770*/  FMUL.FTZ R44, R44, R172.reuse ;  /* 0x000000ac2c2c7220 */ /* 0x080fe20000410000 */
[----:B------:R-:W-:Y:S01]  /*4780*/  FFMA.FTZ R46, R45, R172, -R46 ;  /* 0x000000ac2d2e7223 */ /* 0x000fe2000001082e */
[C---:B------:R-:W-:Y:S01]  /*4790*/  FFMA.FTZ R84, R47.reuse, R183, -R84 ;  /* 0x000000b72f547223 */ /* 0x040fe20000010854 */
[----:B------:R-:W-:Y:S01]  /*47a0*/  FFMA.FTZ R47, R47, R225, R86 ;  /* 0x000000e12f2f7223 */ /* 0x000fe20000010056 */
[----:B------:R-:W-:Y:S01]  /*47b0*/  FFMA.FTZ R45, R45, R203, R44 ;  /* 0x000000cb2d2d7223 */ /* 0x000fe2000001002c */
[----:B------:R-:W-:-:S02]  /*47c0*/  F2FP.BF16.F32.PACK_AB R90, R91, R90 ;  /* 0x0000005a5b5a723e */ /* 0x000fc400000010ff */
[----:B------:R-:W-:Y:S02]  /*47d0*/  F2FP.BF16.F32.PACK_AB R82, R82, R97 ;  /* 0x000000615252723e */ /* 0x000fe400000010ff */
[----:B------:R-:W-:Y:S01]  /*47e0*/  F2FP.BF16.F32.PACK_AB R44, R45, R46 ;  /* 0x0000002e2d2c723e */ /* 0x000fe200000010ff */
[----:B------:R-:W-:Y:S01]  /*47f0*/  IMAD.MOV.U32 R45, RZ, RZ, R90 ;  /* 0x000000ffff2d7224 */ /* 0x000fe200078e005a */
[----:B------:R-:W-:Y:S01]  /*4800*/  F2FP.BF16.F32.PACK_AB R47, R47, R84 ;  /* 0x000000542f2f723e */ /* 0x000fe200000010ff */
[----:B------:R-:W-:-:S07]  /*4810*/  IMAD.MOV.U32 R46, RZ, RZ, R82 ;  /* 0x000000ffff2e7224 */ /* 0x000fce00078e0052 */
.L_x_488:
[----:B------:R-:W-:Y:S05]  /*4820*/  BSYNC B3 ;  /* 0x0000000000037941 */ /* 0x000fea0003800000 */
.L_x_487:
[----:B--2---:R1:W-:Y:S02]  /*4830*/  STG.E.128 desc[UR36][R56.64+0x100], R44 ;  /* 0x0001002c38007986 */ /* 0x0043e4000c101d24 */
.L_x_486:
[----:B------:R-:W-:Y:S05]  /*4840*/  BSYNC B2 ;  /* 0x0000000000027941 */ /* 0x000fea0003800000 */
.L_x_485:
[----:B------:R-:W-:-:S13]  /*4850*/  ISETP.NE.AND P0, PT, R6, RZ, PT ;  /* 0x000000ff0600720c */ /* 0x000fda0003f05270 */
[----:B------:R-:W-:Y:S05]  /*4860*/  @!P0 BRA `(.L_x_468) ;  /* 0x0000000000d48947 */ /* 0x000fea0003800000 */
[----:B-1234-:R1:W2:Y:S01]  /*4870*/  LDS.128 R44, [R54+0x8000] ;  /* 0x00800000362c7984 */ /* 0x01e2a20000000c00 */
[----:B------:R-:W-:Y:S01]  /*4880*/  VIADD R83, R16, 0x50 ;  /* 0x0000005010537836 */ /* 0x000fe20000000000 */
[----:B------:R-:W-:Y:S04]  /*4890*/  BSSY B2, `(.L_x_489) ;  /* 0x0000031000027945 */ /* 0x000fe80003800000 */
[----:B------:R-:W-:-:S13]  /*48a0*/  ISETP.GE.AND P0, PT, R83, R122, PT ;  /* 0x0000007a5300720c */ /* 0x000fda0003f06270 */
[----:B-1----:R-:W-:Y:S05]  /*48b0*/  @P0 BRA `(.L_x_490) ;  /* 0x0000000000b80947 */ /* 0x002fea0003800000 */
[----:B------:R-:W-:Y:S02]  /*48c0*/  SHF.R.U32.HI R82, RZ, 0x10, R81 ;  /* 0x00000010ff527819 */ /* 0x000fe40000011651 */
[----:B------:R-:W-:Y:S02]  /*48d0*/  SHF.R.U32.HI R84, RZ, 0x10, R79 ;  /* 0x00000010ff547819 */ /* 0x000fe4000001164f */
[----:B------:R-:W-:Y:S01]  /*48e0*/  SHF.R.U64 R83, R80, 0x10, R81 ;  /* 0x0000001050537819 */ /* 0x000fe20000001251 */
[----:B--2---:R-:W-:Y:S01]  /*48f0*/  IMAD.U32 R80, R47, 0x10000, RZ ;  /* 0x000100002f507824 */ /* 0x004fe200078e00ff */
[----:B------:R-:W-:Y:S01]  /*4900*/  SHF.R.U64 R85, R78, 0x10, R79 ;  /* 0x000000104e557819 */ /* 0x000fe2000000124f */
[----:B------:R-:W-:Y:S01]  /*4910*/  IMAD.U32 R78, R46, 0x10000, RZ ;  /* 0x000100002e4e7824 */ /* 0x000fe200078e00ff */
[----:B------:R-:W-:Y:S02]  /*4920*/  PRMT R171, R171, 0x5410, R82 ;  /* 0x00005410abab7816 */ /* 0x000fe40000000052 */
[----:B------:R-:W-:-:S02]  /*4930*/  PRMT R169, R169, 0x5410, R84 ;  /* 0x00005410a9a97816 */ /* 0x000fc40000000054 */
[----:B------:R-:W-:Y:S02]  /*4940*/  PRMT R170, R170, 0x5410, R83 ;  /* 0x00005410aaaa7816 */ /* 0x000fe40000000053 */
[----:B------:R-:W-:Y:S01]  /*4950*/  LOP3.LUT R79, R46, 0xffff0000, RZ, 0xc0, !PT ;  /* 0xffff00002e4f7812 */ /* 0x000fe200078ec0ff */
[----:B------:R-:W-:Y:S01]  /*4960*/  IMAD.U32 R83, R169, 0x10000, RZ ;  /* 0x00010000a9537824 */ /* 0x000fe200078e00ff */
[----:B------:R-:W-:Y:S01]  /*4970*/  LOP3.LUT R81, R47, 0xffff0000, RZ, 0xc0, !PT ;  /* 0xffff00002f517812 */ /* 0x000fe200078ec0ff */
[----:B------:R-:W-:Y:S01]  /*4980*/  IMAD.U32 R46, R45, 0x10000, RZ ;  /* 0x000100002d2e7824 */ /* 0x000fe200078e00ff */
[----:B------:R-:W-:Y:S01]  /*4990*/  PRMT R168, R168, 0x5410, R85 ;  /* 0x00005410a8a87816 */ /* 0x000fe20000000055 */
[----:B------:R-:W-:Y:S01]  /*49a0*/  IMAD.U32 R85, R171, 0x10000, RZ ;  /* 0x00010000ab557824 */ /* 0x000fe200078e00ff */
[----:B------:R-:W-:Y:S01]  /*49b0*/  LOP3.LUT R47, R45, 0xffff0000, RZ, 0xc0, !PT ;  /* 0xffff00002d2f7812 */ /* 0x000fe200078ec0ff */
[----:B------:R-:W-:Y:S01]  /*49c0*/  IMAD.U32 R45, R44, 0x10000, RZ ;  /* 0x000100002c2d7824 */ /* 0x000fe200078e00ff */
[----:B------:R-:W-:Y:S01]  /*49d0*/  LOP3.LUT R84, R170, 0xffff0000, RZ, 0xc0, !PT ;  /* 0xffff0000aa547812 */ /* 0x000fe200078ec0ff */
[C---:B------:R-:W-:Y:S01]  /*49e0*/  FMUL.FTZ R89, R79.reuse, R85 ;  /* 0x000000554f597220 */ /* 0x040fe20000410000 */
[----:B------:R-:W-:Y:S01]  /*49f0*/  LOP3.LUT R82, R168, 0xffff0000, RZ, 0xc0, !PT ;  /* 0xffff0000a8527812 */ /* 0x000fe200078ec0ff */
[-C--:B------:R-:W-:Y:S01]  /*4a00*/  FMUL.FTZ R79, R79, R83.reuse ;  /* 0x000000534f4f7220 */ /* 0x080fe20000410000 */
[----:B------:R-:W-:Y:S01]  /*4a10*/  LOP3.LUT R171, R171, 0xffff0000, RZ, 0xc0, !PT ;  /* 0xffff0000abab7812 */ /* 0x000fe200078ec0ff */
[----:B------:R-:W-:Y:S01]  /*4a20*/  FMUL.FTZ R87, R47, R84 ;  /* 0x000000542f577220 */ /* 0x000fe20000410000 */
[----:B------:R-:W-:Y:S01]  /*4a30*/  LOP3.LUT R169, R169, 0xffff0000, RZ, 0xc0, !PT ;  /* 0xffff0000a9a97812 */ /* 0x000fe200078ec0ff */
[----:B------:R-:W-:Y:S01]  /*4a40*/  FFMA.FTZ R89, R78, R83, -R89 ;  /* 0x000000534e597223 */ /* 0x000fe20000010859 */
[-C--:B------:R-:W-:Y:S01]  /*4a50*/  FMUL.FTZ R47, R47, R82.reuse ;  /* 0x000000522f2f7220 */ /* 0x080fe20000410000 */
[----:B------:R-:W-:Y:S01]  /*4a60*/  LOP3.LUT R44, R44, 0xffff0000, RZ, 0xc0, !PT ;  /* 0xffff00002c2c7812 */ /* 0x000fe200078ec0ff */
[----:B------:R-:W-:Y:S01]  /*4a70*/  FFMA.FTZ R87, R46, R82, -R87 ;  /* 0x000000522e577223 */ /* 0x000fe20000010857 */
[----:B------:R-:W-:Y:S01]  /*4a80*/  FFMA.FTZ R78, R78, R85, R79 ;  /* 0x000000554e4e7223 */ /* 0x000fe2000001004f */
[----:B------:R-:W-:-:S02]  /*4a90*/  IMAD.U32 R170, R170, 0x10000, RZ ;  /* 0x00010000aaaa7824 */ /* 0x000fc400078e00ff */
[C---:B------:R-:W-:Y:S01]  /*4aa0*/  FMUL.FTZ R79, R81.reuse, R171 ;  /* 0x000000ab514f7220 */ /* 0x040fe20000410000 */
[----:B------:R-:W-:Y:S02]  /*4ab0*/  IMAD.U32 R168, R168, 0x10000, RZ ;  /* 0x00010000a8a87824 */ /* 0x000fe400078e00ff */
[-C--:B------:R-:W-:Y:S01]  /*4ac0*/  FMUL.FTZ R82, R81, R169.reuse ;  /* 0x000000a951527220 */ /* 0x080fe20000410000 */
[----:B------:R-:W-:Y:S01]  /*4ad0*/  FFMA.FTZ R84, R46, R84, R47 ;  /* 0x000000542e547223 */ /* 0x000fe2000001002f */
        /* <DEDUP_REMOVED lines=10> */
[----:B------:R-:W-:Y:S01]  /*4b80*/  F2FP.BF16.F32.PACK_AB R45, R84, R87 ;  /* 0x00000057542d723e */ /* 0x000fe200000010ff */
[----:B------:R-:W-:-:S07]  /*4b90*/  IMAD.MOV.U32 R47, RZ, RZ, R79 ;  /* 0x000000ffff2f7224 */ /* 0x000fce00078e004f */
.L_x_490:
[----:B------:R-:W-:Y:S05]  /*4ba0*/  BSYNC B2 ;  /* 0x0000000000027941 */ /* 0x000fea0003800000 */
.L_x_489:
[----:B--2---:R1:W-:Y:S02]  /*4bb0*/  STG.E.128 desc[UR36][R56.64+0x140], R44 ;  /* 0x0001402c38007986 */ /* 0x0043e4000c101d24 */
.L_x_468:
[----:B------:R-:W-:Y:S05]  /*4bc0*/  BSYNC B1 ;  /* 0x0000000000017941 */ /* 0x000fea0003800000 */
.L_x_467:
[----:B------:R-:W-:Y:S05]  /*4bd0*/  @P4 BRA `(.L_x_491) ;  /* 0x0000005400a04947 */ /* 0x000fea0003800000 */
[----:B------:R-:W-:Y:S01]  /*4be0*/  ISETP.NE.AND P0, PT, R14, RZ, PT ;  /* 0x000000ff0e00720c */ /* 0x000fe20003f05270 */
[----:B------:R-:W-:-:S12]  /*4bf0*/  BSSY B1, `(.L_x_492) ;  /* 0x0000036000017945 */ /* 0x000fd80003800000 */
[----:B------:R-:W-:Y:S05]  /*4c00*/  @!P0 BRA `(.L_x_493) ;  /* 0x0000000000d08947 */ /* 0x000fea0003800000 */
[----:B-1234-:R1:W2:Y:S01]  /*4c10*/  LDS.128 R44, [R55+0x2000] ;  /* 0x00200000372c7984 */ /* 0x01e2a20000000c00 */
[----:B------:R-:W-:Y:S01]  /*4c20*/  ISETP.GE.AND P0, PT, R16, R122, PT ;  /* 0x0000007a1000720c */ /* 0x000fe20003f06270 */
[----:B------:R-:W-:-:S12]  /*4c30*/  BSSY B2, `(.L_x_494) ;  /* 0x0000030000027945 */ /* 0x000fd80003800000 */
[----:B-1----:R-:W-:Y:S05]  /*4c40*/  @P0 BRA `(.L_x_495) ;  /* 0x0000000000b80947 */ /* 0x002fea0003800000 */
[--C-:B------:R-:W-:Y:S01]  /*4c50*/  SHF.R.U64 R79, R76, 0x10, R77.reuse ;  /* 0x000000104c4f7819 */ /* 0x100fe2000000124d */
[----:B--2---:R-:W-:Y:S01]  /*4c60*/  IMAD.U32 R56, R46, 0x10000, RZ ;  /* 0x000100002e387824 */ /* 0x004fe200078e00ff */
[----:B------:R-:W-:Y:S02]  /*4c70*/  SHF.R.U32.HI R76, RZ, 0x10, R77 ;  /* 0x00000010ff4c7819 */ /* 0x000fe4000001164d */
[--C-:B------:R-:W-:Y:S02]  /*4c80*/  SHF.R.U32.HI R78, RZ, 0x10, R75.reuse ;  /* 0x00000010ff4e7819 */ /* 0x100fe4000001164b */
[----:B------:R-:W-:Y:S02]  /*4c90*/  PRMT R167, R167, 0x5410, R76 ;  /* 0x00005410a7a77816 */ /* 0x000fe4000000004c */
[----:B------:R-:W-:Y:S01]  /*4ca0*/  SHF.R.U64 R81, R74, 0x10, R75 ;  /* 0x000000104a517819 */ /* 0x000fe2000000124b */
[----:B------:R-:W-:Y:S01]  /*4cb0*/  IMAD.U32 R74, R47, 0x10000, RZ ;  /* 0x000100002f4a7824 */ /* 0x000fe200078e00ff */
[----:B------:R-:W-:-:S02]  /*4cc0*/  PRMT R165, R165, 0x5410, R78 ;  /* 0x00005410a5a57816 */ /* 0x000fc4000000004e */
[----:B------:R-:W-:Y:S01]  /*4cd0*/  PRMT R166, R166, 0x5410, R79 ;  /* 0x00005410a6a67816 */ /* 0x000fe2000000004f */
[----:B------:R-:W-:Y:S01]  /*4ce0*/  IMAD.U32 R79, R167, 0x10000, RZ ;  /* 0x00010000a74f7824 */ /* 0x000fe200078e00ff */
[----:B------:R-:W-:Y:S01]  /*4cf0*/  LOP3.LUT R57, R46, 0xffff0000, RZ, 0xc0, !PT ;  /* 0xffff00002e397812 */ /* 0x000fe200078ec0ff */
[----:B------:R-:W-:Y:S01]  /*4d00*/  IMAD.U32 R77, R165, 0x10000, RZ ;  /* 0x00010000a54d7824 */ /* 0x000fe200078e00ff */
[----:B------:R-:W-:Y:S01]  /*4d10*/  LOP3.LUT R75, R47, 0xffff0000, RZ, 0xc0, !PT ;  /* 0xffff00002f4b7812 */ /* 0x000fe200078ec0ff */
[----:B------:R-:W-:Y:S01]  /*4d20*/  IMAD.U32 R46, R45, 0x10000, RZ ;  /* 0x000100002d2e7824 */ /* 0x000fe200078e00ff */
[----:B------:R-:W-:Y:S01]  /*4d30*/  PRMT R164, R164, 0x5410, R81 ;  /* 0x00005410a4a47816 */ /* 0x000fe20000000051 */
[----:B------:R-:W-:Y:S01]  /*4d40*/  FMUL.FTZ R83, R57, R79 ;  /* 0x0000004f39537220 */ /* 0x000fe20000410000 */
[----:B------:R-:W-:Y:S01]  /*4d50*/  LOP3.LUT R47, R45, 0xffff0000, RZ, 0xc0, !PT ;  /* 0xffff00002d2f7812 */ /* 0x000fe200078ec0ff */
[-C--:B------:R-:W-:Y:S01]  /*4d60*/  FMUL.FTZ R57, R57, R77.reuse ;  /* 0x0000004d39397220 */ /* 0x080fe20000410000 */
[----:B------:R-:W-:Y:S01]  /*4d70*/  LOP3.LUT R78, R166, 0xffff0000, RZ, 0xc0, !PT ;  /* 0xffff0000a64e7812 */ /* 0x000fe200078ec0ff */
[----:B------:R-:W-:Y:S01]  /*4d80*/  IMAD.U32 R45, R44, 0x10000, RZ ;  /* 0x000100002c2d7824 */ /* 0x000fe200078e00ff */
[----:B------:R-:W-:Y:S01]  /*4d90*/  LOP3.LUT R76, R164, 0xffff0000, RZ, 0xc0, !PT ;  /* 0xffff0000a44c7812 */ /* 0x000fe200078ec0ff */
[----:B------:R-:W-:Y:S01]  /*4da0*/  FFMA.FTZ R83, R56, R77, -R83 ;  /* 0x0000004d38537223 */ /* 0x000fe20000010853 */
[----:B------:R-:W-:Y:S01]  /*4db0*/  LOP3.LUT R167, R167, 0xffff0000, RZ, 0xc0, !PT ;  /* 0xffff0000a7a77812 */ /* 0x000fe200078ec0ff */
[----:B------:R-:W-:Y:S01]  /*4dc0*/  FMUL.FTZ R81, R47, R78 ;  /* 0x0000004e2f517220 */ /* 0x000fe20000410000 */
[----:B------:R-:W-:Y:S01]  /*4dd0*/  LOP3.LUT R165, R165, 0xffff0000, RZ, 0xc0, !PT ;  /* 0xffff0000a5a57812 */ /* 0x000fe200078ec0ff */
        /* <DEDUP_REMOVED lines=21> */
.L_x_495:
[----:B------:R-:W-:Y:S05]  /*4f30*/  BSYNC B2 ;  /* 0x0000000000027941 */ /* 0x000fea0003800000 */
.L_x_494:
[----:B--2---:R1:W-:Y:S02]  /*4f40*/  STG.E.128 desc[UR36][R52.64], R44 ;  /* 0x0000002c34007986 */ /* 0x0043e4000c101d24 */
.L_x_493:
[----:B------:R-:W-:Y:S05]  /*4f50*/  BSYNC B1 ;  /* 0x0000000000017941 */ /* 0x000fea0003800000 */
.L_x_492:
        /* <DEDUP_REMOVED lines=54> */
.L_x_499:
[----:B------:R-:W-:Y:S05]  /*52c0*/  BSYNC B2 ;  /* 0x0000000000027941 */ /* 0x000fea0003800000 */
.L_x_498:
[----:B--2---:R1:W-:Y:S02]  /*52d0*/  STG.E.128 desc[UR36][R52.64+0x40], R44 ;  /* 0x0000402c34007986 */ /* 0x0043e4000c101d24 */
.L_x_497:
[----:B------:R-:W-:Y:S05]  /*52e0*/  BSYNC B1 ;  /* 0x0000000000017941 */ /* 0x000fea0003800000 */
.L_x_496:
        /* <DEDUP_REMOVED lines=8> */
[----:B------:R-:W-:Y:S01]  /*5370*/  SHF.R.U64 R68, R68, 0x10, R69 ;  /* 0x0000001044447819 */ /* 0x000fe20000001245 */
[----:B--2---:R-:W-:Y:S01]  /*5380*/  IMAD.U32 R56, R46, 0x10000, RZ ;  /* 0x000100002e387824 */ /* 0x004fe200078e00ff */
[----:B------:R-:W-:Y:S01]  /*5390*/  SHF.R.U64 R70, R66, 0x10, R67 ;  /* 0x0000001042467819 */ /* 0x000fe20000001243 */
[----:B------:R-:W-:Y:S01]  /*53a0*/  IMAD.U32 R66, R47, 0x10000, RZ ;  /* 0x000100002f427824 */ /* 0x000fe200078e00ff */
[----:B------:R-:W-:Y:S02]  /*53b0*/  SHF.R.U32.HI R69, RZ, 0x10, R69 ;  /* 0x00000010ff457819 */ /* 0x000fe40000011645 */
[----:B------:R-:W-:Y:S02]  /*53c0*/  SHF.R.U32.HI R71, RZ, 0x10, R67 ;  /* 0x00000010ff477819 */ /* 0x000fe40000011643 */
[----:B------:R-:W-:Y:S02]  /*53d0*/  PRMT R157, R157, 0x5410, R68 ;  /* 0x000054109d9d7816 */ /* 0x000fe40000000044 */
[----:B------:R-:W-:-:S02]  /*53e0*/  PRMT R159, R159, 0x5410, R70 ;  /* 0x000054109f9f7816 */ /* 0x000fc40000000046 */
[----:B------:R-:W-:Y:S02]  /*53f0*/  PRMT R156, R156, 0x5410, R69 ;  /* 0x000054109c9c7816 */ /* 0x000fe40000000045 */
[----:B------:R-:W-:Y:S02]  /*5400*/  LOP3.LUT R67, R47, 0xffff0000, RZ, 0xc0, !PT ;  /* 0xffff00002f437812 */ /* 0x000fe400078ec0ff */
[----:B------:R-:W-:Y:S01]  /*5410*/  PRMT R158, R158, 0x5410, R71 ;  /* 0x000054109e9e7816 */ /* 0x000fe20000000047 */
[----:B------:R-:W-:Y:S01]  /*5420*/  IMAD.U32 R71, R156, 0x10000, RZ ;  /* 0x000100009c477824 */ /* 0x000fe200078e00ff */
[----:B------:R-:W-:Y:S02]  /*5430*/  LOP3.LUT R47, R45, 0xffff0000, RZ, 0xc0, !PT ;  /* 0xffff00002d2f7812 */ /* 0x000fe400078ec0ff */
[----:B------:R-:W-:Y:S01]  /*5440*/  LOP3.LUT R70, R157, 0xffff0000, RZ, 0xc0, !PT ;  /* 0xffff00009d467812 */ /* 0x000fe200078ec0ff */
[----:B------:R-:W-:Y:S01]  /*5450*/  IMAD.U32 R69, R158, 0x10000, RZ ;  /* 0x000100009e457824 */ /* 0x000fe200078e00ff */
[----:B------:R-:W-:Y:S01]  /*5460*/  LOP3.LUT R68, R159, 0xffff0000, RZ, 0xc0, !PT ;  /* 0xffff00009f447812 */ /* 0x000fe200078ec0ff */
[----:B------:R-:W-:Y:S01]  /*5470*/  IMAD.U32 R157, R157, 0x10000, RZ ;  /* 0x000100009d9d7824 */ /* 0x000fe200078e00ff */
[----:B------:R-:W-:Y:S01]  /*5480*/  LOP3.LUT R57, R46, 0xffff0000, RZ, 0xc0, !PT ;  /* 0xffff00002e397812 */ /* 0x000fe200078ec0ff */
[----:B------:R-:W-:Y:S01]  /*5490*/  IMAD.U32 R46, R45, 0x10000, RZ ;  /* 0x000100002d2e7824 */ /* 0x000fe200078e00ff */
[C---:B------:R-:W-:Y:S01]  /*54a0*/  SHF.L.U32 R45, R44.reuse, 0x10, RZ ;  /* 0x000000102c2d7819 */ /* 0x040fe200000006ff */
[C---:B------:R-:W-:Y:S01]  /*54b0*/  FMUL.FTZ R73, R47.reuse, R70 ;  /* 0x000000462f497220 */ /* 0x040fe20000410000 */
[----:B------:R-:W-:Y:S01]  /*54c0*/  FMUL.FTZ R47, R47, R68 ;  /* 0x000000442f2f7220 */ /* 0x000fe20000410000 */
[----:B------:R-:W-:Y:S01]  /*54d0*/  LOP3.LUT R44, R44, 0xffff0000, RZ, 0xc0, !PT ;  /* 0xffff00002c2c7812 */ /* 0x000fe200078ec0ff */
[C---:B------:R-:W-:Y:S01]  /*54e0*/  FMUL.FTZ R75, R57.reuse, R71 ;  /* 0x00000047394b7220 */ /* 0x040fe20000410000 */
[----:B------:R-:W-:Y:S01]  /*54f0*/  LOP3.LUT R156, R156, 0xffff0000, RZ, 0xc0, !PT ;  /* 0xffff00009c9c7812 */ /* 0x000fe200078ec0ff */
[----:B------:R-:W-:Y:S01]  /*5500*/  FMUL.FTZ R57, R57, R69 ;  /* 0x0000004539397220 */ /* 0x000fe20000410000 */
[----:B------:R-:W-:Y:S01]  /*5510*/  LOP3.LUT R158, R158, 0xffff0000, RZ, 0xc0, !PT ;  /* 0xffff00009e9e7812 */ /* 0x000fe200078ec0ff */
[----:B------:R-:W-:-:S02]  /*5520*/  IMAD.U32 R159, R159, 0x10000, RZ ;  /* 0x000100009f9f7824 */ /* 0x000fc400078e00ff */
[C---:B------:R-:W-:Y:S01]  /*5530*/  FFMA.FTZ R73, R46.reuse, R68, -R73 ;  /* 0x000000442e497223 */ /* 0x040fe20000010849 */
[----:B------:R-:W-:Y:S01]  /*5540*/  FFMA.FTZ R70, R46, R70, R47 ;  /* 0x000000462e467223 */ /* 0x000fe2000001002f */
[----:B------:R-:W-:Y:S01]  /*5550*/  FFMA.FTZ R75, R56, R69, -R75 ;  /* 0x00000045384b7223 */ /* 0x000fe2000001084b */
[----:B------:R-:W-:Y:S01]  /*5560*/  FMUL.FTZ R46, R44, R157 ;  /* 0x0000009d2c2e7220 */ /* 0x000fe20000410000 */
[----:B------:R-:W-:Y:S01]  /*5570*/  FFMA.FTZ R56, R56, R71, R57 ;  /* 0x0000004738387223 */ /* 0x000fe20000010039 */
[C---:B------:R-:W-:Y:S01]  /*5580*/  FMUL.FTZ R47, R67.reuse, R156 ;  /* 0x0000009c432f7220 */ /* 0x040fe20000410000 */
[-C--:B------:R-:W-:Y:S01]  /*5590*/  FMUL.FTZ R44, R44, R159.reuse ;  /* 0x0000009f2c2c7220 */ /* 0x080fe20000410000 */
        /* <DEDUP_REMOVED lines=11> */
.L_x_503:
[----:B------:R-:W-:Y:S05]  /*5650*/  BSYNC B2 ;  /* 0x0000000000027941 */ /* 0x000fea0003800000 */
.L_x_502:
[----:B--2---:R1:W-:Y:S02]  /*5660*/  STG.E.128 desc[UR36][R52.64+0x80], R44 ;  /* 0x0000802c34007986 */ /* 0x0043e4000c101d24 */
.L_x_501:
[----:B------:R-:W-:Y:S05]  /*5670*/  BSYNC B1 ;  /* 0x0000000000017941 */ /* 0x000fea0003800000 */
.L_x_500:
        /* <DEDUP_REMOVED lines=26> */
[----:B------:R-:W-:-:S02]  /*5820*/  IMAD.U32 R46, R45, 0x10000, RZ ;  /* 0x000100002d2e7824 */ /* 0x000fc400078e00ff */
[C---:B------:R-:W-:Y:S01]  /*5830*/  FMUL.FTZ R69, R47.reuse, R66 ;  /* 0x000000422f457220 */ /* 0x040fe20000410000 */
[C---:B------:R-:W-:Y:S02]  /*5840*/  IMAD.U32 R45, R44.reuse, 0x10000, RZ ;  /* 0x000100002c2d7824 */ /* 0x040fe400078e00ff */
[-C--:B------:R-:W-:Y:S01]  /*5850*/  FMUL.FTZ R47, R47, R64.reuse ;  /* 0x000000402f2f7220 */ /* 0x080fe20000410000 */
[----:B------:R-:W-:Y:S01]  /*5860*/  LOP3.LUT R44, R44, 0xffff0000, RZ, 0xc0, !PT ;  /* 0xffff00002c2c7812 */ /* 0x000fe200078ec0ff */
[C---:B------:R-:W-:Y:S01]  /*5870*/  FMUL.FTZ R71, R57.reuse, R67 ;  /* 0x0000004339477220 */ /* 0x040fe20000410000 */
[----:B------:R-:W-:Y:S01]  /*5880*/  LOP3.LUT R142, R142, 0xffff0000, RZ, 0xc0, !PT ;  /* 0xffff00008e8e7812 */ /* 0x000fe200078ec0ff */
[-C--:B------:R-:W-:Y:S01]  /*5890*/  FMUL.FTZ R57, R57, R65.reuse ;  /* 0x0000004139397220 */ /* 0x080fe20000410000 */
[----:B------:R-:W-:Y:S01]  /*58a0*/  LOP3.LUT R151, R151, 0xffff0000, RZ, 0xc0, !PT ;  /* 0xffff000097977812 */ /* 0x000fe200078ec0ff */
[----:B------:R-:W-:Y:S02]  /*58b0*/  IMAD.U32 R153, R153, 0x10000, RZ ;  /* 0x0001000099997824 */ /* 0x000fe400078e00ff */
[C---:B------:R-:W-:Y:S01]  /*58c0*/  FFMA.FTZ R69, R46.reuse, R64, -R69 ;  /* 0x000000402e457223 */ /* 0x040fe20000010845 */
[----:B------:R-:W-:Y:S01]  /*58d0*/  FFMA.FTZ R66, R46, R66, R47 ;  /* 0x000000422e427223 */ /* 0x000fe2000001002f */
[----:B------:R-:W-:Y:S01]  /*58e0*/  FFMA.FTZ R71, R56, R65, -R71 ;  /* 0x0000004138477223 */ /* 0x000fe20000010847 */
[----:B------:R-:W-:Y:S01]  /*58f0*/  FMUL.FTZ R46, R44, R143 ;  /* 0x0000008f2c2e7220 */ /* 0x000fe20000410000 */
[----:B------:R-:W-:Y:S01]  /*5900*/  FFMA.FTZ R56, R56, R67, R57 ;  /* 0x0000004338387223 */ /* 0x000fe20000010039 */
[CC--:B------:R-:W-:Y:S01]  /*5910*/  FMUL.FTZ R47, R63.reuse, R142.reuse ;  /* 0x0000008e3f2f7220 */ /* 0x0c0fe20000410000 */
[----:B------:R-:W-:Y:S01]  /*5920*/  FMUL.FTZ R44, R44, R153 ;  /* 0x000000992c2c7220 */ /* 0x000fe20000410000 */
[----:B------:R-:W-:Y:S01]  /*5930*/  FMUL.FTZ R63, R63, R151 ;  /* 0x000000973f3f7220 */ /* 0x000fe20000410000 */
        /* <DEDUP_REMOVED lines=10> */
.L_x_507:
[----:B------:R-:W-:Y:S05]  /*59e0*/  BSYNC B2 ;  /* 0x0000000000027941 */ /* 0x000fea0003800000 */
.L_x_506:
[----:B--2---:R1:W-:Y:S02]  /*59f0*/  STG.E.128 desc[UR36][R52.64+0xc0], R44 ;  /* 0x0000c02c34007986 */ /* 0x0043e4000c101d24 */
.L_x_505:
[----:B------:R-:W-:Y:S05]  /*5a00*/  BSYNC B1 ;  /* 0x0000000000017941 */ /* 0x000fea0003800000 */
.L_x_504:
        /* <DEDUP_REMOVED lines=10> */
[----:B------:R-:W-:Y:S01]  /*5ab0*/  SHF.R.U32.HI R63, RZ, 0x10, R59 ;  /* 0x00000010ff3f7819 */ /* 0x000fe2000001163b */
[----:B------:R-:W-:Y:S01]  /*5ac0*/  IMAD.U32 R57, R47, 0x10000, RZ ;  /* 0x000100002f397824 */ /* 0x000fe200078e00ff */
[--C-:B------:R-:W-:Y:S02]  /*5ad0*/  SHF.R.U64 R59, R60, 0x10, R61.reuse ;  /* 0x000000103c3b7819 */ /* 0x100fe4000000123d */
[----:B------:R-:W-:Y:S02]  /*5ae0*/  SHF.R.U32.HI R60, RZ, 0x10, R61 ;  /* 0x00000010ff3c7819 */ /* 0x000fe4000001163d */
[----:B------:R-:W-:Y:S02]  /*5af0*/  PRMT R136, R136, 0x5410, R63 ;  /* 0x0000541088887816 */ /* 0x000fe4000000003f */
[----:B------:R-:W-:-:S02]  /*5b00*/  PRMT R141, R141, 0x5410, R60 ;  /* 0x000054108d8d7816 */ /* 0x000fc4000000003c */
[----:B------:R-:W-:Y:S01]  /*5b10*/  LOP3.LUT R56, R46, 0xffff0000, RZ, 0xc0, !PT ;  /* 0xffff00002e387812 */ /* 0x000fe200078ec0ff */
[----:B------:R-:W-:Y:S01]  /*5b20*/  IMAD.U32 R60, R136, 0x10000, RZ ;  /* 0x00010000883c7824 */ /* 0x000fe200078e00ff */
[----:B------:R-:W-:Y:S01]  /*5b30*/  PRMT R137, R137, 0x5410, R62 ;  /* 0x0000541089897816 */ /* 0x000fe2000000003e */
[----:B------:R-:W-:Y:S01]  /*5b40*/  IMAD.U32 R62, R141, 0x10000, RZ ;  /* 0x000100008d3e7824 */ /* 0x000fe200078e00ff */
[----:B------:R-:W-:Y:S01]  /*5b50*/  PRMT R140, R140, 0x5410, R59 ;  /* 0x000054108c8c7816 */ /* 0x000fe2000000003b */
[----:B------:R-:W-:Y:S01]  /*5b60*/  IMAD.U32 R46, R45, 0x10000, RZ ;  /* 0x000100002d2e7824 */ /* 0x000fe200078e00ff */
[----:B------:R-:W-:Y:S01]  /*5b70*/  LOP3.LUT R58, R47, 0xffff0000, RZ, 0xc0, !PT ;  /* 0xffff00002f3a7812 */ /* 0x000fe200078ec0ff */
[C---:B------:R-:W-:Y:S01]  /*5b80*/  FMUL.FTZ R66, R56.reuse, R62 ;  /* 0x0000003e38427220 */ /* 0x040fe20000410000 */
[----:B------:R-:W-:Y:S01]  /*5b90*/  LOP3.LUT R47, R45, 0xffff0000, RZ, 0xc0, !PT ;  /* 0xffff00002d2f7812 */ /* 0x000fe200078ec0ff */
[-C--:B------:R-:W-:Y:S01]  /*5ba0*/  FMUL.FTZ R56, R56, R60.reuse ;  /* 0x0000003c38387220 */ /* 0x080fe20000410000 */
[----:B------:R-:W-:Y:S01]  /*5bb0*/  LOP3.LUT R61, R140, 0xffff0000, RZ, 0xc0, !PT ;  /* 0xffff00008c3d7812 */ /* 0x000fe200078ec0ff */
[----:B------:R-:W-:Y:S01]  /*5bc0*/  FFMA.FTZ R66, R55, R60, -R66 ;  /* 0x0000003c37427223 */ /* 0x000fe20000010842 */
[----:B------:R-:W-:Y:S01]  /*5bd0*/  LOP3.LUT R59, R137, 0xffff0000, RZ, 0xc0, !PT ;  /* 0xffff0000893b7812 */ /* 0x000fe200078ec0ff */
[----:B------:R-:W-:Y:S01]  /*5be0*/  IMAD.U32 R45, R44, 0x10000, RZ ;  /* 0x000100002c2d7824 */ /* 0x000fe200078e00ff */
[----:B------:R-:W-:Y:S01]  /*5bf0*/  LOP3.LUT R141, R141, 0xffff0000, RZ, 0xc0, !PT ;  /* 0xffff00008d8d7812 */ /* 0x000fe200078ec0ff */
[----:B------:R-:W-:Y:S01]  /*5c00*/  FFMA.FTZ R55, R55, R62, R56 ;  /* 0x0000003e37377223 */ /* 0x000fe20000010038 */
[----:B------:R-:W-:Y:S01]  /*5c10*/  LOP3.LUT R136, R136, 0xffff0000, RZ, 0xc0, !PT ;  /* 0xffff000088887812 */ /* 0x000fe200078ec0ff */
[C---:B------:R-:W-:Y:S01]  /*5c20*/  FMUL.FTZ R63, R47.reuse, R61 ;  /* 0x0000003d2f3f7220 */ /* 0x040fe20000410000 */
[----:B------:R-:W-:Y:S01]  /*5c30*/  FMUL.FTZ R64, R47, R59 ;  /* 0x0000003b2f407220 */ /* 0x000fe20000410000 */
[----:B------:R-:W-:Y:S01]  /*5c40*/  LOP3.LUT R44, R44, 0xffff0000, RZ, 0xc0, !PT ;  /* 0xffff00002c2c7812 */ /* 0x000fe200078ec0ff */
[----:B------:R-:W-:Y:S01]  /*5c50*/  FMUL.FTZ R56, R58, R141 ;  /* 0x0000008d3a387220 */ /* 0x000fe20000410000 */
[----:B------:R-:W-:-:S02]  /*5c60*/  IMAD.U32 R140, R140, 0x10000, RZ ;  /* 0x000100008c8c7824 */ /* 0x000fc400078e00ff */
[-C--:B------:R-:W-:Y:S01]  /*5c70*/  FMUL.FTZ R58, R58, R136.reuse ;  /* 0x000000883a3a7220 */ /* 0x080fe20000410000 */
[----:B------:R-:W-:Y:S02]  /*5c80*/  IMAD.U32 R137, R137, 0x10000, RZ ;  /* 0x0001000089897824 */ /* 0x000fe400078e00ff */
[C---:B------:R-:W-:Y:S01]  /*5c90*/  FFMA.FTZ R63, R46.reuse, R59, -R63 ;  /* 0x0000003b2e3f7223 */ /* 0x040fe2000001083f */
[----:B------:R-:W-:Y:S01]  /*5ca0*/  FFMA.FTZ R64, R46, R61, R64 ;  /* 0x0000003d2e407223 */ /* 0x000fe20000010040 */
[C---:B------:R-:W-:Y:S01]  /*5cb0*/  FFMA.FTZ R56, R57.reuse, R136, -R56 ;  /* 0x0000008839387223 */ /* 0x040fe20000010838 */
[C---:B------:R-:W-:Y:S01]  /*5cc0*/  FMUL.FTZ R46, R44.reuse, R140 ;  /* 0x0000008c2c2e7220 */ /* 0x040fe20000410000 */
[----:B------:R-:W-:Y:S01]  /*5cd0*/  FMUL.FTZ R47, R44, R137 ;  /* 0x000000892c2f7220 */ /* 0x000fe20000410000 */
[----:B------:R-:W-:Y:S01]  /*5ce0*/  FFMA.FTZ R57, R57, R141, R58 ;  /* 0x0000008d39397223 */ /* 0x000fe2000001003a */
[----:B------:R-:W-:Y:S01]  /*5cf0*/  F2FP.BF16.F32.PACK_AB R55, R55, R66 ;  /* 0x000000423737723e */ /* 0x000fe200000010ff */
[C---:B------:R-:W-:Y:S01]  /*5d00*/  FFMA.FTZ R46, R45.reuse, R137, -R46 ;  /* 0x000000892d2e7223 */ /* 0x040fe2000001082e */
[----:B------:R-:W-:Y:S01]  /*5d10*/  FFMA.FTZ R47, R45, R140, R47 ;  /* 0x0000008c2d2f7223 */ /* 0x000fe2000001002f */
[----:B------:R-:W-:-:S02]  /*5d20*/  F2FP.BF16.F32.PACK_AB R45, R64, R63 ;  /* 0x0000003f402d723e */ /* 0x000fc400000010ff */
[----:B------:R-:W-:Y:S02]  /*5d30*/  F2FP.BF16.F32.PACK_AB R56, R57, R56 ;  /* 0x000000383938723e */ /* 0x000fe400000010ff */
[----:B------:R-:W-:Y:S01]  /*5d40*/  F2FP.BF16.F32.PACK_AB R44, R47, R46 ;  /* 0x0000002e2f2c723e */ /* 0x000fe200000010ff */
[----:B------:R-:W-:Y:S02]  /*5d50*/  IMAD.MOV.U32 R46, RZ, RZ, R55 ;  /* 0x000000ffff2e7224 */ /* 0x000fe400078e0037 */
[----:B------:R-:W-:-:S07]  /*5d60*/  IMAD.MOV.U32 R47, RZ, RZ, R56 ;  /* 0x000000ffff2f7224 */ /* 0x000fce00078e0038 */
.L_x_511:
[----:B------:R-:W-:Y:S05]  /*5d70*/  BSYNC B2 ;  /* 0x0000000000027941 */ /* 0x000fea0003800000 */
.L_x_510:
[----:B--2---:R1:W-:Y:S02]  /*5d80*/  STG.E.128 desc[UR36][R52.64+0x100], R44 ;  /* 0x0001002c34007986 */ /* 0x0043e4000c101d24 */
.L_x_509:
[----:B------:R-:W-:Y:S05]  /*5d90*/  BSYNC B1 ;  /* 0x0000000000017941 */ /* 0x000fea0003800000 */
.L_x_508:
        /* <DEDUP_REMOVED lines=30> */
[C---:B------:R-:W-:Y:S01]  /*5f80*/  FMUL.FTZ R59, R47.reuse, R56 ;  /* 0x000000382f3b7220 */ /* 0x040fe20000410000 */
[----:B------:R-:W-:Y:S01]  /*5f90*/  LOP3.LUT R92, R92, 0xffff0000, RZ, 0xc0, !PT ;  /* 0xffff00005c5c7812 */ /* 0x000fe200078ec0ff */
[-C--:B------:R-:W-:Y:S01]  /*5fa0*/  FMUL.FTZ R47, R47, R54.reuse ;  /* 0x000000362f2f7220 */ /* 0x080fe20000410000 */
[----:B------:R-:W-:Y:S01]  /*5fb0*/  LOP3.LUT R44, R44, 0xffff0000, RZ, 0xc0, !PT ;  /* 0xffff00002c2c7812 */ /* 0x000fe200078ec0ff */
[----:B------:R-:W-:Y:S01]  /*5fc0*/  FFMA.FTZ R59, R46, R54, -R59 ;  /* 0x000000362e3b7223 */ /* 0x000fe2000001083b */
[----:B------:R-:W-:Y:S01]  /*5fd0*/  FFMA.FTZ R48, R48, R57, R49 ;  /* 0x0000003930307223 */ /* 0x000fe20000010031 */
[----:B------:R-:W-:-:S02]  /*5fe0*/  IMAD.U32 R94, R94, 0x10000, RZ ;  /* 0x000100005e5e7824 */ /* 0x000fc400078e00ff */
[----:B------:R-:W-:Y:S01]  /*5ff0*/  FMUL.FTZ R49, R51, R95 ;  /* 0x0000005f33317220 */ /* 0x000fe20000410000 */
[----:B------:R-:W-:Y:S02]  /*6000*/  IMAD.U32 R93, R93, 0x10000, RZ ;  /* 0x000100005d5d7824 */ /* 0x000fe400078e00ff */
[----:B------:R-:W-:Y:S01]  /*6010*/  FMUL.FTZ R54, R51, R92 ;  /* 0x0000005c33367220 */ /* 0x000fe20000410000 */
[----:B------:R-:W-:Y:S01]  /*6020*/  FFMA.FTZ R56, R46, R56, R47 ;  /* 0x000000382e387223 */ /* 0x000fe2000001002f */
        /* <DEDUP_REMOVED lines=12> */
.L_x_513:
[----:B------:R-:W-:Y:S05]  /*60f0*/  BSYNC B1 ;  /* 0x0000000000017941 */ /* 0x000fea0003800000 */
.L_x_512:
[----:B--2---:R1:W-:Y:S01]  /*6100*/  STG.E.128 desc[UR36][R52.64+0x140], R44 ;  /* 0x0001402c34007986 */ /* 0x0043e2000c101d24 */
[----:B------:R-:W-:Y:S05]  /*6110*/  BRA `(.L_x_491) ;  /* 0x0000004000507947 */ /* 0x000fea0003800000 */
.L_x_459:
        /* <DEDUP_REMOVED lines=18> */
[----:B------:R-:W-:Y:S02]  /*6240*/  IADD3 R44, P1, R110, R92, RZ ;  /* 0x0000005c6e2c7210 */ /* 0x000fe40007f3e0ff */
[----:B------:R-:W-:Y:S02]  /*6250*/  CS2R R54, SRZ ;  /* 0x0000000000367805 */ /* 0x000fe4000001ff00 */
[----:B------:R-:W-:Y:S01]  /*6260*/  CS2R R52, SRZ ;  /* 0x0000000000347805 */ /* 0x000fe2000001ff00 */
[----:B------:R-:W-:Y:S01]  /*6270*/  IMAD.X R46, R0, 0x1, R31, P0 ;  /* 0x00000001002e7824 */ /* 0x000fe200000e061f */
[----:B------:R-:W-:Y:S02]  /*6280*/  LEA R68, P0, R45, UR4, 0x1 ;  /* 0x000000042d447c11 */ /* 0x000fe4000f8008ff */
[----:B------:R-:W-:-:S02]  /*6290*/  CS2R R66, SRZ ;  /* 0x0000000000427805 */ /* 0x000fc4000001ff00 */
[----:B------:R-:W-:Y:S02]  /*62a0*/  CS2R R64, SRZ ;  /* 0x0000000000407805 */ /* 0x000fe4000001ff00 */
[----:B------:R-:W-:Y:S01]  /*62b0*/  LEA.HI.X R69, R45, UR5, R46, 0x1, P0 ;  /* 0x000000052d457c11 */ /* 0x000fe200080f0c2e */
[----:B------:R-:W-:Y:S01]  /*62c0*/  ULDC.64 UR4, c[0x0][0x3e0] ;  /* 0x0000f80000047ab9 */ /* 0x000fe20000000a00 */
[----:B------:R-:W-:Y:S01]  /*62d0*/  ISETP.GE.AND P0, PT, R22, R122, PT ;  /* 0x0000007a1600720c */ /* 0x000fe20003f06270 */
[----:B------:R-:W-:Y:S01]  /*62e0*/  IMAD.X R45, R3, 0x1, R33, P1 ;  /* 0x00000001032d7824 */ /* 0x000fe200008e0621 */
[----:B------:R-:W-:-:S04]  /*62f0*/  LEA R72, P1, R44, UR4, 0x1 ;  /* 0x000000042c487c11 */ /* 0x000fc8000f8208ff */
[----:B------:R-:W-:Y:S02]  /*6300*/  LEA.HI.X R73, R44, UR5, R45, 0x1, P1 ;  /* 0x000000052c497c11 */ /* 0x000fe400088f0c2d */
[----:B------:R-:W-:-:S05]  /*6310*/  ISETP.GE.AND P1, PT, R184, R122, PT ;  /* 0x0000007ab800720c */ /* 0x000fca0003f26270 */
[----:B------:R0:W5:Y:S04]  /*6320*/  @!P0 LDG.E.128 R52, desc[UR36][R68.64] ;  /* 0x0000002444348981 */ /* 0x000168000c1e1d00 */
[----:B------:R0:W5:Y:S01]  /*6330*/  @!P0 LDG.E.128 R64, desc[UR36][R72.64] ;  /* 0x0000002448408981 */ /* 0x000162000c1e1d00 */
[----:B------:R-:W-:Y:S02]  /*6340*/  ISETP.GE.AND P0, PT, R185, R122, PT ;  /* 0x0000007ab900720c */ /* 0x000fe40003f06270 */
        /* <DEDUP_REMOVED lines=8> */
[----:B------:R0:W5:Y:S04]  /*63d0*/  @!P1 LDG.E.128 R48, desc[UR36][R68.64+0x40] ;  /* 0x0000402444309981 */ /* 0x000168000c1e1d00 */
[----:B------:R0:W5:Y:S04]  /*63e0*/  @!P0 LDG.E.128 R44, desc[UR36][R68.64+0x80] ;  /* 0x00008024442c8981 */ /* 0x000168000c1e1d00 */
[----:B------:R0:W5:Y:S04]  /*63f0*/  @!P1 LDG.E.128 R60, desc[UR36][R72.64+0x40] ;  /* 0x00004024483c9981 */ /* 0x000168000c1e1d00 */
[----:B------:R0:W5:Y:S02]  /*6400*/  @!P0 LDG.E.128 R56, desc[UR36][R72.64+0x80] ;  /* 0x0000802448388981 */ /* 0x000164000c1e1d00 */
.L_x_515:
[----:B------:R-:W-:Y:S05]  /*6410*/  BSYNC B1 ;  /* 0x0000000000017941 */ /* 0x000fea0003800000 */
.L_x_514:
[----:B------:R-:W-:Y:S01]  /*6420*/  ISETP.GE.AND P0, PT, R204, R4, PT ;  /* 0x00000004cc00720c */ /* 0x000fe20003f06270 */
[----:B------:R-:W-:Y:S01]  /*6430*/  BSSY B1, `(.L_x_516) ;  /* 0x000002e000017945 */ /* 0x000fe20003800000 */
[----:B0-----:R-:W-:Y:S02]  /*6440*/  CS2R R68, SRZ ;  /* 0x0000000000447805 */ /* 0x001fe4000001ff00 */
        /* <DEDUP_REMOVED lines=17> */
[----:B------:R-:W-:Y:S02]  /*6560*/  IADD3.X R69, R31, R0, R38, P1, P5 ;  /* 0x000000001f457210 */ /* 0x000fe40000fea426 */
[----:B------:R-:W-:Y:S02]  /*6570*/  CS2R R76, SRZ ;  /* 0x00000000004c7805 */ /* 0x000fe4000001ff00 */
[----:B------:R-:W-:Y:S02]  /*6580*/  IADD3 R0, P1, P5, R110, R92, R39 ;  /* 0x0000005c6e007210 */ /* 0x000fe40007d3e027 */
[----:B------:R-:W-:-:S02]  /*6590*/  CS2R R90, SRZ ;  /* 0x00000000005a7805 */ /* 0x000fc4000001ff00 */
[----:B------:R-:W-:Y:S02]  /*65a0*/  CS2R R88, SRZ ;  /* 0x0000000000587805 */ /* 0x000fe4000001ff00 */
[----:B------:R-:W-:Y:S02]  /*65b0*/  IADD3.X R3, R33, R3, R41, P1, P5 ;  /* 0x0000000321037210 */ /* 0x000fe40000fea429 */
[----:B------:R-:W-:-:S04]  /*65c0*/  LEA R92, P1, R94, UR4, 0x1 ;  /* 0x000000045e5c7c11 */ /* 0x000fc8000f8208ff */
[----:B------:R-:W-:Y:S02]  /*65d0*/  LEA.HI.X R93, R94, UR5, R69, 0x1, P1 ;  /* 0x000000055e5d7c11 */ /* 0x000fe400088f0c45 */
[----:B------:R-:W-:-:S04]  /*65e0*/  LEA R94, P1, R0, UR6, 0x1 ;  /* 0x00000006005e7c11 */ /* 0x000fc8000f8208ff */
[----:B------:R-:W-:Y:S02]  /*65f0*/  LEA.HI.X R95, R0, UR7, R3, 0x1, P1 ;  /* 0x00000007005f7c11 */ /* 0x000fe400088f0c03 */
[----:B------:R-:W-:Y:S02]  /*6600*/  ISETP.GE.AND P1, PT, R22, R122, PT ;  /* 0x0000007a1600720c */ /* 0x000fe40003f26270 */
[----:B------:R-:W-:Y:S02]  /*6610*/  CS2R R74, SRZ ;  /* 0x00000000004a7805 */ /* 0x000fe4000001ff00 */
[----:B------:R-:W-:Y:S02]  /*6620*/  CS2R R72, SRZ ;  /* 0x0000000000487805 */ /* 0x000fe4000001ff00 */
[----:B------:R-:W-:Y:S02]  /*6630*/  CS2R R86, SRZ ;  /* 0x0000000000567805 */ /* 0x000fe4000001ff00 */
[----:B------:R-:W-:-:S05]  /*6640*/  CS2R R84, SRZ ;  /* 0x0000000000547805 */ /* 0x000fca000001ff00 */
[----:B------:R0:W5:Y:S04]  /*6650*/  @!P1 LDG.E.128 R76, desc[UR36][R92.64] ;  /* 0x000000245c4c9981 */ /* 0x000168000c1e1d00 */
[----:B------:R0:W5:Y:S01]  /*6660*/  @!P1 LDG.E.128 R88, desc[UR36][R94.64] ;  /* 0x000000245e589981 */ /* 0x000162000c1e1d00 */
[----:B------:R-:W-:Y:S02]  /*6670*/  ISETP.GE.AND P1, PT, R184, R122, PT ;  /* 0x0000007ab800720c */ /* 0x000fe40003f26270 */
[----:B------:R-:W-:Y:S02]  /*6680*/  CS2R R70, SRZ ;  /* 0x0000000000467805 */ /* 0x000fe4000001ff00 */
[----:B------:R-:W-:Y:S02]  /*6690*/  CS2R R68, SRZ ;  /* 0x0000000000447805 */ /* 0x000fe4000001ff00 */
[----:B------:R-:W-:-:S02]  /*66a0*/  CS2R R82, SRZ ;  /* 0x0000000000527805 */ /* 0x000fc4000001ff00 */
[----:B------:R-:W-:-:S05]  /*66b0*/  CS2R R80, SRZ ;  /* 0x0000000000507805 */ /* 0x000fca000001ff00 */
[----:B------:R0:W5:Y:S04]  /*66c0*/  @!P1 LDG.E.128 R72, desc[UR36][R92.64+0x40] ;  /* 0x000040245c489981 */ /* 0x000168000c1e1d00 */
[----:B------:R0:W5:Y:S01]  /*66d0*/  @!P1 LDG.E.128 R84, desc[UR36][R94.64+0x40] ;  /* 0x000040245e549981 */ /* 0x000162000c1e1d00 */
[----:B------:R-:W-:-:S13]  /*66e0*/  ISETP.GE.AND P1, PT, R185, R122, PT ;  /* 0x0000007ab900720c */ /* 0x000fda0003f26270 */
[----:B------:R0:W5:Y:S04]  /*66f0*/  @!P1 LDG.E.128 R68, desc[UR36][R92.64+0x80] ;  /* 0x000080245c449981 */ /* 0x000168000c1e1d00 */
[----:B------:R0:W5:Y:S02]  /*6700*/  @!P1 LDG.E.128 R80, desc[UR36][R94.64+0x80] ;  /* 0x000080245e509981 */ /* 0x000164000c1e1d00 */
.L_x_517:
[----:B------:R-:W-:Y:S05]  /*6710*/  BSYNC B1 ;  /* 0x0000000000017941 */ /* 0x000fea0003800000 */
.L_x_516:
[----:B------:R-:W-:Y:S01]  /*6720*/  IMAD.MOV.U32 R0, RZ, RZ, R44 ;  /* 0x000000ffff007224 */ /* 0x000fe200078e002c */
[----:B------:R-:W-:Y:S01]  /*6730*/  ISETP.NE.AND P1, PT, R188, 0x3, PT ;  /* 0x00000003bc00780c */ /* 0x000fe20003f25270 */
[----:B------:R-:W-:Y:S01]  /*6740*/  IMAD.MOV.U32 R3, RZ, RZ, R45 ;  /* 0x000000ffff037224 */ /* 0x000fe200078e002d */
[----:B------:R-:W-:Y:S01]  /*6750*/  PRMT R230, R97, 0x7610, R230 ;  /* 0x0000761061e67816 */ /* 0x000fe200000000e6 */
[----:B0-----:R-:W-:Y:S01]  /*6760*/  IMAD.MOV.U32 R92, RZ, RZ, R48 ;  /* 0x000000ffff5c7224 */ /* 0x001fe200078e0030 */
        /* <DEDUP_REMOVED lines=92> */
.L_x_518:
[----:B------:R-:W-:Y:S01]  /*6d30*/  IMAD R3, R18, 0x8, R2 ;  /* 0x0000000812037824 */ /* 0x000fe200078e0202 */
[----:B------:R-:W-:Y:S01]  /*6d40*/  SHF.L.U32 R0, R186, 0x1f, RZ ;  /* 0x0000001fba007819 */ /* 0x000fe200000006ff */
[----:B------:R-:W0:Y:S01]  /*6d50*/  LDC R151, c[0x0][0x2e4] ;  /* 0x0000b900ff977b82 */ /* 0x000e220000000800 */
[----:B------:R-:W-:Y:S02]  /*6d60*/  BSSY B1, `(.L_x_519) ;  /* 0x0000004000017945 */ /* 0x000fe40003800000 */
[----:B------:R-:W1:Y:S05]  /*6d70*/  SYNCS.PHASECHK.TRANS64.TRYWAIT P5, [R3+URZ+0x34890], R0 ;  /* 0x03489000030075a7 */ /* 0x000e6a00080a017f */
[----:B------:R-:W2:Y:S01]  /*6d80*/  LDC.64 R130, c[0x0][0x2f0] ;  /* 0x0000bc00ff827b82 */ /* 0x000ea20000000a00 */
[----:B-1----:R-:W-:Y:S05]  /*6d90*/  @!P5 BRA `(.L_x_520) ;  /* 0x000001700054d947 */ /* 0x002fea0003800000 */
.L_x_763:
[----:B------:R-:W-:Y:S05]  /*6da0*/  BSYNC B1 ;  /* 0x0000000000017941 */ /* 0x000fea0003800000 */
.L_x_519:
[----:B------:R-:W-:Y:S01]  /*6db0*/  BSSY B1, `(.L_x_521) ;  /* 0x000018f000017945 */ /* 0x000fe20003800000 */
[----:B0-----:R-:W-:Y:S02]  /*6dc0*/  IMAD.IADD R153, R151, 0x1, -R119 ;  /* 0x0000000197997824 */ /* 0x001fe400078e0a77 */
[----:B------:R-:W-:Y:S01]  /*6dd0*/  IMAD.MOV.U32 R133, RZ, RZ, R96 ;  /* 0x000000ffff857224 */ /* 0x000fe200078e0060 */
[----:B------:R-:W-:Y:S06]  /*6de0*/  @P4 BRA `(.L_x_522) ;  /* 0x00000018002c4947 */ /* 0x000fec0003800000 */
[----:B------:R-:W-:Y:S01]  /*6df0*/  ISETP.NE.AND P4, PT, R14, RZ, PT ;  /* 0x000000ff0e00720c */ /* 0x000fe20003f85270 */
[-C--:B--2---:R-:W-:Y:S01]  /*6e00*/  IMAD R92, R148, R130.reuse, RZ ;  /* 0x00000082945c7224 */ /* 0x084fe200078e02ff */
[----:B------:R-:W-:Y:S01]  /*6e10*/  BSSY B2, `(.L_x_523) ;  /* 0x0000083000027945 */ /* 0x000fe20003800000 */
[----:B------:R-:W-:-:S04]  /*6e20*/  IMAD.WIDE.U32 R136, R19, R130, R132 ;  /* 0x0000008213887225 */ /* 0x000fc800078e0084 */
[----:B------:R-:W-:-:S04]  /*6e30*/  IMAD R93, R19, R131, R92 ;  /* 0x00000083135d7224 */ /* 0x000fc800078e025c */
[----:B------:R-:W-:Y:S02]  /*6e40*/  IMAD.IADD R170, R93, 0x1, R137 ;  /* 0x000000015daa7824 */ /* 0x000fe400078e0289 */
[----:B------:R-:W-:Y:S05]  /*6e50*/  @!P4 BRA `(.L_x_524) ;  /* 0x0000000400f8c947 */ /* 0x000fea0003800000 */
[----:B------:R-:W-:Y:S01]  /*6e60*/  SEL R92, R119, R153, !P3 ;  /* 0x00000099775c7207 */ /* 0x000fe20005800000 */
[----:B------:R-:W-:Y:S01]  /*6e70*/  BSSY B3, `(.L_x_525) ;  /* 0x000007a000037945 */ /* 0x000fe20003800000 */
[----:B------:R-:W-:Y:S02]  /*6e80*/  IADD3 R96, P4, P5, R104, R136, R29 ;  /* 0x0000008868607210 */ /* 0x000fe40007d9e01d */
[----:B------:R-:W-:Y:S02]  /*6e90*/  SHF.R.S32.HI R93, RZ, 0x1f, R92 ;  /* 0x0000001fff5d7819 */ /* 0x000fe4000001145c */
[----:B------:R-:W-:Y:S02]  /*6ea0*/  IADD3.X R97, R101, R170, R13, P4, P5 ;  /* 0x000000aa65617210 */ /* 0x000fe400027ea40d */
[----:B------:R-:W-:-:S04]  /*6eb0*/  LEA.HI R93, R93, R92, RZ, 0x4 ;  /* 0x0000005c5d5d7211 */ /* 0x000fc800078f20ff */
[----:B------:R-:W-:-:S05]  /*6ec0*/  LEA.HI.SX32 R92, R93, R30, 0x1c ;  /* 0x0000001e5d5c7211 */ /* 0x000fca00078fe2ff */
[----:B------:R-:W-:-:S05]  /*6ed0*/  IMAD.SHL.U32 R93, R92, 0x8, RZ ;  /* 0x000000085c5d7824 */ /* 0x000fca00078e00ff */
[----:B------:R-:W-:-:S13]  /*6ee0*/  ISETP.GE.AND P4, PT, R93, R151, PT ;  /* 0x000000975d00720c */ /* 0x000fda0003f86270 */
[--C-:B------:R-:W-:Y:S02]  /*6ef0*/  @!P4 SHF.R.S32.HI R95, RZ, 0x1f, R93.reuse ;  /* 0x0000001fff5fc819 */ /* 0x100fe4000001145d */
[----:B------:R-:W-:-:S04]  /*6f00*/  @!P4 IADD3 R94, P5, P6, R104, R136, R93 ;  /* 0x00000088685ec210 */ /* 0x000fc80007ebe05d */
[----:B------:R-:W-:Y:S02]  /*6f10*/  @!P4 IADD3.X R95, R101, R170, R95, P5, P6 ;  /* 0x000000aa655fc210 */ /* 0x000fe40002fec45f */
[----:B------:R-:W-:-:S04]  /*6f20*/  LEA R140, P5, R96, R120, 0x1 ;  /* 0x00000078608c7211 */ /* 0x000fc800078a08ff */
[----:B------:R-:W-:Y:S02]  /*6f30*/  LEA.HI.X R141, R96, R121, R97, 0x1, P5 ;  /* 0x00000079608d7211 */ /* 0x000fe400028f0c61 */
[----:B------:R-:W-:-:S04]  /*6f40*/  @!P4 LEA R142, P5, R94, R120, 0x1 ;  /* 0x000000785e8ec211 */ /* 0x000fc800078a08ff */
[----:B------:R-:W-:Y:S02]  /*6f50*/  @!P4 LEA.HI.X R143, R94, R121, R95, 0x1, P5 ;  /* 0x000000795e8fc211 */ /* 0x000fe400028f0c5f */
[----:B------:R-:W-:Y:S02]  /*6f60*/  SHF.R.S32.HI R95, RZ, 0x1f, R92 ;  /* 0x0000001fff5f7819 */ /* 0x000fe4000001145c */
[----:B------:R-:W-:Y:S02]  /*6f70*/  LOP3.LUT R94, R189, 0x38, R93, 0xf8, !PT ;  /* 0x00000038bd5e7812 */ /* 0x000fe400078ef85d */
[----:B------:R-:W-:Y:S01]  /*6f80*/  LEA.HI R92, R95, R92, RZ, 0x3 ;  /* 0x0000005c5f5c7211 */ /* 0x000fe200078f18ff */
[----:B------:R-:W-:Y:S01]  /*6f90*/  IMAD R95, R18, 0x6000, R146 ;  /* 0x00006000125f7824 */ /* 0x000fe200078e0292 */
[----:B------:R-:W-:Y:S02]  /*6fa0*/  LOP3.LUT R94, R94, R191, RZ, 0x3c, !PT ;  /* 0x000000bf5e5e7212 */ /* 0x000fe400078e3cff */
[----:B------:R-:W-:Y:S01]  /*6fb0*/  ISETP.GE.AND P5, PT, R22, R122, PT ;  /* 0x0000007a1600720c */ /* 0x000fe20003fa6270 */
[----:B------:R-:W-:-:S05]  /*6fc0*/  IMAD.SHL.U32 R92, R92, 0x400, RZ ;  /* 0x000004005c5c7824 */ /* 0x000fca00078e00ff */
[----:B------:R-:W-:Y:S01]  /*6fd0*/  LOP3.LUT R93, R92, 0x7fffe000, RZ, 0xc0, !PT ;  /* 0x7fffe0005c5d7812 */ /* 0x000fe200078ec0ff */
[----:B------:R-:W-:-:S04]  /*6fe0*/  IMAD R92, R95, 0x2, R2 ;  /* 0x000000025f5c7824 */ /* 0x000fc800078e0202 */
[----:B------:R-:W-:-:S04]  /*6ff0*/  IMAD R93, R190, 0x200, R93 ;  /* 0x00000200be5d7824 */ /* 0x000fc800078e025d */
[----:B------:R-:W-:-:S04]  /*7000*/  IMAD.IADD R93, R93, 0x1, R94 ;  /* 0x000000015d5d7824 */ /* 0x000fc800078e025e */
[----:B------:R-:W-:-:S04]  /*7010*/  IMAD R93, R18, 0x6000, R93 ;  /* 0x00006000125d7824 */ /* 0x000fc800078e025d */
[----:B------:R-:W-:Y:S02]  /*7020*/  IMAD R96, R93, 0x2, R2 ;  /* 0x000000025d607824 */ /* 0x000fe400078e0202 */
[----:B------:R-:W0:Y:S04]  /*7030*/  LDS.128 R92, [R92+0x1c400] ;  /* 0x01c400005c5c7984 */ /* 0x000e280000000c00 */
[----:B------:R-:W2:Y:S01]  /*7040*/  LDS.128 R96, [R96+0x1c400] ;  /* 0x01c4000060607984 */ /* 0x000ea20000000c00 */
[----:B------:R-:W-:Y:S05]  /*7050*/  @P5 BRA `(.L_x_526) ;  /* 0x00000004006c5947 */ /* 0x000fea0003800000 */
[----:B------:R-:W-:Y:S01]  /*7060*/  SHF.R.U32.HI R172, RZ, 0x10, R65 ;  /* 0x00000010ffac7819 */ /* 0x000fe20000011641 */
[----:B--2---:R-:W-:Y:S01]  /*7070*/  IMAD.U32 R180, R97, 0x10000, RZ ;  /* 0x0001000061b47824 */ /* 0x004fe200078e00ff */
[----:B------:R-:W-:Y:S01]  /*7080*/  SHF.R.U32.HI R178, RZ, 0x10, R53 ;  /* 0x00000010ffb27819 */ /* 0x000fe20000011635 */
[----:B0-----:R-:W-:Y:S01]  /*7090*/  IMAD.U32 R174, R93, 0x10000, RZ ;  /* 0x000100005dae7824 */ /* 0x001fe200078e00ff */
[----:B------:R-:W-:Y:S02]  /*70a0*/  PRMT R172, R171, 0x5432, R172 ;  /* 0x00005432abac7816 */ /* 0x000fe400000000ac */
[----:B------:R-:W-:Y:S02]  /*70b0*/  PRMT R178, R162, 0x5432, R178 ;  /* 0x00005432a2b27816 */ /* 0x000fe400000000b2 */
[----:B------:R-:W-:Y:S01]  /*70c0*/  LOP3.LUT R93, R93, 0xffff0000, RZ, 0xc0, !PT ;  /* 0xffff00005d5d7812 */ /* 0x000fe200078ec0ff */
[C---:B------:R-:W-:Y:S01]  /*70d0*/  IMAD.U32 R173, R172.reuse, 0x10000, RZ ;  /* 0x00010000acad7824 */ /* 0x040fe200078e00ff */
[----:B------:R-:W-:Y:S01]  /*70e0*/  LOP3.LUT R172, R172, 0xffff0000, RZ, 0xc0, !PT ;  /* 0xffff0000acac7812 */ /* 0x000fe200078ec0ff */
[C---:B------:R-:W-:Y:S01]  /*70f0*/  IMAD.U32 R175, R178.reuse, 0x10000, RZ ;  /* 0x00010000b2af7824 */ /* 0x040fe200078e00ff */
[----:B------:R-:W-:Y:S01]  /*7100*/  LOP3.LUT R178, R178, 0xffff0000, RZ, 0xc0, !PT ;  /* 0xffff0000b2b27812 */ /* 0x000fe200078ec0ff */
[----:B------:R-:W-:Y:S01]  /*7110*/  FMUL.FTZ R177, R180, R173 ;  /* 0x000000adb4b17220 */ /* 0x000fe20000410000 */
[----:B------:R-:W-:Y:S01]  /*7120*/  SHF.R.U64 R66, R66, 0x10, R67 ;  /* 0x0000001042427819 */ /* 0x000fe20000001243 */
[-C--:B------:R-:W-:Y:S01]  /*7130*/  FMUL.FTZ R180, R180, R175.reuse ;  /* 0x000000afb4b47220 */ /* 0x080fe20000410000 */
[----:B------:R-:W-:Y:S01]  /*7140*/  SHF.R.U64 R64, R64, 0x10, R65 ;  /* 0x0000001040407819 */ /* 0x000fe20000001241 */
[----:B------:R-:W-:Y:S01]  /*7150*/  FFMA.FTZ R176, R174, R175, -R177 ;  /* 0x000000afaeb07223 */ /* 0x000fe200000108b1 */
[----:B------:R-:W-:-:S02]  /*7160*/  IMAD.U32 R177, R99, 0x10000, RZ ;  /* 0x0001000063b17824 */ /* 0x000fc400078e00ff */
[----:B------:R-:W-:Y:S01]  /*7170*/  FFMA.FTZ R174, R174, R173, R180 ;  /* 0x000000adaeae7223 */ /* 0x000fe200000100b4 */
[----:B------:R-:W-:Y:S01]  /*7180*/  LOP3.LUT R173, R97, 0xffff0000, RZ, 0xc0, !PT ;  /* 0xffff000061ad7812 */ /* 0x000fe200078ec0ff */
[----:B------:R-:W-:Y:S01]  /*7190*/  IMAD.U32 R175, R95, 0x10000, RZ ;  /* 0x000100005faf7824 */ /* 0x000fe200078e00ff */
[----:B------:R-:W-:Y:S01]  /*71a0*/  SHF.R.U64 R52, R52, 0x10, R53 ;  /* 0x0000001034347819 */ /* 0x000fe20000001235 */
[----:B------:R-:W-:Y:S01]  /*71b0*/  IMAD.U32 R53, R92, 0x10000, RZ ;  /* 0x000100005c357824 */ /* 0x000fe200078e00ff */
[----:B------:R-:W-:Y:S01]  /*71c0*/  PRMT R64, R169, 0x5432, R64 ;  /* 0x00005432a9407816 */ /* 0x000fe20000000040 */
[C---:B------:R-:W-:Y:S01]  /*71d0*/  FMUL.FTZ R180, R173.reuse, R172 ;  /* 0x000000acadb47220 */ /* 0x040fe20000410000 */
[-C--:B------:R-:W-:Y:S01]  /*71e0*/  FMUL.FTZ R173, R173, R178.reuse ;  /* 0x000000b2adad7220 */ /* 0x080fe20000410000 */
[----:B------:R-:W-:Y:S01]  /*71f0*/  PRMT R52, R161, 0x5432, R52 ;  /* 0x00005432a1347816 */ /* 0x000fe20000000034 */
[----:B------:R-:W-:Y:S02]  /*7200*/  IMAD.U32 R65, R94, 0x10000, RZ ;  /* 0x000100005e417824 */ /* 0x000fe400078e00ff */
[C---:B------:R-:W-:Y:S01]  /*7210*/  FFMA.FTZ R97, R93.reuse, R178, -R180 ;  /* 0x000000b25d617223 */ /* 0x040fe200000108b4 */
[----:B------:R-:W-:Y:S01]  /*7220*/  FFMA.FTZ R93, R93, R172, R173 ;  /* 0x000000ac5d5d7223 */ /* 0x000fe200000100ad */
[----:B------:R-:W-:-:S02]  /*7230*/  SHF.R.U32.HI R172, RZ, 0x10, R67 ;  /* 0x00000010ffac7819 */ /* 0x000fc40000011643 */
[----:B------:R-:W-:Y:S02]  /*7240*/  SHF.R.U32.HI R173, RZ, 0x10, R55 ;  /* 0x00000010ffad7819 */ /* 0x000fe40000011637 */
[----:B------:R-:W-:Y:S02]  /*7250*/  PRMT R172, R168, 0x5432, R172 ;  /* 0x00005432a8ac7816 */ /* 0x000fe400000000ac */
[----:B------:R-:W-:Y:S02]  /*7260*/  PRMT R173, R182, 0x5410, R173 ;  /* 0x00005410b6ad7816 */ /* 0x000fe400000000ad */
[----:B------:R-:W-:Y:S01]  /*7270*/  LOP3.LUT R67, R95, 0xffff0000, RZ, 0xc0, !PT ;  /* 0xffff00005f437812 */ /* 0x000fe200078ec0ff */
[C---:B------:R-:W-:Y:S01]  /*7280*/  IMAD.U32 R178, R172.reuse, 0x10000, RZ ;  /* 0x00010000acb27824 */ /* 0x040fe200078e00ff */
[----:B------:R-:W-:Y:S01]  /*7290*/  LOP3.LUT R95, R99, 0xffff0000, RZ, 0xc0, !PT ;  /* 0xffff0000635f7812 */ /* 0x000fe200078ec0ff */
[----:B------:R-:W-:Y:S01]  /*72a0*/  IMAD.U32 R180, R173, 0x10000, RZ ;  /* 0x00010000adb47824 */ /* 0x000fe200078e00ff */
[----:B------:R-:W-:Y:S01]  /*72b0*/  LOP3.LUT R172, R172, 0xffff0000, RZ, 0xc0, !PT ;  /* 0xffff0000acac7812 */ /* 0x000fe200078ec0ff */
[C---:B------:R-:W-:Y:S01]  /*72c0*/  FMUL.FTZ R182, R177.reuse, R178 ;  /* 0x000000b2b1b67220 */ /* 0x040fe20000410000 */
[----:B------:R-:W-:Y:S01]  /*72d0*/  SHF.R.U64 R54, R54, 0x10, R55 ;  /* 0x0000001036367819 */ /* 0x000fe20000001237 */
[----:B------:R-:W-:Y:S01]  /*72e0*/  FMUL.FTZ R177, R177, R180 ;  /* 0x000000b4b1b17220 */ /* 0x000fe20000410000 */
[----:B------:R-:W-:-:S02]  /*72f0*/  IMAD.U32 R55, R96, 0x10000, RZ ;  /* 0x0001000060377824 */ /* 0x000fc400078e00ff */
[----:B------:R-:W-:Y:S01]  /*7300*/  FFMA.FTZ R182, R175, R180, -R182 ;  /* 0x000000b4afb67223 */ /* 0x000fe200000108b6 */
[----:B------:R-:W-:Y:S01]  /*7310*/  FMUL.FTZ R180, R95, R172 ;  /* 0x000000ac5fb47220 */ /* 0x000fe20000410000 */
[----:B------:R-:W-:Y:S01]  /*7320*/  FFMA.FTZ R177, R175, R178, R177 ;  /* 0x000000b2afb17223 */ /* 0x000fe200000100b1 */
[----:B------:R-:W-:Y:S02]  /*7330*/  LOP3.LUT R178, R173, 0xffff0000, RZ, 0xc0, !PT ;  /* 0xffff0000adb27812 */ /* 0x000fe400078ec0ff */
[----:B------:R-:W-:Y:S02]  /*7340*/  LOP3.LUT R96, R96, 0xffff0000, RZ, 0xc0, !PT ;  /* 0xffff000060607812 */ /* 0x000fe400078ec0ff */
[----:B------:R-:W-:Y:S01]  /*7350*/  LOP3.LUT R92, R92, 0xffff0000, RZ, 0xc0, !PT ;  /* 0xffff00005c5c7812 */ /* 0x000fe200078ec0ff */
[-C--:B------:R-:W-:Y:S01]  /*7360*/  FMUL.FTZ R95, R95, R178.reuse ;  /* 0x000000b25f5f7220 */ /* 0x080fe20000410000 */
[----:B------:R-:W-:Y:S01]  /*7370*/  FFMA.FTZ R99, R67, R178, -R180 ;  /* 0x000000b243637223 */ /* 0x000fe200000108b4 */
[----:B------:R-:W-:Y:S01]  /*7380*/  IMAD.U32 R178, R64, 0x10000, RZ ;  /* 0x0001000040b27824 */ /* 0x000fe200078e00ff */
[----:B------:R-:W-:Y:S01]  /*7390*/  PRMT R66, R167, 0x5432, R66 ;  /* 0x00005432a7427816 */ /* 0x000fe20000000042 */
[----:B------:R-:W-:Y:S01]  /*73a0*/  FFMA.FTZ R172, R67, R172, R95 ;  /* 0x000000ac43ac7223 */ /* 0x000fe2000001005f */
[----:B------:R-:W-:Y:S01]  /*73b0*/  IMAD.U32 R180, R52, 0x10000, RZ ;  /* 0x0001000034b47824 */ /* 0x000fe200078e00ff */
[----:B------:R-:W-:Y:S01]  /*73c0*/  LOP3.LUT R67, R64, 0xffff0000, RZ, 0xc0, !PT ;  /* 0xffff000040437812 */ /* 0x000fe200078ec0ff */
[C---:B------:R-:W-:Y:S01]  /*73d0*/  FMUL.FTZ R64, R55.reuse, R178 ;  /* 0x000000b237407220 */ /* 0x040fe20000410000 */
[----:B------:R-:W-:Y:S01]  /*73e0*/  LOP3.LUT R95, R52, 0xffff0000, RZ, 0xc0, !PT ;  /* 0xffff0000345f7812 */ /* 0x000fe200078ec0ff */
[-C--:B------:R-:W-:Y:S01]  /*73f0*/  FMUL.FTZ R55, R55, R180.reuse ;  /* 0x000000b437377220 */ /* 0x080fe20000410000 */
[----:B------:R-:W-:Y:S01]  /*7400*/  PRMT R54, R160, 0x5432, R54 ;  /* 0x00005432a0367816 */ /* 0x000fe20000000036 */
[----:B------:R-:W-:Y:S01]  /*7410*/  FMUL.FTZ R173, R96, R67 ;  /* 0x0000004360ad7220 */ /* 0x000fe20000410000 */
[----:B------:R-:W-:Y:S01]  /*7420*/  LOP3.LUT R175, R94, 0xffff0000, RZ, 0xc0, !PT ;  /* 0xffff00005eaf7812 */ /* 0x000fe200078ec0ff */
[C---:B------:R-:W-:Y:S01]  /*7430*/  FFMA.FTZ R64, R53.reuse, R180, -R64 ;  /* 0x000000b435407223 */ /* 0x040fe20000010840 */
[----:B------:R-:W-:Y:S01]  /*7440*/  FFMA.FTZ R55, R53, R178, R55 ;  /* 0x000000b235377223 */ /* 0x000fe20000010037 */
[----:B------:R-:W-:-:S02]  /*7450*/  IMAD.U32 R94, R98, 0x10000, RZ ;  /* 0x00010000625e7824 */ /* 0x000fc400078e00ff */
[-C--:B------:R-:W-:Y:S01]  /*7460*/  FMUL.FTZ R53, R96, R95.reuse ;  /* 0x0000005f60357220 */ /* 0x080fe20000410000 */
[----:B------:R-:W-:Y:S01]  /*7470*/  FFMA.FTZ R173, R92, R95, -R173 ;  /* 0x0000005f5cad7223 */ /* 0x000fe200000108ad */
[----:B------:R-:W-:Y:S01]  /*7480*/  IMAD.U32 R52, R66, 0x10000, RZ ;  /* 0x0001000042347824 */ /* 0x000fe200078e00ff */
[----:B------:R-:W-:Y:S01]  /*7490*/  LOP3.LUT R98, R98, 0xffff0000, RZ, 0xc0, !PT ;  /* 0xffff000062627812 */ /* 0x000fe200078ec0ff */
[----:B------:R-:W-:Y:S01]  /*74a0*/  IMAD.U32 R95, R54, 0x10000, RZ ;  /* 0x00010000365f7824 */ /* 0x000fe200078e00ff */
[----:B------:R-:W-:Y:S01]  /*74b0*/  LOP3.LUT R66, R66, 0xffff0000, RZ, 0xc0, !PT ;  /* 0xffff000042427812 */ /* 0x000fe200078ec0ff */
[----:B------:R-:W-:Y:S01]  /*74c0*/  FFMA.FTZ R96, R92, R67, R53 ;  /* 0x000000435c607223 */ /* 0x000fe20000010035 */
[----:B------:R-:W-:Y:S01]  /*74d0*/  LOP3.LUT R54, R54, 0xffff0000, RZ, 0xc0, !PT ;  /* 0xffff000036367812 */ /* 0x000fe200078ec0ff */
[C---:B------:R-:W-:Y:S01]  /*74e0*/  FMUL.FTZ R92, R94.reuse, R52 ;  /* 0x000000345e5c7220 */ /* 0x040fe20000410000 */
[-C--:B------:R-:W-:Y:S01]  /*74f0*/  FMUL.FTZ R53, R94, R95.reuse ;  /* 0x0000005f5e357220 */ /* 0x080fe20000410000 */
[C---:B------:R-:W-:Y:S01]  /*7500*/  FMUL.FTZ R94, R98.reuse, R66 ;  /* 0x00000042625e7220 */ /* 0x040fe20000410000 */
[----:B------:R-:W-:Y:S01]  /*7510*/  F2FP.BF16.F32.PACK_AB R97, R97, R176 ;  /* 0x000000b06161723e */ /* 0x000fe200000010ff */
[----:B------:R-:W-:Y:S01]  /*7520*/  FMUL.FTZ R67, R98, R54 ;  /* 0x0000003662437220 */ /* 0x000fe20000410000 */
[C---:B------:R-:W-:Y:S01]  /*7530*/  FFMA.FTZ R92, R65.reuse, R95, -R92 ;  /* 0x0000005f415c7223 */ /* 0x040fe2000001085c */
[----:B------:R-:W-:Y:S01]  /*7540*/  FFMA.FTZ R53, R65, R52, R53 ;  /* 0x0000003441357223 */ /* 0x000fe20000010035 */
[C---:B------:R-:W-:Y:S01]  /*7550*/  FFMA.FTZ R65, R175.reuse, R54, -R94 ;  /* 0x00000036af417223 */ /* 0x040fe2000001085e */
[----:B------:R-:W-:Y:S01]  /*7560*/  FFMA.FTZ R66, R175, R66, R67 ;  /* 0x00000042af427223 */ /* 0x000fe20000010043 */
[----:B------:R-:W-:Y:S01]  /*7570*/  F2FP.BF16.F32.PACK_AB R174, R93, R174 ;  /* 0x000000ae5dae723e */ /* 0x000fe200000010ff */
[----:B------:R-:W-:Y:S01]  /*7580*/  IMAD.MOV.U32 R93, RZ, RZ, R97 ;  /* 0x000000ffff5d7224 */ /* 0x000fe200078e0061 */
[----:B------:R-:W-:-:S02]  /*7590*/  F2FP.BF16.F32.PACK_AB R64, R173, R64 ;  /* 0x00000040ad40723e */ /* 0x000fc400000010ff */
[----:B------:R-:W-:Y:S01]  /*75a0*/  F2FP.BF16.F32.PACK_AB R95, R99, R182 ;  /* 0x000000b6635f723e */ /* 0x000fe200000010ff */
[----:B------:R-:W-:Y:S01]  /*75b0*/  IMAD.MOV.U32 R97, RZ, RZ, R174 ;  /* 0x000000ffff617224 */ /* 0x000fe200078e00ae */
[----:B------:R-:W-:Y:S01]  /*75c0*/  F2FP.BF16.F32.PACK_AB R94, R65, R92 ;  /* 0x0000005c415e723e */ /* 0x000fe200000010ff */
[----:B------:R-:W-:Y:S01]  /*75d0*/  IMAD.MOV.U32 R92, RZ, RZ, R64 ;  /* 0x000000ffff5c7224 */ /* 0x000fe200078e0040 */
[----:B------:R-:W-:Y:S02]  /*75e0*/  F2FP.BF16.F32.PACK_AB R99, R172, R177 ;  /* 0x000000b1ac63723e */ /* 0x000fe400000010ff */
[----:B------:R-:W-:Y:S02]  /*75f0*/  F2FP.BF16.F32.PACK_AB R96, R96, R55 ;  /* 0x000000376060723e */ /* 0x000fe400000010ff */
[----:B------:R-:W-:-:S07]  /*7600*/  F2FP.BF16.F32.PACK_AB R98, R66, R53 ;  /* 0x000000354262723e */ /* 0x000fce00000010ff */
.L_x_526:
[----:B------:R-:W-:Y:S05]  /*7610*/  BSYNC B3 ;  /* 0x0000000000037941 */ /* 0x000fea0003800000 */
.L_x_525:
[----:B0-----:R0:W-:Y:S04]  /*7620*/  STG.E.128 desc[UR36][R140.64], R92 ;  /* 0x0000005c8c007986 */ /* 0x0011e8000c101d24 */
[----:B--2---:R0:W-:Y:S02]  /*7630*/  @!P4 STG.E.128 desc[UR36][R142.64], R96 ;  /* 0x000000608e00c986 */ /* 0x0041e4000c101d24 */
.L_x_524:
[----:B------:R-:W-:Y:S05]  /*7640*/  BSYNC B2 ;  /* 0x0000000000027941 */ /* 0x000fea0003800000 */
.L_x_523:
[----:B------:R-:W-:Y:S01]  /*7650*/  ISETP.NE.AND P4, PT, R10, RZ, PT ;  /* 0x000000ff0a00720c */ /* 0x000fe20003f85270 */
[----:B------:R-:W-:-:S12]  /*7660*/  BSSY B2, `(.L_x_527) ;  /* 0x0000081000027945 */ /* 0x000fd80003800000 */
        /* <DEDUP_REMOVED lines=13> */
[----:B0-----:R-:W-:-:S04]  /*7740*/  LEA R92, P5, R64, R120, 0x1 ;  /* 0x00000078405c7211 */ /* 0x001fc800078a08ff */
        /* <DEDUP_REMOVED lines=19> */
[--C-:B------:R-:W-:Y:S01]  /*7880*/  SHF.R.U64 R50, R50, 0x10, R51.reuse ;  /* 0x0000001032327819 */ /* 0x100fe20000001233 */
[----:B--2---:R-:W-:Y:S01]  /*7890*/  IMAD.U32 R98, R65, 0x10000, RZ ;  /* 0x0001000041627824 */ /* 0x004fe200078e00ff */
[----:B------:R-:W-:Y:S01]  /*78a0*/  SHF.R.U32.HI R96, RZ, 0x10, R51 ;  /* 0x00000010ff607819 */ /* 0x000fe20000011633 */
[----:B------:R-:W-:Y:S01]  /*78b0*/  IMAD.U32 R143, R67, 0x10000, RZ ;  /* 0x00010000438f7824 */ /* 0x000fe200078e00ff */
[----:B------:R-:W-:Y:S01]  /*78c0*/  SHF.R.U64 R51, R60, 0x10, R61 ;  /* 0x000000103c337819 */ /* 0x000fe2000000123d */
[----:B0-----:R-:W-:Y:S01]  /*78d0*/  IMAD.U32 R141, R55, 0x10000, RZ ;  /* 0x00010000378d7824 */ /* 0x001fe200078e00ff */
[----:B------:R-:W-:Y:S01]  /*78e0*/  SHF.R.U64 R48, R48, 0x10, R49 ;  /* 0x0000001030307819 */ /* 0x000fe20000001231 */
[----:B------:R-:W-:Y:S01]  /*78f0*/  IMAD.U32 R140, R54, 0x10000, RZ ;  /* 0x00010000368c7824 */ /* 0x000fe200078e00ff */
[----:B------:R-:W-:Y:S02]  /*7900*/  SHF.R.U32.HI R60, RZ, 0x10, R61 ;  /* 0x00000010ff3c7819 */ /* 0x000fe4000001163d */
[----:B------:R-:W-:-:S02]  /*7910*/  SHF.R.U32.HI R49, RZ, 0x10, R49 ;  /* 0x00000010ff317819 */ /* 0x000fc40000011631 */
[----:B------:R-:W-:Y:S02]  /*7920*/  PRMT R60, R166, 0x5432, R60 ;  /* 0x00005432a63c7816 */ /* 0x000fe4000000003c */
[----:B------:R-:W-:Y:S02]  /*7930*/  PRMT R49, R159, 0x5432, R49 ;  /* 0x000054329f317816 */ /* 0x000fe40000000031 */
[--C-:B------:R-:W-:Y:S02]  /*7940*/  SHF.R.U64 R61, R62, 0x10, R63.reuse ;  /* 0x000000103e3d7819 */ /* 0x100fe4000000123f */
[----:B------:R-:W-:Y:S01]  /*7950*/  SHF.L.U32 R172, R60, 0x10, RZ ;  /* 0x000000103cac7819 */ /* 0x000fe200000006ff */
[----:B------:R-:W-:Y:S01]  /*7960*/  IMAD.U32 R173, R49, 0x10000, RZ ;  /* 0x0001000031ad7824 */ /* 0x000fe200078e00ff */
[----:B------:R-:W-:Y:S01]  /*7970*/  SHF.R.U32.HI R62, RZ, 0x10, R63 ;  /* 0x00000010ff3e7819 */ /* 0x000fe2000001163f */
[----:B------:R-:W-:Y:S01]  /*7980*/  IMAD.U32 R63, R53, 0x10000, RZ ;  /* 0x00010000353f7824 */ /* 0x000fe200078e00ff */
[----:B------:R-:W-:Y:S01]  /*7990*/  LOP3.LUT R99, R65, 0xffff0000, RZ, 0xc0, !PT ;  /* 0xffff000041637812 */ /* 0x000fe200078ec0ff */
[----:B------:R-:W-:Y:S01]  /*79a0*/  FMUL.FTZ R174, R98, R172 ;  /* 0x000000ac62ae7220 */ /* 0x000fe20000410000 */
[----:B------:R-:W-:Y:S01]  /*79b0*/  LOP3.LUT R60, R60, 0xffff0000, RZ, 0xc0, !PT ;  /* 0xffff00003c3c7812 */ /* 0x000fe200078ec0ff */
[----:B------:R-:W-:Y:S01]  /*79c0*/  FMUL.FTZ R98, R98, R173 ;  /* 0x000000ad62627220 */ /* 0x000fe20000410000 */
[----:B------:R-:W-:Y:S01]  /*79d0*/  PRMT R62, R164, 0x5432, R62 ;  /* 0x00005432a43e7816 */ /* 0x000fe2000000003e */
[----:B------:R-:W-:Y:S01]  /*79e0*/  IMAD.U32 R65, R64, 0x10000, RZ ;  /* 0x0001000040417824 */ /* 0x000fe200078e00ff */
[----:B------:R-:W-:Y:S01]  /*79f0*/  PRMT R96, R156, 0x5432, R96 ;  /* 0x000054329c607816 */ /* 0x000fe20000000060 */
[----:B------:R-:W-:Y:S01]  /*7a00*/  FMUL.FTZ R180, R99, R60 ;  /* 0x0000003c63b47220 */ /* 0x000fe20000410000 */
[----:B------:R-:W-:Y:S01]  /*7a10*/  LOP3.LUT R97, R53, 0xffff0000, RZ, 0xc0, !PT ;  /* 0xffff000035617812 */ /* 0x000fe200078ec0ff */
[----:B------:R-:W-:Y:S01]  /*7a20*/  IMAD.U32 R178, R62, 0x10000, RZ ;  /* 0x000100003eb27824 */ /* 0x000fe200078e00ff */
[----:B------:R-:W-:Y:S01]  /*7a30*/  LOP3.LUT R176, R49, 0xffff0000, RZ, 0xc0, !PT ;  /* 0xffff000031b07812 */ /* 0x000fe200078ec0ff */
[----:B------:R-:W-:Y:S01]  /*7a40*/  FFMA.FTZ R98, R63, R172, R98 ;  /* 0x000000ac3f627223 */ /* 0x000fe20000010062 */
[----:B------:R-:W-:Y:S01]  /*7a50*/  IMAD.U32 R172, R96, 0x10000, RZ ;  /* 0x0001000060ac7824 */ /* 0x000fe200078e00ff */
[----:B------:R-:W-:Y:S01]  /*7a60*/  PRMT R51, R165, 0x5432, R51 ;  /* 0x00005432a5337816 */ /* 0x000fe20000000033 */
[----:B------:R-:W-:-:S02]  /*7a70*/  IMAD.U32 R53, R52, 0x10000, RZ ;  /* 0x0001000034357824 */ /* 0x000fc400078e00ff */
[-C--:B------:R-:W-:Y:S01]  /*7a80*/  FMUL.FTZ R182, R99, R176.reuse ;  /* 0x000000b063b67220 */ /* 0x080fe20000410000 */
[----:B------:R-:W-:Y:S01]  /*7a90*/  FFMA.FTZ R49, R97, R176, -R180 ;  /* 0x000000b061317223 */ /* 0x000fe200000108b4 */
[----:B------:R-:W-:Y:S01]  /*7aa0*/  FMUL.FTZ R176, R143, R178 ;  /* 0x000000b28fb07220 */ /* 0x000fe20000410000 */
[----:B------:R-:W-:Y:S01]  /*7ab0*/  LOP3.LUT R67, R67, 0xffff0000, RZ, 0xc0, !PT ;  /* 0xffff000043437812 */ /* 0x000fe200078ec0ff */
[-C--:B------:R-:W-:Y:S01]  /*7ac0*/  FMUL.FTZ R143, R143, R172.reuse ;  /* 0x000000ac8f8f7220 */ /* 0x080fe20000410000 */
[----:B------:R-:W-:Y:S01]  /*7ad0*/  PRMT R48, R158, 0x5432, R48 ;  /* 0x000054329e307816 */ /* 0x000fe20000000030 */
[----:B------:R-:W-:Y:S01]  /*7ae0*/  FFMA.FTZ R176, R141, R172, -R176 ;  /* 0x000000ac8db07223 */ /* 0x000fe200000108b0 */
[----:B------:R-:W-:Y:S01]  /*7af0*/  LOP3.LUT R62, R62, 0xffff0000, RZ, 0xc0, !PT ;  /* 0xffff00003e3e7812 */ /* 0x000fe200078ec0ff */
[----:B------:R-:W-:Y:S01]  /*7b00*/  FFMA.FTZ R97, R97, R60, R182 ;  /* 0x0000003c61617223 */ /* 0x000fe200000100b6 */
[----:B------:R-:W-:Y:S01]  /*7b10*/  LOP3.LUT R96, R96, 0xffff0000, RZ, 0xc0, !PT ;  /* 0xffff000060607812 */ /* 0x000fe200078ec0ff */
[----:B------:R-:W-:Y:S01]  /*7b20*/  FFMA.FTZ R143, R141, R178, R143 ;  /* 0x000000b28d8f7223 */ /* 0x000fe2000001008f */
[----:B------:R-:W-:Y:S01]  /*7b30*/  LOP3.LUT R55, R55, 0xffff0000, RZ, 0xc0, !PT ;  /* 0xffff000037377812 */ /* 0x000fe200078ec0ff */
[----:B------:R-:W-:Y:S01]  /*7b40*/  IMAD.U32 R172, R51, 0x10000, RZ ;  /* 0x0001000033ac7824 */ /* 0x000fe200078e00ff */
[----:B------:R-:W-:Y:S01]  /*7b50*/  LOP3.LUT R64, R64, 0xffff0000, RZ, 0xc0, !PT ;  /* 0xffff000040407812 */ /* 0x000fe200078ec0ff */
[----:B------:R-:W-:Y:S01]  /*7b60*/  FMUL.FTZ R178, R67, R62 ;  /* 0x0000003e43b27220 */ /* 0x000fe20000410000 */
[----:B------:R-:W-:-:S02]  /*7b70*/  IMAD.U32 R60, R48, 0x10000, RZ ;  /* 0x00010000303c7824 */ /* 0x000fc400078e00ff */
[----:B------:R-:W-:Y:S01]  /*7b80*/  FMUL.FTZ R180, R67, R96 ;  /* 0x0000006043b47220 */ /* 0x000fe20000410000 */
[----:B------:R-:W-:Y:S01]  /*7b90*/  LOP3.LUT R51, R51, 0xffff0000, RZ, 0xc0, !PT ;  /* 0xffff000033337812 */ /* 0x000fe200078ec0ff */
[----:B------:R-:W-:Y:S01]  /*7ba0*/  FFMA.FTZ R174, R63, R173, -R174 ;  /* 0x000000ad3fae7223 */ /* 0x000fe200000108ae */
[----:B------:R-:W-:Y:S01]  /*7bb0*/  LOP3.LUT R67, R48, 0xffff0000, RZ, 0xc0, !PT ;  /* 0xffff000030437812 */ /* 0x000fe200078ec0ff */
[----:B------:R-:W-:Y:S01]  /*7bc0*/  FMUL.FTZ R48, R65, R172 ;  /* 0x000000ac41307220 */ /* 0x000fe20000410000 */
[----:B------:R-:W-:Y:S01]  /*7bd0*/  LOP3.LUT R52, R52, 0xffff0000, RZ, 0xc0, !PT ;  /* 0xffff000034347812 */ /* 0x000fe200078ec0ff */
[----:B------:R-:W-:Y:S01]  /*7be0*/  FFMA.FTZ R63, R55, R96, -R178 ;  /* 0x00000060373f7223 */ /* 0x000fe200000108b2 */
[----:B------:R-:W-:Y:S01]  /*7bf0*/  FMUL.FTZ R65, R65, R60 ;  /* 0x0000003c41417220 */ /* 0x000fe20000410000 */
[----:B------:R-:W-:Y:S01]  /*7c00*/  FFMA.FTZ R180, R55, R62, R180 ;  /* 0x0000003e37b47223 */ /* 0x000fe200000100b4 */
[----:B------:R-:W-:Y:S01]  /*7c10*/  PRMT R61, R163, 0x5432, R61 ;  /* 0x00005432a33d7816 */ /* 0x000fe2000000003d */
[----:B------:R-:W-:Y:S01]  /*7c20*/  FMUL.FTZ R55, R64, R51 ;  /* 0x0000003340377220 */ /* 0x000fe20000410000 */
[C---:B------:R-:W-:Y:S01]  /*7c30*/  FFMA.FTZ R48, R53.reuse, R60, -R48 ;  /* 0x0000003c35307223 */ /* 0x040fe20000010830 */
[----:B------:R-:W-:Y:S01]  /*7c40*/  FFMA.FTZ R65, R53, R172, R65 ;  /* 0x000000ac35417223 */ /* 0x000fe20000010041 */
[----:B------:R-:W-:Y:S01]  /*7c50*/  LOP3.LUT R142, R54, 0xffff0000, RZ, 0xc0, !PT ;  /* 0xffff0000368e7812 */ /* 0x000fe200078ec0ff */
[-C--:B------:R-:W-:Y:S01]  /*7c60*/  FMUL.FTZ R53, R64, R67.reuse ;  /* 0x0000004340357220 */ /* 0x080fe20000410000 */
[----:B------:R-:W-:Y:S01]  /*7c70*/  FFMA.FTZ R55, R52, R67, -R55 ;  /* 0x0000004334377223 */ /* 0x000fe20000010837 */
[C---:B------:R-:W-:Y:S01]  /*7c80*/  IMAD.U32 R54, R66.reuse, 0x10000, RZ ;  /* 0x0001000042367824 */ /* 0x040fe200078e00ff */
[----:B------:R-:W-:Y:S01]  /*7c90*/  LOP3.LUT R66, R66, 0xffff0000, RZ, 0xc0, !PT ;  /* 0xffff000042427812 */ /* 0x000fe200078ec0ff */
[----:B------:R-:W-:Y:S01]  /*7ca0*/  IMAD.U32 R67, R61, 0x10000, RZ ;  /* 0x000100003d437824 */ /* 0x000fe200078e00ff */
[----:B------:R-:W-:Y:S01]  /*7cb0*/  PRMT R50, R157, 0x5432, R50 ;  /* 0x000054329d327816 */ /* 0x000fe20000000032 */
[----:B------:R-:W-:Y:S01]  /*7cc0*/  FFMA.FTZ R52, R52, R51, R53 ;  /* 0x0000003334347223 */ /* 0x000fe20000010035 */
[----:B------:R-:W-:Y:S01]  /*7cd0*/  LOP3.LUT R61, R61, 0xffff0000, RZ, 0xc0, !PT ;  /* 0xffff00003d3d7812 */ /* 0x000fe200078ec0ff */
[----:B------:R-:W-:Y:S01]  /*7ce0*/  FMUL.FTZ R51, R54, R67 ;  /* 0x0000004336337220 */ /* 0x000fe20000410000 */
[C---:B------:R-:W-:Y:S01]  /*7cf0*/  LOP3.LUT R141, R50.reuse, 0xffff0000, RZ, 0xc0, !PT ;  /* 0xffff0000328d7812 */ /* 0x040fe200078ec0ff */
[----:B------:R-:W-:Y:S01]  /*7d00*/  IMAD.U32 R99, R50, 0x10000, RZ ;  /* 0x0001000032637824 */ /* 0x000fe200078e00ff */
[----:B------:R-:W-:Y:S01]  /*7d10*/  F2FP.BF16.F32.PACK_AB R63, R63, R176 ;  /* 0x000000b03f3f723e */ /* 0x000fe200000010ff */
[----:B------:R-:W-:Y:S01]  /*7d20*/  FMUL.FTZ R53, R66, R61 ;  /* 0x0000003d42357220 */ /* 0x000fe20000410000 */
[----:B------:R-:W-:Y:S01]  /*7d30*/  F2FP.BF16.F32.PACK_AB R97, R97, R98 ;  /* 0x000000626161723e */ /* 0x000fe200000010ff */
[----:B------:R-:W-:Y:S01]  /*7d40*/  FMUL.FTZ R54, R54, R99 ;  /* 0x0000006336367220 */ /* 0x000fe20000410000 */
[----:B------:R-:W-:Y:S01]  /*7d50*/  FMUL.FTZ R66, R66, R141 ;  /* 0x0000008d42427220 */ /* 0x000fe20000410000 */
[----:B------:R-:W-:Y:S01]  /*7d60*/  FFMA.FTZ R51, R140, R99, -R51 ;  /* 0x000000638c337223 */ /* 0x000fe20000010833 */
[----:B------:R-:W-:Y:S01]  /*7d70*/  FFMA.FTZ R50, R142, R141, -R53 ;  /* 0x0000008d8e327223 */ /* 0x000fe20000010835 */
[----:B------:R-:W-:Y:S01]  /*7d80*/  FFMA.FTZ R54, R140, R67, R54 ;  /* 0x000000438c367223 */ /* 0x000fe20000010036 */
        /* <DEDUP_REMOVED lines=8> */
[----:B------:R-:W-:Y:S01]  /*7e10*/  F2FP.BF16.F32.PACK_AB R53, R49, R174 ;  /* 0x000000ae3135723e */ /* 0x000fe200000010ff */
[----:B------:R-:W-:Y:S01]  /*7e20*/  IMAD.MOV.U32 R54, RZ, RZ, R62 ;  /* 0x000000ffff367224 */ /* 0x000fe200078e003e */
[----:B------:R-:W-:-:S07]  /*7e30*/  F2FP.BF16.F32.PACK_AB R67, R180, R143 ;  /* 0x0000008fb443723e */ /* 0x000fce00000010ff */
.L_x_530:
[----:B------:R-:W-:Y:S05]  /*7e40*/  BSYNC B3 ;  /* 0x0000000000037941 */ /* 0x000fea0003800000 */
.L_x_529:
[----:B0-----:R3:W-:Y:S04]  /*7e50*/  STG.E.128 desc[UR36][R92.64], R52 ;  /* 0x000000345c007986 */ /* 0x0017e8000c101d24 */
[----:B--2---:R3:W-:Y:S02]  /*7e60*/  @!P4 STG.E.128 desc[UR36][R94.64], R64 ;  /* 0x000000405e00c986 */ /* 0x0047e4000c101d24 */
.L_x_528:
[----:B------:R-:W-:Y:S05]  /*7e70*/  BSYNC B2 ;  /* 0x0000000000027941 */ /* 0x000fea0003800000 */
.L_x_527:
[----:B------:R-:W-:-:S13]  /*7e80*/  ISETP.NE.AND P4, PT, R9, RZ, PT ;  /* 0x000000ff0900720c */ /* 0x000fda0003f85270 */
[----:B------:R-:W-:Y:S05]  /*7e90*/  @!P4 BRA `(.L_x_522) ;  /* 0x000000080000c947 */ /* 0x000fea0003800000 */
[----:B------:R-:W-:Y:S01]  /*7ea0*/  ISETP.NE.AND P6, PT, R103, RZ, PT ;  /* 0x000000ff6700720c */ /* 0x000fe20003fc5270 */
[----:B------:R-:W-:Y:S01]  /*7eb0*/  BSSY B2, `(.L_x_531) ;  /* 0x000007c000027945 */ /* 0x000fe20003800000 */
[----:B------:R-:W-:Y:S02]  /*7ec0*/  IADD3 R51, P4, P5, R104, R136, R15 ;  /* 0x0000008868337210 */ /* 0x000fe40007d9e00f */
[----:B------:R-:W-:Y:S02]  /*7ed0*/  SEL R48, R119, R153, !P6 ;  /* 0x0000009977307207 */ /* 0x000fe40007000000 */
[----:B---3--:R-:W-:Y:S02]  /*7ee0*/  IADD3.X R52, R101, R170, R11, P4, P5 ;  /* 0x000000aa65347210 */ /* 0x008fe400027ea40b */
[----:B------:R-:W-:-:S04]  /*7ef0*/  SHF.R.S32.HI R49, RZ, 0x1f, R48 ;  /* 0x0000001fff317819 */ /* 0x000fc80000011430 */
[----:B------:R-:W-:-:S04]  /*7f00*/  LEA.HI R49, R49, R48, RZ, 0x4 ;  /* 0x0000003031317211 */ /* 0x000fc800078f20ff */
[----:B------:R-:W-:-:S05]  /*7f10*/  LEA.HI.SX32 R49, R49, R20, 0x1c ;  /* 0x0000001431317211 */ /* 0x000fca00078fe2ff */
[----:B------:R-:W-:-:S05]  /*7f20*/  IMAD.SHL.U32 R48, R49, 0x8, RZ ;  /* 0x0000000831307824 */ /* 0x000fca00078e00ff */
[----:B------:R-:W-:-:S13]  /*7f30*/  ISETP.GE.AND P4, PT, R48, R151, PT ;  /* 0x000000973000720c */ /* 0x000fda0003f86270 */
[--C-:B------:R-:W-:Y:S02]  /*7f40*/  @!P4 SHF.R.S32.HI R50, RZ, 0x1f, R48.reuse ;  /* 0x0000001fff32c819 */ /* 0x100fe40000011430 */
[--C-:B------:R-:W-:Y:S02]  /*7f50*/  @!P4 IADD3 R136, P5, P6, R104, R136, R48.reuse ;  /* 0x000000886888c210 */ /* 0x100fe40007ebe030 */
[----:B------:R-:W-:Y:S02]  /*7f60*/  LOP3.LUT R48, R189, 0x38, R48, 0xf8, !PT ;  /* 0x00000038bd307812 */ /* 0x000fe400078ef830 */
[----:B------:R-:W-:Y:S02]  /*7f70*/  @!P4 IADD3.X R50, R101, R170, R50, P5, P6 ;  /* 0x000000aa6532c210 */ /* 0x000fe40002fec432 */
[----:B------:R-:W-:Y:S02]  /*7f80*/  LEA R60, P5, R51, R120, 0x1 ;  /* 0x00000078333c7211 */ /* 0x000fe400078a08ff */
[----:B------:R-:W-:-:S02]  /*7f90*/  LOP3.LUT R48, R48, R191, RZ, 0x3c, !PT ;  /* 0x000000bf30307212 */ /* 0x000fc400078e3cff */
[----:B------:R-:W-:Y:S02]  /*7fa0*/  LEA.HI.X R61, R51, R121, R52, 0x1, P5 ;  /* 0x00000079333d7211 */ /* 0x000fe400028f0c34 */
[----:B------:R-:W-:-:S04]  /*7fb0*/  @!P4 LEA R62, P5, R136, R120, 0x1 ;  /* 0x00000078883ec211 */ /* 0x000fc800078a08ff */
[----:B------:R-:W-:Y:S02]  /*7fc0*/  @!P4 LEA.HI.X R63, R136, R121, R50, 0x1, P5 ;  /* 0x00000079883fc211 */ /* 0x000fe400028f0c32 */
[----:B------:R-:W-:Y:S02]  /*7fd0*/  SHF.R.S32.HI R50, RZ, 0x1f, R49 ;  /* 0x0000001fff327819 */ /* 0x000fe40000011431 */
[----:B------:R-:W-:Y:S02]  /*7fe0*/  ISETP.GE.AND P5, PT, R185, R122, PT ;  /* 0x0000007ab900720c */ /* 0x000fe40003fa6270 */
[----:B------:R-:W-:-:S05]  /*7ff0*/  LEA.HI R50, R50, R49, RZ, 0x3 ;  /* 0x0000003132327211 */ /* 0x000fca00078f18ff */
[----:B------:R-:W-:-:S05]  /*8000*/  IMAD.SHL.U32 R50, R50, 0x400, RZ ;  /* 0x0000040032327824 */ /* 0x000fca00078e00ff */
[----:B------:R-:W-:-:S05]  /*8010*/  LOP3.LUT R49, R50, 0x7fffe000, RZ, 0xc0, !PT ;  /* 0x7fffe00032317812 */ /* 0x000fca00078ec0ff */
[----:B------:R-:W-:-:S04]  /*8020*/  IMAD R49, R190, 0x200, R49 ;  /* 0x00000200be317824 */ /* 0x000fc800078e0231 */
[----:B------:R-:W-:Y:S02]  /*8030*/  IMAD.IADD R51, R49, 0x1, R48 ;  /* 0x0000000131337824 */ /* 0x000fe400078e0230 */
[C---:B------:R-:W-:Y:S02]  /*8040*/  IMAD R49, R18.reuse, 0x6000, R139 ;  /* 0x0000600012317824 */ /* 0x040fe400078e028b */
[----:B------:R-:W-:Y:S02]  /*8050*/  IMAD R51, R18, 0x6000, R51 ;  /* 0x0000600012337824 */ /* 0x000fe400078e0233 */
[--C-:B------:R-:W-:Y:S02]  /*8060*/  IMAD R49, R49, 0x2, R2.reuse ;  /* 0x0000000231317824 */ /* 0x100fe400078e0202 */
[----:B------:R-:W-:-:S04]  /*8070*/  IMAD R52, R51, 0x2, R2 ;  /* 0x0000000233347824 */ /* 0x000fc800078e0202 */
[----:B------:R-:W2:Y:S04]  /*8080*/  LDS.128 R48, [R49+0x1c400] ;  /* 0x01c4000031307984 */ /* 0x000ea80000000c00 */
[----:B------:R-:W3:Y:S01]  /*8090*/  LDS.128 R52, [R52+0x1c400] ;  /* 0x01c4000034347984 */ /* 0x000ee20000000c00 */
[----:B------:R-:W-:Y:S05]  /*80a0*/  @P5 BRA `(.L_x_532) ;  /* 0x0000000400705947 */ /* 0x000fea0003800000 */
[--C-:B------:R-:W-:Y:S01]  /*80b0*/  SHF.R.U64 R65, R44, 0x10, R45.reuse ;  /* 0x000000102c417819 */ /* 0x100fe2000000122d */
[----:B---3--:R-:W-:Y:S01]  /*80c0*/  IMAD.U32 R66, R53, 0x10000, RZ ;  /* 0x0001000035427824 */ /* 0x008fe200078e00ff */
[----:B------:R-:W-:Y:S01]  /*80d0*/  SHF.R.U32.HI R44, RZ, 0x10, R45 ;  /* 0x00000010ff2c7819 */ /* 0x000fe2000001162d */
[----:B0-----:R-:W-:Y:S01]  /*80e0*/  IMAD.U32 R95, R55, 0x10000, RZ ;  /* 0x00010000375f7824 */ /* 0x001fe200078e00ff */
[--C-:B------:R-:W-:Y:S01]  /*80f0*/  SHF.R.U64 R45, R46, 0x10, R47.reuse ;  /* 0x000000102e2d7819 */ /* 0x100fe2000000122f */
[----:B--2---:R-:W-:Y:S01]  /*8100*/  IMAD.U32 R93, R51, 0x10000, RZ ;  /* 0x00010000335d7824 */ /* 0x004fe200078e00ff */
[----:B------:R-:W-:Y:S01]  /*8110*/  SHF.R.U32.HI R46, RZ, 0x10, R47 ;  /* 0x00000010ff2e7819 */ /* 0x000fe2000001162f */
[----:B------:R-:W-:Y:S01]  /*8120*/  IMAD.U32 R92, R50, 0x10000, RZ ;  /* 0x00010000325c7824 */ /* 0x000fe200078e00ff */
[--C-:B------:R-:W-:Y:S02]  /*8130*/  SHF.R.U64 R47, R56, 0x10, R57.reuse ;  /* 0x00000010382f7819 */ /* 0x100fe40000001239 */
[----:B------:R-:W-:-:S02]  /*8140*/  SHF.R.U32.HI R56, RZ, 0x10, R57 ;  /* 0x00000010ff387819 */ /* 0x000fc40000011639 */
[--C-:B------:R-:W-:Y:S02]  /*8150*/  SHF.R.U64 R57, R58, 0x10, R59.reuse ;  /* 0x000000103a397819 */ /* 0x100fe4000000123b */
[----:B------:R-:W-:Y:S02]  /*8160*/  PRMT R237, R237, 0x5410, R56 ;  /* 0x00005410eded7816 */ /* 0x000fe40000000038 */
[----:B------:R-:W-:Y:S02]  /*8170*/  PRMT R233, R233, 0x5410, R44 ;  /* 0x00005410e9e97816 */ /* 0x000fe4000000002c */
[----:B------:R-:W-:Y:S01]  /*8180*/  SHF.R.U32.HI R58, RZ, 0x10, R59 ;  /* 0x00000010ff3a7819 */ /* 0x000fe2000001163b */
[----:B------:R-:W-:Y:S01]  /*8190*/  IMAD.U32 R59, R49, 0x10000, RZ ;  /* 0x00010000313b7824 */ /* 0x000fe200078e00ff */
[----:B------:R-:W-:Y:S01]  /*81a0*/  PRMT R230, R230, 0x5410, R45 ;  /* 0x00005410e6e67816 */ /* 0x000fe2000000002d */
[----:B------:R-:W-:Y:S01]  /*81b0*/  IMAD.U32 R45, R237, 0x10000, RZ ;  /* 0x00010000ed2d7824 */ /* 0x000fe200078e00ff */
[----:B------:R-:W-:Y:S01]  /*81c0*/  PRMT R235, R235, 0x5410, R58 ;  /* 0x00005410ebeb7816 */ /* 0x000fe2000000003a */
[----:B------:R-:W-:Y:S01]  /*81d0*/  IMAD.U32 R44, R233, 0x10000, RZ ;  /* 0x00010000e92c7824 */ /* 0x000fe200078e00ff */
[----:B------:R-:W-:Y:S01]  /*81e0*/  PRMT R231, R231, 0x5410, R46 ;  /* 0x00005410e7e77816 */ /* 0x000fe2000000002e */
[CC--:B------:R-:W-:Y:S01]  /*81f0*/  FMUL.FTZ R56, R66.reuse, R45.reuse ;  /* 0x0000002d42387220 */ /* 0x0c0fe20000410000 */
[----:B------:R-:W-:Y:S01]  /*8200*/  LOP3.LUT R67, R53, 0xffff0000, RZ, 0xc0, !PT ;  /* 0xffff000035437812 */ /* 0x000fe200078ec0ff */
[-C--:B------:R-:W-:Y:S01]  /*8210*/  FMUL.FTZ R66, R66, R44.reuse ;  /* 0x0000002c42427220 */ /* 0x080fe20000410000 */
[----:B------:R-:W-:Y:S01]  /*8220*/  LOP3.LUT R46, R237, 0xffff0000, RZ, 0xc0, !PT ;  /* 0xffff0000ed2e7812 */ /* 0x000fe200078ec0ff */
[----:B------:R-:W-:Y:S01]  /*8230*/  IMAD.U32 R58, R235, 0x10000, RZ ;  /* 0x00010000eb3a7824 */ /* 0x000fe200078e00ff */
[----:B------:R-:W-:Y:S01]  /*8240*/  LOP3.LUT R233, R233, 0xffff0000, RZ, 0xc0, !PT ;  /* 0xffff0000e9e97812 */ /* 0x000fe200078ec0ff */
[----:B------:R-:W-:Y:S01]  /*8250*/  FFMA.FTZ R44, R59, R44, -R56 ;  /* 0x0000002c3b2c7223 */ /* 0x000fe20000010838 */
[----:B------:R-:W-:Y:S01]  /*8260*/  LOP3.LUT R64, R49, 0xffff0000, RZ, 0xc0, !PT ;  /* 0xffff000031407812 */ /* 0x000fe200078ec0ff */
[----:B------:R-:W-:Y:S01]  /*8270*/  FFMA.FTZ R59, R59, R45, R66 ;  /* 0x0000002d3b3b7223 */ /* 0x000fe20000010042 */
[----:B------:R-:W-:Y:S01]  /*8280*/  PRMT R236, R236, 0x5410, R47 ;  /* 0x00005410ecec7816 */ /* 0x000fe2000000002f */
[C---:B------:R-:W-:Y:S01]  /*8290*/  FMUL.FTZ R47, R67.reuse, R46 ;  /* 0x0000002e432f7220 */ /* 0x040fe20000410000 */
[----:B------:R-:W-:Y:S01]  /*82a0*/  FMUL.FTZ R67, R67, R233 ;  /* 0x000000e943437220 */ /* 0x000fe20000410000 */
[----:B------:R-:W-:-:S02]  /*82b0*/  IMAD.U32 R66, R231, 0x10000, RZ ;  /* 0x00010000e7427824 */ /* 0x000fc400078e00ff */
[C---:B------:R-:W-:Y:S01]  /*82c0*/  FMUL.FTZ R96, R95.reuse, R58 ;  /* 0x0000003a5f607220 */ /* 0x040fe20000410000 */
[C---:B------:R-:W-:Y:S01]  /*82d0*/  FFMA.FTZ R45, R64.reuse, R233, -R47 ;  /* 0x000000e9402d7223 */ /* 0x040fe2000001082f */
[----:B------:R-:W-:Y:S01]  /*82e0*/  FFMA.FTZ R64, R64, R46, R67 ;  /* 0x0000002e40407223 */ /* 0x000fe20000010043 */
[-C--:B------:R-:W-:Y:S01]  /*82f0*/  FMUL.FTZ R95, R95, R66.reuse ;  /* 0x000000425f5f7220 */ /* 0x080fe20000410000 */
[----:B------:R-:W-:Y:S01]  /*8300*/  FFMA.FTZ R46, R93, R66, -R96 ;  /* 0x000000425d2e7223 */ /* 0x000fe20000010860 */
[----:B------:R-:W-:Y:S01]  /*8310*/  LOP3.LUT R55, R55, 0xffff0000, RZ, 0xc0, !PT ;  /* 0xffff000037377812 */ /* 0x000fe200078ec0ff */
[----:B------:R-:W-:Y:S01]  /*8320*/  IMAD.U32 R53, R52, 0x10000, RZ ;  /* 0x0001000034357824 */ /* 0x000fe200078e00ff */
[----:B------:R-:W-:Y:S01]  /*8330*/  LOP3.LUT R56, R235, 0xffff0000, RZ, 0xc0, !PT ;  /* 0xffff0000eb387812 */ /* 0x000fe200078ec0ff */
[----:B------:R-:W-:Y:S01]  /*8340*/  IMAD.U32 R49, R48, 0x10000, RZ ;  /* 0x0001000030317824 */ /* 0x000fe200078e00ff */
[----:B------:R-:W-:Y:S01]  /*8350*/  LOP3.LUT R66, R231, 0xffff0000, RZ, 0xc0, !PT ;  /* 0xffff0000e7427812 */ /* 0x000fe200078ec0ff */
[----:B------:R-:W-:Y:S01]  /*8360*/  FFMA.FTZ R93, R93, R58, R95 ;  /* 0x0000003a5d5d7223 */ /* 0x000fe2000001005f */
[----:B------:R-:W-:Y:S01]  /*8370*/  PRMT R232, R232, 0x5410, R65 ;  /* 0x00005410e8e87816 */ /* 0x000fe20000000041 */
[C---:B------:R-:W-:Y:S01]  /*8380*/  FMUL.FTZ R98, R55.reuse, R56 ;  /* 0x0000003837627220 */ /* 0x040fe20000410000 */
[----:B------:R-:W-:Y:S01]  /*8390*/  PRMT R234, R234, 0x5410, R57 ;  /* 0x00005410eaea7816 */ /* 0x000fe20000000039 */
[----:B------:R-:W-:Y:S01]  /*83a0*/  FMUL.FTZ R136, R55, R66 ;  /* 0x0000004237887220 */ /* 0x000fe20000410000 */
[----:B------:R-:W-:Y:S01]  /*83b0*/  LOP3.LUT R52, R52, 0xffff0000, RZ, 0xc0, !PT ;  /* 0xffff000034347812 */ /* 0x000fe200078ec0ff */
[C---:B------:R-:W-:Y:S01]  /*83c0*/  IMAD.U32 R96, R236.reuse, 0x10000, RZ ;  /* 0x00010000ec607824 */ /* 0x040fe200078e00ff */
[----:B------:R-:W-:Y:S01]  /*83d0*/  LOP3.LUT R57, R236, 0xffff0000, RZ, 0xc0, !PT ;  /* 0xffff0000ec397812 */ /* 0x000fe200078ec0ff */
[----:B------:R-:W-:Y:S01]  /*83e0*/  IMAD.U32 R58, R232, 0x10000, RZ ;  /* 0x00010000e83a7824 */ /* 0x000fe200078e00ff */
[----:B------:R-:W-:-:S02]  /*83f0*/  LOP3.LUT R51, R51, 0xffff0000, RZ, 0xc0, !PT ;  /* 0xffff000033337812 */ /* 0x000fc400078ec0ff */
[----:B------:R-:W-:Y:S01]  /*8400*/  LOP3.LUT R55, R232, 0xffff0000, RZ, 0xc0, !PT ;  /* 0xffff0000e8377812 */ /* 0x000fe200078ec0ff */
[----:B------:R-:W-:Y:S01]  /*8410*/  FMUL.FTZ R65, R52, R57 ;  /* 0x0000003934417220 */ /* 0x000fe20000410000 */
[----:B------:R-:W-:Y:S01]  /*8420*/  LOP3.LUT R48, R48, 0xffff0000, RZ, 0xc0, !PT ;  /* 0xffff000030307812 */ /* 0x000fe200078ec0ff */
[----:B------:R-:W-:Y:S01]  /*8430*/  FFMA.FTZ R47, R51, R66, -R98 ;  /* 0x00000042332f7223 */ /* 0x000fe20000010862 */
[----:B------:R-:W-:Y:S01]  /*8440*/  LOP3.LUT R94, R50, 0xffff0000, RZ, 0xc0, !PT ;  /* 0xffff0000325e7812 */ /* 0x000fe200078ec0ff */
[----:B------:R-:W-:Y:S02]  /*8450*/  IMAD.U32 R50, R54, 0x10000, RZ ;  /* 0x0001000036327824 */ /* 0x000fe400078e00ff */
[C---:B------:R-:W-:Y:S01]  /*8460*/  FMUL.FTZ R66, R53.reuse, R96 ;  /* 0x0000006035427220 */ /* 0x040fe20000410000 */
[-C--:B------:R-:W-:Y:S01]  /*8470*/  FMUL.FTZ R95, R52, R55.reuse ;  /* 0x00000037345f7220 */ /* 0x080fe20000410000 */
[----:B------:R-:W-:Y:S01]  /*8480*/  LOP3.LUT R54, R54, 0xffff0000, RZ, 0xc0, !PT ;  /* 0xffff000036367812 */ /* 0x000fe200078ec0ff */
[----:B------:R-:W-:Y:S01]  /*8490*/  FMUL.FTZ R53, R53, R58 ;  /* 0x0000003a35357220 */ /* 0x000fe20000410000 */
[----:B------:R-:W-:Y:S01]  /*84a0*/  FFMA.FTZ R52, R48, R55, -R65 ;  /* 0x0000003730347223 */ /* 0x000fe20000010841 */
[C---:B------:R-:W-:Y:S01]  /*84b0*/  LOP3.LUT R67, R234.reuse, 0xffff0000, RZ, 0xc0, !PT ;  /* 0xffff0000ea437812 */ /* 0x040fe200078ec0ff */
[----:B------:R-:W-:-:S02]  /*84c0*/  IMAD.U32 R65, R234, 0x10000, RZ ;  /* 0x00010000ea417824 */ /* 0x000fc400078e00ff */
[----:B------:R-:W-:Y:S01]  /*84d0*/  FFMA.FTZ R56, R51, R56, R136 ;  /* 0x0000003833387223 */ /* 0x000fe20000010088 */
[C---:B------:R-:W-:Y:S01]  /*84e0*/  FFMA.FTZ R51, R49.reuse, R58, -R66 ;  /* 0x0000003a31337223 */ /* 0x040fe20000010842 */
[----:B------:R-:W-:Y:S01]  /*84f0*/  LOP3.LUT R55, R230, 0xffff0000, RZ, 0xc0, !PT ;  /* 0xffff0000e6377812 */ /* 0x000fe200078ec0ff */
[----:B------:R-:W-:Y:S01]  /*8500*/  FFMA.FTZ R49, R49, R96, R53 ;  /* 0x0000006031317223 */ /* 0x000fe20000010035 */
[----:B------:R-:W-:Y:S01]  /*8510*/  FFMA.FTZ R48, R48, R57, R95 ;  /* 0x0000003930307223 */ /* 0x000fe2000001005f */
[----:B------:R-:W-:Y:S02]  /*8520*/  IMAD.U32 R53, R230, 0x10000, RZ ;  /* 0x00010000e6357824 */ /* 0x000fe400078e00ff */
[----:B------:R-:W-:Y:S01]  /*8530*/  FMUL.FTZ R57, R50, R65 ;  /* 0x0000004132397220 */ /* 0x000fe20000410000 */
[C---:B------:R-:W-:Y:S01]  /*8540*/  FMUL.FTZ R95, R54.reuse, R67 ;  /* 0x00000043365f7220 */ /* 0x040fe20000410000 */
[----:B------:R-:W-:Y:S01]  /*8550*/  FMUL.FTZ R58, R54, R55 ;  /* 0x00000037363a7220 */ /* 0x000fe20000410000 */
[-C--:B------:R-:W-:Y:S01]  /*8560*/  FMUL.FTZ R50, R50, R53.reuse ;  /* 0x0000003532327220 */ /* 0x080fe20000410000 */
[----:B------:R-:W-:Y:S01]  /*8570*/  FFMA.FTZ R57, R92, R53, -R57 ;  /* 0x000000355c397223 */ /* 0x000fe20000010839 */
[C---:B------:R-:W-:Y:S01]  /*8580*/  FFMA.FTZ R54, R94.reuse, R55, -R95 ;  /* 0x000000375e367223 */ /* 0x040fe2000001085f */
[----:B------:R-:W-:Y:S01]  /*8590*/  FFMA.FTZ R67, R94, R67, R58 ;  /* 0x000000435e437223 */ /* 0x000fe2000001003a */
[----:B------:R-:W-:Y:S01]  /*85a0*/  FFMA.FTZ R50, R92, R65, R50 ;  /* 0x000000415c327223 */ /* 0x000fe20000010032 */
[----:B------:R-:W-:-:S02]  /*85b0*/  F2FP.BF16.F32.PACK_AB R51, R52, R51 ;  /* 0x000000333433723e */ /* 0x000fc400000010ff */
[----:B------:R-:W-:Y:S02]  /*85c0*/  F2FP.BF16.F32.PACK_AB R44, R45, R44 ;  /* 0x0000002c2d2c723e */ /* 0x000fe400000010ff */
[----:B------:R-:W-:Y:S02]  /*85d0*/  F2FP.BF16.F32.PACK_AB R46, R47, R46 ;  /* 0x0000002e2f2e723e */ /* 0x000fe400000010ff */
[----:B------:R-:W-:Y:S02]  /*85e0*/  F2FP.BF16.F32.PACK_AB R57, R54, R57 ;  /* 0x000000393639723e */ /* 0x000fe400000010ff */
[----:B------:R-:W-:Y:S01]  /*85f0*/  F2FP.BF16.F32.PACK_AB R52, R48, R49 ;  /* 0x000000313034723e */ /* 0x000fe200000010ff */
[----:B------:R-:W-:Y:S01]  /*8600*/  IMAD.MOV.U32 R48, RZ, RZ, R51 ;  /* 0x000000ffff307224 */ /* 0x000fe200078e0033 */
[----:B------:R-:W-:Y:S01]  /*8610*/  F2FP.BF16.F32.PACK_AB R54, R67, R50 ;  /* 0x000000324336723e */ /* 0x000fe200000010ff */
[----:B------:R-:W-:Y:S01]  /*8620*/  IMAD.MOV.U32 R49, RZ, RZ, R44 ;  /* 0x000000ffff317224 */ /* 0x000fe200078e002c */
[----:B------:R-:W-:Y:S01]  /*8630*/  F2FP.BF16.F32.PACK_AB R53, R64, R59 ;  /* 0x0000003b4035723e */ /* 0x000fe200000010ff */
[----:B------:R-:W-:Y:S01]  /*8640*/  IMAD.MOV.U32 R50, RZ, RZ, R57 ;  /* 0x000000ffff327224 */ /* 0x000fe200078e0039 */
[----:B------:R-:W-:Y:S01]  /*8650*/  F2FP.BF16.F32.PACK_AB R55, R56, R93 ;  /* 0x0000005d3837723e */ /* 0x000fe200000010ff */
[----:B------:R-:W-:-:S07]  /*8660*/  IMAD.MOV.U32 R51, RZ, RZ, R46 ;  /* 0x000000ffff337224 */ /* 0x000fce00078e002e */
.L_x_532:
[----:B------:R-:W-:Y:S05]  /*8670*/  BSYNC B2 ;  /* 0x0000000000027941 */ /* 0x000fea0003800000 */
.L_x_531:
[----:B--2---:R4:W-:Y:S04]  /*8680*/  STG.E.128 desc[UR36][R60.64], R48 ;  /* 0x000000303c007986 */ /* 0x0049e8000c101d24 */
[----:B---3--:R4:W-:Y:S02]  /*8690*/  @!P4 STG.E.128 desc[UR36][R62.64], R52 ;  /* 0x000000343e00c986 */ /* 0x0089e4000c101d24 */
.L_x_522:
[----:B------:R-:W-:Y:S05]  /*86a0*/  BSYNC B1 ;  /* 0x0000000000017941 */ /* 0x000fea0003800000 */
.L_x_521:
[-C--:B--2---:R-:W-:Y:S02]  /*86b0*/  IMAD R44, R150, R130.reuse, RZ ;  /* 0x00000082962c7224 */ /* 0x084fe400078e02ff */
[----:B------:R-:W-:-:S04]  /*86c0*/  IMAD.WIDE.U32 R132, R204, R130, R132 ;  /* 0x00000082cc847225 */ /* 0x000fc800078e0084 */
[----:B------:R-:W-:Y:S01]  /*86d0*/  IMAD R131, R204, R131, R44 ;  /* 0x00000083cc837224 */ /* 0x000fe200078e022c */
[----:B------:R-:W-:Y:S06]  /*86e0*/  @P0 BRA `(.L_x_491) ;  /* 0x0000001800dc0947 */ /* 0x000fec0003800000 */
[----:B------:R-:W-:Y:S01]  /*86f0*/  ISETP.NE.AND P0, PT, R14, RZ, PT ;  /* 0x000000ff0e00720c */ /* 0x000fe20003f05270 */
[----:B------:R-:W-:Y:S01]  /*8700*/  BSSY B1, `(.L_x_533) ;  /* 0x000007f000017945 */ /* 0x000fe20003800000 */
[----:B------:R-:W-:-:S11]  /*8710*/  IMAD.IADD R56, R133, 0x1, R131 ;  /* 0x0000000185387824 */ /* 0x000fd600078e0283 */
[----:B------:R-:W-:Y:S05]  /*8720*/  @!P0 BRA `(.L_x_534) ;  /* 0x0000000400f08947 */ /* 0x000fea0003800000 */
[----:B------:R-:W-:Y:S01]  /*8730*/  SEL R44, R119, R153, !P3 ;  /* 0x00000099772c7207 */ /* 0x000fe20005800000 */
[----:B------:R-:W-:Y:S01]  /*8740*/  BSSY B2, `(.L_x_535) ;  /* 0x0000078000027945 */ /* 0x000fe20003800000 */
[----:B----4-:R-:W-:Y:S02]  /*8750*/  IADD3 R48, P0, P4, R104, R132, R29 ;  /* 0x0000008468307210 */ /* 0x010fe40007c1e01d */
[----:B------:R-:W-:Y:S02]  /*8760*/  SHF.R.S32.HI R45, RZ, 0x1f, R44 ;  /* 0x0000001fff2d7819 */ /* 0x000fe4000001142c */
[----:B------:R-:W-:Y:S02]  /*8770*/  IADD3.X R50, R101, R56, R13, P0, P4 ;  /* 0x0000003865327210 */ /* 0x000fe400007e840d */
[----:B------:R-:W-:-:S04]  /*8780*/  LEA.HI R45, R45, R44, RZ, 0x4 ;  /* 0x0000002c2d2d7211 */ /* 0x000fc800078f20ff */
[----:B------:R-:W-:-:S04]  /*8790*/  LEA.HI.SX32 R45, R45, R30, 0x1c ;  /* 0x0000001e2d2d7211 */ /* 0x000fc800078fe2ff */
[----:B---3--:R-:W-:Y:S01]  /*87a0*/  SHF.R.S32.HI R52, RZ, 0x1f, R45 ;  /* 0x0000001fff347819 */ /* 0x008fe2000001142d */
[----:B------:R-:W-:-:S03]  /*87b0*/  IMAD.SHL.U32 R44, R45, 0x8, RZ ;  /* 0x000000082d2c7824 */ /* 0x000fc600078e00ff */
[----:B------:R-:W-:Y:S01]  /*87c0*/  LEA.HI R52, R52, R45, RZ, 0x3 ;  /* 0x0000002d34347211 */ /* 0x000fe200078f18ff */
[----:B------:R-:W-:Y:S01]  /*87d0*/  IMAD R45, R18, 0x6000, R144 ;  /* 0x00006000122d7824 */ /* 0x000fe200078e0290 */
[----:B------:R-:W-:-:S03]  /*87e0*/  ISETP.GE.AND P0, PT, R44, R151, PT ;  /* 0x000000972c00720c */ /* 0x000fc60003f06270 */
[----:B------:R-:W-:Y:S02]  /*87f0*/  IMAD.SHL.U32 R52, R52, 0x400, RZ ;  /* 0x0000040034347824 */ /* 0x000fe400078e00ff */
[----:B------:R-:W-:-:S03]  /*8800*/  IMAD R45, R45, 0x2, R2 ;  /* 0x000000022d2d7824 */ /* 0x000fc600078e0202 */
[----:B------:R-:W-:-:S05]  /*8810*/  LOP3.LUT R47, R52, 0x7fffe000, RZ, 0xc0, !PT ;  /* 0x7fffe000342f7812 */ /* 0x000fca00078ec0ff */
[--C-:B------:R-:W-:Y:S02]  /*8820*/  @!P0 SHF.R.S32.HI R49, RZ, 0x1f, R44.reuse ;  /* 0x0000001fff318819 */ /* 0x100fe4000001142c */
[--C-:B------:R-:W-:Y:S02]  /*8830*/  @!P0 IADD3 R46, P4, P5, R104, R132, R44.reuse ;  /* 0x00000084682e8210 */ /* 0x100fe40007d9e02c */
[----:B------:R-:W-:Y:S02]  /*8840*/  LOP3.LUT R44, R187, 0x38, R44, 0xf8, !PT ;  /* 0x00000038bb2c7812 */ /* 0x000fe400078ef82c */
[----:B------:R-:W-:Y:S02]  /*8850*/  @!P0 IADD3.X R49, R101, R56, R49, P4, P5 ;  /* 0x0000003865318210 */ /* 0x000fe400027ea431 */
[----:B------:R-:W-:Y:S02]  /*8860*/  LOP3.LUT R44, R44, R219, RZ, 0x3c, !PT ;  /* 0x000000db2c2c7212 */ /* 0x000fe400078e3cff */
[----:B------:R-:W-:-:S02]  /*8870*/  LEA R52, P4, R48, R120, 0x1 ;  /* 0x0000007830347211 */ /* 0x000fc400078808ff */
[----:B------:R-:W-:Y:S02]  /*8880*/  IADD3 R47, R44, R47, R193 ;  /* 0x0000002f2c2f7210 */ /* 0x000fe40007ffe0c1 */
[----:B------:R-:W-:Y:S02]  /*8890*/  LEA.HI.X R53, R48, R121, R50, 0x1, P4 ;  /* 0x0000007930357211 */ /* 0x000fe400020f0c32 */
[----:B------:R-:W-:Y:S01]  /*88a0*/  @!P0 LEA R54, P4, R46, R120, 0x1 ;  /* 0x000000782e368211 */ /* 0x000fe200078808ff */
[----:B------:R-:W-:-:S03]  /*88b0*/  IMAD R47, R18, 0x6000, R47 ;  /* 0x00006000122f7824 */ /* 0x000fc600078e022f */
[----:B------:R-:W-:Y:S01]  /*88c0*/  @!P0 LEA.HI.X R55, R46, R121, R49, 0x1, P4 ;  /* 0x000000792e378211 */ /* 0x000fe200020f0c31 */
[----:B------:R-:W-:Y:S01]  /*88d0*/  IMAD R48, R47, 0x2, R2 ;  /* 0x000000022f307824 */ /* 0x000fe200078e0202 */
[----:B------:R-:W-:Y:S01]  /*88e0*/  ISETP.GE.AND P4, PT, R22, R122, PT ;  /* 0x0000007a1600720c */ /* 0x000fe20003f86270 */
[----:B------:R-:W2:Y:S04]  /*88f0*/  LDS.128 R44, [R45+0x1c400] ;  /* 0x01c400002d2c7984 */ /* 0x000ea80000000c00 */
[----:B------:R-:W3:Y:S08]  /*8900*/  LDS.128 R48, [R48+0x1c400] ;  /* 0x01c4000030307984 */ /* 0x000ef00000000c00 */
[----:B------:R-:W-:Y:S05]  /*8910*/  @P4 BRA `(.L_x_536) ;  /* 0x0000000400684947 */ /* 0x000fea0003800000 */
[--C-:B0-----:R-:W-:Y:S01]  /*8920*/  SHF.R.U64 R92, R76, 0x10, R77.reuse ;  /* 0x000000104c5c7819 */ /* 0x101fe2000000124d */
[----:B---3--:R-:W-:Y:S01]  /*8930*/  IMAD.U32 R65, R49, 0x10000, RZ ;  /* 0x0001000031417824 */ /* 0x008fe200078e00ff */
[----:B------:R-:W-:Y:S01]  /*8940*/  SHF.R.U32.HI R76, RZ, 0x10, R77 ;  /* 0x00000010ff4c7819 */ /* 0x000fe2000001164d */
[----:B--2---:R-:W-:Y:S01]  /*8950*/  IMAD.U32 R59, R45, 0x10000, RZ ;  /* 0x000100002d3b7824 */ /* 0x004fe200078e00ff */
[--C-:B------:R-:W-:Y:S01]  /*8960*/  SHF.R.U64 R77, R88, 0x10, R89.reuse ;  /* 0x00000010584d7819 */ /* 0x100fe20000001259 */
[----:B------:R-:W-:Y:S01]  /*8970*/  IMAD.U32 R64, R51, 0x10000, RZ ;  /* 0x0001000033407824 */ /* 0x000fe200078e00ff */
[----:B------:R-:W-:Y:S01]  /*8980*/  SHF.R.U32.HI R88, RZ, 0x10, R89 ;  /* 0x00000010ff587819 */ /* 0x000fe20000011659 */
[----:B------:R-:W-:Y:S01]  /*8990*/  IMAD.U32 R63, R47, 0x10000, RZ ;  /* 0x000100002f3f7824 */ /* 0x000fe200078e00ff */
[----:B------:R-:W-:Y:S01]  /*89a0*/  SHF.R.U64 R66, R78, 0x10, R79 ;  /* 0x000000104e427819 */ /* 0x000fe2000000124f */
[----:B------:R-:W-:Y:S01]  /*89b0*/  IMAD.U32 R57, R44, 0x10000, RZ ;  /* 0x000100002c397824 */ /* 0x000fe200078e00ff */
[----:B------:R-:W-:-:S02]  /*89c0*/  PRMT R229, R229, 0x5410, R88 ;  /* 0x00005410e5e57816 */ /* 0x000fc40000000058 */
[----:B------:R-:W-:Y:S02]  /*89d0*/  PRMT R225, R225, 0x5410, R76 ;  /* 0x00005410e1e17816 */ /* 0x000fe4000000004c */
[----:B------:R-:W-:Y:S01]  /*89e0*/  SHF.R.U32.HI R78, RZ, 0x10, R79 ;  /* 0x00000010ff4e7819 */ /* 0x000fe2000001164f */
[----:B------:R-:W-:Y:S01]  /*89f0*/  IMAD.U32 R76, R229, 0x10000, RZ ;  /* 0x00010000e54c7824 */ /* 0x000fe200078e00ff */
[--C-:B------:R-:W-:Y:S02]  /*8a00*/  SHF.R.U64 R67, R90, 0x10, R91.reuse ;  /* 0x000000105a437819 */ /* 0x100fe4000000125b */
[----:B------:R-:W-:Y:S02]  /*8a10*/  SHF.R.U32.HI R90, RZ, 0x10, R91 ;  /* 0x00000010ff5a7819 */ /* 0x000fe4000001165b */
[----:B------:R-:W-:Y:S01]  /*8a20*/  PRMT R181, R181, 0x5410, R66 ;  /* 0x00005410b5b57816 */ /* 0x000fe20000000042 */
[----:B------:R-:W-:Y:S01]  /*8a30*/  IMAD.U32 R66, R225, 0x10000, RZ ;  /* 0x00010000e1427824 */ /* 0x000fe200078e00ff */
[----:B------:R-:W-:Y:S01]  /*8a40*/  PRMT R183, R183, 0x5410, R78 ;  /* 0x00005410b7b77816 */ /* 0x000fe2000000004e */
[----:B------:R-:W-:Y:S01]  /*8a50*/  FMUL.FTZ R78, R65, R76 ;  /* 0x0000004c414e7220 */ /* 0x000fe20000410000 */
[----:B------:R-:W-:Y:S01]  /*8a60*/  LOP3.LUT R60, R49, 0xffff0000, RZ, 0xc0, !PT ;  /* 0xffff0000313c7812 */ /* 0x000fe200078ec0ff */
[-C--:B------:R-:W-:Y:S01]  /*8a70*/  FMUL.FTZ R88, R65, R66.reuse ;  /* 0x0000004241587220 */ /* 0x080fe20000410000 */
[----:B------:R-:W-:Y:S01]  /*8a80*/  LOP3.LUT R229, R229, 0xffff0000, RZ, 0xc0, !PT ;  /* 0xffff0000e5e57812 */ /* 0x000fe200078ec0ff */
[----:B------:R-:W-:Y:S01]  /*8a90*/  IMAD.U32 R65, R183, 0x10000, RZ ;  /* 0x00010000b7417824 */ /* 0x000fe200078e00ff */
[----:B------:R-:W-:Y:S01]  /*8aa0*/  PRMT R227, R227, 0x5410, R90 ;  /* 0x00005410e3e37816 */ /* 0x000fe2000000005a */
[----:B------:R-:W-:Y:S01]  /*8ab0*/  IMAD.U32 R49, R48, 0x10000, RZ ;  /* 0x0001000030317824 */ /* 0x000fe200078e00ff */
[----:B------:R-:W-:Y:S01]  /*8ac0*/  LOP3.LUT R62, R51, 0xffff0000, RZ, 0xc0, !PT ;  /* 0xffff0000333e7812 */ /* 0x000fe200078ec0ff */
[----:B------:R-:W-:Y:S01]  /*8ad0*/  FFMA.FTZ R51, R59, R66, -R78 ;  /* 0x000000423b337223 */ /* 0x000fe2000001084e */
[----:B------:R-:W-:Y:S01]  /*8ae0*/  LOP3.LUT R225, R225, 0xffff0000, RZ, 0xc0, !PT ;  /* 0xffff0000e1e17812 */ /* 0x000fe200078ec0ff */
[----:B------:R-:W-:Y:S01]  /*8af0*/  FMUL.FTZ R78, R60, R229 ;  /* 0x000000e53c4e7220 */ /* 0x000fe20000410000 */
[----:B------:R-:W-:Y:S01]  /*8b00*/  LOP3.LUT R61, R45, 0xffff0000, RZ, 0xc0, !PT ;  /* 0xffff00002d3d7812 */ /* 0x000fe200078ec0ff */
[----:B------:R-:W-:-:S02]  /*8b10*/  IMAD.U32 R66, R227, 0x10000, RZ ;  /* 0x00010000e3427824 */ /* 0x000fc400078e00ff */
[----:B------:R-:W-:Y:S01]  /*8b20*/  FFMA.FTZ R59, R59, R76, R88 ;  /* 0x0000004c3b3b7223 */ /* 0x000fe20000010058 */
[----:B------:R-:W-:Y:S01]  /*8b30*/  PRMT R228, R228, 0x5410, R77 ;  /* 0x00005410e4e47816 */ /* 0x000fe2000000004d */
[-C--:B------:R-:W-:Y:S01]  /*8b40*/  FMUL.FTZ R76, R60, R225.reuse ;  /* 0x000000e13c4c7220 */ /* 0x080fe20000410000 */
[----:B------:R-:W-:Y:S01]  /*8b50*/  PRMT R226, R226, 0x5410, R67 ;  /* 0x00005410e2e27816 */ /* 0x000fe20000000043 */
[----:B------:R-:W-:Y:S01]  /*8b60*/  FFMA.FTZ R60, R61, R225, -R78 ;  /* 0x000000e13d3c7223 */ /* 0x000fe2000001084e */
[----:B------:R-:W-:Y:S01]  /*8b70*/  PRMT R203, R203, 0x5410, R92 ;  /* 0x00005410cbcb7816 */ /* 0x000fe2000000005c */
[C---:B------:R-:W-:Y:S01]  /*8b80*/  FMUL.FTZ R67, R64.reuse, R65 ;  /* 0x0000004140437220 */ /* 0x040fe20000410000 */
[-C--:B------:R-:W-:Y:S01]  /*8b90*/  FMUL.FTZ R78, R64, R66.reuse ;  /* 0x00000042404e7220 */ /* 0x080fe20000410000 */
[----:B------:R-:W-:Y:S01]  /*8ba0*/  LOP3.LUT R227, R227, 0xffff0000, RZ, 0xc0, !PT ;  /* 0xffff0000e3e37812 */ /* 0x000fe200078ec0ff */
[----:B------:R-:W-:Y:S01]  /*8bb0*/  FFMA.FTZ R64, R61, R229, R76 ;  /* 0x000000e53d407223 */ /* 0x000fe2000001004c */
[----:B------:R-:W-:Y:S01]  /*8bc0*/  LOP3.LUT R183, R183, 0xffff0000, RZ, 0xc0, !PT ;  /* 0xffff0000b7b77812 */ /* 0x000fe200078ec0ff */
[----:B------:R-:W-:Y:S01]  /*8bd0*/  FFMA.FTZ R77, R63, R66, R67 ;  /* 0x000000423f4d7223 */ /* 0x000fe20000010043 */
[----:B------:R-:W-:Y:S01]  /*8be0*/  IMAD.U32 R76, R228, 0x10000, RZ ;  /* 0x00010000e44c7824 */ /* 0x000fe200078e00ff */
[----:B------:R-:W-:Y:S01]  /*8bf0*/  LOP3.LUT R58, R47, 0xffff0000, RZ, 0xc0, !PT ;  /* 0xffff00002f3a7812 */ /* 0x000fe200078ec0ff */
[----:B------:R-:W-:Y:S01]  /*8c00*/  FFMA.FTZ R61, R63, R65, -R78 ;  /* 0x000000413f3d7223 */ /* 0x000fe2000001084e */
[----:B------:R-:W-:-:S02]  /*8c10*/  IMAD.U32 R66, R203, 0x10000, RZ ;  /* 0x00010000cb427824 */ /* 0x000fc400078e00ff */
[C---:B------:R-:W-:Y:S01]  /*8c20*/  FMUL.FTZ R63, R62.reuse, R227 ;  /* 0x000000e33e3f7220 */ /* 0x040fe20000410000 */
[-C--:B------:R-:W-:Y:S01]  /*8c30*/  FMUL.FTZ R65, R62, R183.reuse ;  /* 0x000000b73e417220 */ /* 0x080fe20000410000 */
[C---:B------:R-:W-:Y:S01]  /*8c40*/  FMUL.FTZ R62, R49.reuse, R76 ;  /* 0x0000004c313e7220 */ /* 0x040fe20000410000 */
[-C--:B------:R-:W-:Y:S01]  /*8c50*/  FMUL.FTZ R49, R49, R66.reuse ;  /* 0x0000004231317220 */ /* 0x080fe20000410000 */
[----:B------:R-:W-:Y:S01]  /*8c60*/  FFMA.FTZ R78, R58, R183, -R63 ;  /* 0x000000b73a4e7223 */ /* 0x000fe2000001083f */
[----:B------:R-:W-:Y:S01]  /*8c70*/  LOP3.LUT R48, R48, 0xffff0000, RZ, 0xc0, !PT ;  /* 0xffff000030307812 */ /* 0x000fe200078ec0ff */
[----:B------:R-:W-:Y:S01]  /*8c80*/  FFMA.FTZ R62, R57, R66, -R62 ;  /* 0x00000042393e7223 */ /* 0x000fe2000001083e */
[----:B------:R-:W-:Y:S01]  /*8c90*/  LOP3.LUT R63, R228, 0xffff0000, RZ, 0xc0, !PT ;  /* 0xffff0000e43f7812 */ /* 0x000fe200078ec0ff */
[C---:B------:R-:W-:Y:S01]  /*8ca0*/  IMAD.U32 R45, R46.reuse, 0x10000, RZ ;  /* 0x000100002e2d7824 */ /* 0x040fe200078e00ff */
[----:B------:R-:W-:Y:S01]  /*8cb0*/  LOP3.LUT R203, R203, 0xffff0000, RZ, 0xc0, !PT ;  /* 0xffff0000cbcb7812 */ /* 0x000fe200078ec0ff */
[----:B------:R-:W-:Y:S01]  /*8cc0*/  FFMA.FTZ R57, R57, R76, R49 ;  /* 0x0000004c39397223 */ /* 0x000fe20000010031 */
[----:B------:R-:W-:Y:S01]  /*8cd0*/  LOP3.LUT R47, R46, 0xffff0000, RZ, 0xc0, !PT ;  /* 0xffff00002e2f7812 */ /* 0x000fe200078ec0ff */
[C---:B------:R-:W-:Y:S01]  /*8ce0*/  IMAD.U32 R46, R50.reuse, 0x10000, RZ ;  /* 0x00010000322e7824 */ /* 0x040fe200078e00ff */
[----:B------:R-:W-:Y:S01]  /*8cf0*/  LOP3.LUT R50, R50, 0xffff0000, RZ, 0xc0, !PT ;  /* 0xffff000032327812 */ /* 0x000fe200078ec0ff */
[----:B------:R-:W-:-:S02]  /*8d00*/  IMAD.U32 R49, R226, 0x10000, RZ ;  /* 0x00010000e2317824 */ /* 0x000fc400078e00ff */
[----:B------:R-:W-:Y:S01]  /*8d10*/  FFMA.FTZ R88, R58, R227, R65 ;  /* 0x000000e33a587223 */ /* 0x000fe20000010041 */
[----:B------:R-:W-:Y:S01]  /*8d20*/  LOP3.LUT R226, R226, 0xffff0000, RZ, 0xc0, !PT ;  /* 0xffff0000e2e27812 */ /* 0x000fe200078ec0ff */
[----:B------:R-:W-:Y:S01]  /*8d30*/  FMUL.FTZ R65, R48, R63 ;  /* 0x0000003f30417220 */ /* 0x000fe20000410000 */
[----:B------:R-:W-:Y:S01]  /*8d40*/  LOP3.LUT R44, R44, 0xffff0000, RZ, 0xc0, !PT ;  /* 0xffff00002c2c7812 */ /* 0x000fe200078ec0ff */
[----:B------:R-:W-:Y:S01]  /*8d50*/  FMUL.FTZ R67, R48, R203 ;  /* 0x000000cb30437220 */ /* 0x000fe20000410000 */
[C---:B------:R-:W-:Y:S01]  /*8d60*/  IMAD.U32 R48, R181.reuse, 0x10000, RZ ;  /* 0x00010000b5307824 */ /* 0x040fe200078e00ff */
[----:B------:R-:W-:Y:S01]  /*8d70*/  LOP3.LUT R181, R181, 0xffff0000, RZ, 0xc0, !PT ;  /* 0xffff0000b5b57812 */ /* 0x000fe200078ec0ff */
[----:B------:R-:W-:Y:S01]  /*8d80*/  FMUL.FTZ R58, R46, R49 ;  /* 0x000000312e3a7220 */ /* 0x000fe20000410000 */
[----:B------:R-:W-:Y:S01]  /*8d90*/  FMUL.FTZ R66, R50, R226 ;  /* 0x000000e232427220 */ /* 0x000fe20000410000 */
[C---:B------:R-:W-:Y:S01]  /*8da0*/  FFMA.FTZ R65, R44.reuse, R203, -R65 ;  /* 0x000000cb2c417223 */ /* 0x040fe20000010841 */
[----:B------:R-:W-:Y:S01]  /*8db0*/  FFMA.FTZ R44, R44, R63, R67 ;  /* 0x0000003f2c2c7223 */ /* 0x000fe20000010043 */
[-C--:B------:R-:W-:Y:S01]  /*8dc0*/  FMUL.FTZ R63, R50, R181.reuse ;  /* 0x000000b5323f7220 */ /* 0x080fe20000410000 */
        /* <DEDUP_REMOVED lines=8> */
[----:B------:R-:W-:Y:S01]  /*8e50*/  F2FP.BF16.F32.PACK_AB R48, R44, R57 ;  /* 0x000000392c30723e */ /* 0x000fe200000010ff */
[----:B------:R-:W-:Y:S01]  /*8e60*/  IMAD.MOV.U32 R44, RZ, RZ, R62 ;  /* 0x000000ffff2c7224 */ /* 0x000fe200078e003e */
[----:B------:R-:W-:Y:S01]  /*8e70*/  F2FP.BF16.F32.PACK_AB R50, R63, R46 ;  /* 0x0000002e3f32723e */ /* 0x000fe200000010ff */
[----:B------:R-:W-:Y:S01]  /*8e80*/  IMAD.MOV.U32 R46, RZ, RZ, R58 ;  /* 0x000000ffff2e7224 */ /* 0x000fe200078e003a */
[----:B------:R-:W-:Y:S02]  /*8e90*/  F2FP.BF16.F32.PACK_AB R47, R78, R61 ;  /* 0x0000003d4e2f723e */ /* 0x000fe400000010ff */
[----:B------:R-:W-:-:S02]  /*8ea0*/  F2FP.BF16.F32.PACK_AB R49, R64, R59 ;  /* 0x0000003b4031723e */ /* 0x000fc400000010ff */
[----:B------:R-:W-:-:S07]  /*8eb0*/  F2FP.BF16.F32.PACK_AB R51, R88, R77 ;  /* 0x0000004d5833723e */ /* 0x000fce00000010ff */
.L_x_536:
[----:B------:R-:W-:Y:S05]  /*8ec0*/  BSYNC B2 ;  /* 0x0000000000027941 */ /* 0x000fea0003800000 */
.L_x_535:
[----:B--2---:R2:W-:Y:S04]  /*8ed0*/  STG.E.128 desc[UR36][R52.64], R44 ;  /* 0x0000002c34007986 */ /* 0x0045e8000c101d24 */
[----:B---3--:R2:W-:Y:S02]  /*8ee0*/  @!P0 STG.E.128 desc[UR36][R54.64], R48 ;  /* 0x0000003036008986 */ /* 0x0085e4000c101d24 */
.L_x_534:
[----:B------:R-:W-:Y:S05]  /*8ef0*/  BSYNC B1 ;  /* 0x0000000000017941 */ /* 0x000fea0003800000 */
.L_x_533:
[----:B------:R-:W-:Y:S01]  /*8f00*/  ISETP.NE.AND P0, PT, R10, RZ, PT ;  /* 0x000000ff0a00720c */ /* 0x000fe20003f05270 */
[----:B------:R-:W-:-:S12]  /*8f10*/  BSSY B1, `(.L_x_537) ;  /* 0x000007e000017945 */ /* 0x000fd80003800000 */
[----:B------:R-:W-:Y:S05]  /*8f20*/  @!P0 BRA `(.L_x_538) ;  /* 0x0000000400f08947 */ /* 0x000fea0003800000 */
[----:B--2---:R-:W-:Y:S01]  /*8f30*/  SEL R44, R119, R153, !P2 ;  /* 0x00000099772c7207 */ /* 0x004fe20005000000 */
        /* <DEDUP_REMOVED lines=30> */
[----:B------:R-:W-:Y:S01]  /*9120*/  SHF.R.U64 R77, R72, 0x10, R73 ;  /* 0x00000010484d7819 */ /* 0x000fe20000001249 */
[----:B---3--:R-:W-:Y:S01]  /*9130*/  IMAD.U32 R62, R49, 0x10000, RZ ;  /* 0x00010000313e7824 */ /* 0x008fe200078e00ff */
[----:B------:R-:W-:Y:S01]  /*9140*/  SHF.R.U64 R72, R84, 0x10, R85 ;  /* 0x0000001054487819 */ /* 0x000fe20000001255 */
[----:B--2---:R-:W-:Y:S01]  /*9150*/  IMAD.U32 R59, R45, 0x10000, RZ ;  /* 0x000100002d3b7824 */ /* 0x004fe200078e00ff */
[----:B------:R-:W-:Y:S01]  /*9160*/  SHF.R.U32.HI R66, RZ, 0x10, R73 ;  /* 0x00000010ff427819 */ /* 0x000fe20000011649 */
[----:B------:R-:W-:Y:S01]  /*9170*/  IMAD.U32 R64, R51, 0x10000, RZ ;  /* 0x0001000033407824 */ /* 0x000fe200078e00ff */
[----:B------:R-:W-:Y:S01]  /*9180*/  SHF.R.U32.HI R84, RZ, 0x10, R85 ;  /* 0x00000010ff547819 */ /* 0x000fe20000011655 */
[----:B------:R-:W-:Y:S01]  /*9190*/  IMAD.U32 R61, R47, 0x10000, RZ ;  /* 0x000100002f3d7824 */ /* 0x000fe200078e00ff */
[----:B------:R-:W-:Y:S01]  /*91a0*/  SHF.R.U64 R65, R74, 0x10, R75 ;  /* 0x000000104a417819 */ /* 0x000fe2000000124b */
[----:B------:R-:W-:Y:S01]  /*91b0*/  IMAD.U32 R57, R44, 0x10000, RZ ;  /* 0x000100002c397824 */ /* 0x000fe200078e00ff */
[----:B------:R-:W-:-:S02]  /*91c0*/  PRMT R167, R167, 0x5410, R66 ;  /* 0x00005410a7a77816 */ /* 0x000fc40000000042 */
[----:B------:R-:W-:Y:S02]  /*91d0*/  PRMT R179, R179, 0x5410, R84 ;  /* 0x00005410b3b37816 */ /* 0x000fe40000000054 */
[----:B------:R-:W-:Y:S02]  /*91e0*/  SHF.R.U32.HI R74, RZ, 0x10, R75 ;  /* 0x00000010ff4a7819 */ /* 0x000fe4000001164b */
[----:B------:R-:W-:Y:S01]  /*91f0*/  PRMT R164, R164, 0x5410, R65 ;  /* 0x00005410a4a47816 */ /* 0x000fe20000000041 */
[----:B------:R-:W-:Y:S01]  /*9200*/  IMAD.U32 R66, R179, 0x10000, RZ ;  /* 0x00010000b3427824 */ /* 0x000fe200078e00ff */
[--C-:B------:R-:W-:Y:S01]  /*9210*/  SHF.R.U64 R67, R86, 0x10, R87.reuse ;  /* 0x0000001056437819 */ /* 0x100fe20000001257 */
[----:B------:R-:W-:Y:S01]  /*9220*/  IMAD.U32 R65, R167, 0x10000, RZ ;  /* 0x00010000a7417824 */ /* 0x000fe200078e00ff */
[----:B------:R-:W-:Y:S02]  /*9230*/  SHF.R.U32.HI R86, RZ, 0x10, R87 ;  /* 0x00000010ff567819 */ /* 0x000fe40000011657 */
[----:B------:R-:W-:Y:S01]  /*9240*/  PRMT R165, R165, 0x5410, R74 ;  /* 0x00005410a5a57816 */ /* 0x000fe2000000004a */
[CC--:B------:R-:W-:Y:S01]  /*9250*/  FMUL.FTZ R74, R62.reuse, R65.reuse ;  /* 0x000000413e4a7220 */ /* 0x0c0fe20000410000 */
[----:B------:R-:W-:Y:S01]  /*9260*/  PRMT R171, R171, 0x5410, R72 ;  /* 0x00005410abab7816 */ /* 0x000fe20000000048 */
[-C--:B------:R-:W-:Y:S01]  /*9270*/  FMUL.FTZ R72, R62, R66.reuse ;  /* 0x000000423e487220 */ /* 0x080fe20000410000 */
[----:B------:R-:W-:Y:S01]  /*9280*/  PRMT R169, R169, 0x5410, R86 ;  /* 0x00005410a9a97816 */ /* 0x000fe20000000056 */
[----:B------:R-:W-:Y:S01]  /*9290*/  FFMA.FTZ R74, R59, R66, R74 ;  /* 0x000000423b4a7223 */ /* 0x000fe2000001004a */
[----:B------:R-:W-:Y:S01]  /*92a0*/  LOP3.LUT R63, R49, 0xffff0000, RZ, 0xc0, !PT ;  /* 0xffff0000313f7812 */ /* 0x000fe200078ec0ff */
[----:B------:R-:W-:Y:S01]  /*92b0*/  FFMA.FTZ R72, R59, R65, -R72 ;  /* 0x000000413b487223 */ /* 0x000fe20000010848 */
[----:B------:R-:W-:Y:S01]  /*92c0*/  LOP3.LUT R179, R179, 0xffff0000, RZ, 0xc0, !PT ;  /* 0xffff0000b3b37812 */ /* 0x000fe200078ec0ff */
[----:B------:R-:W-:Y:S01]  /*92d0*/  IMAD.U32 R59, R165, 0x10000, RZ ;  /* 0x00010000a53b7824 */ /* 0x000fe200078e00ff */
[----:B------:R-:W-:Y:S01]  /*92e0*/  LOP3.LUT R167, R167, 0xffff0000, RZ, 0xc0, !PT ;  /* 0xffff0000a7a77812 */ /* 0x000fe200078ec0ff */
[----:B------:R-:W-:Y:S01]  /*92f0*/  IMAD.U32 R62, R169, 0x10000, RZ ;  /* 0x00010000a93e7824 */ /* 0x000fe200078e00ff */
[----:B------:R-:W-:Y:S01]  /*9300*/  PRMT R168, R168, 0x5410, R67 ;  /* 0x00005410a8a87816 */ /* 0x000fe20000000043 */
[----:B------:R-:W-:Y:S01]  /*9310*/  FMUL.FTZ R65, R63, R179 ;  /* 0x000000b33f417220 */ /* 0x000fe20000410000 */
[----:B------:R-:W-:Y:S01]  /*9320*/  LOP3.LUT R60, R45, 0xffff0000, RZ, 0xc0, !PT ;  /* 0xffff00002d3c7812 */ /* 0x000fe200078ec0ff */
[----:B------:R-:W-:Y:S01]  /*9330*/  FMUL.FTZ R67, R64, R59 ;  /* 0x0000003b40437220 */ /* 0x000fe20000410000 */
[----:B------:R-:W-:Y:S01]  /*9340*/  PRMT R166, R166, 0x5410, R77 ;  /* 0x00005410a6a67816 */ /* 0x000fe2000000004d */
[----:B------:R-:W-:Y:S01]  /*9350*/  FMUL.FTZ R63, R63, R167 ;  /* 0x000000a73f3f7220 */ /* 0x000fe20000410000 */
[----:B------:R-:W-:Y:S01]  /*9360*/  LOP3.LUT R51, R51, 0xffff0000, RZ, 0xc0, !PT ;  /* 0xffff000033337812 */ /* 0x000fe200078ec0ff */
[-C--:B------:R-:W-:Y:S01]  /*9370*/  FMUL.FTZ R66, R64, R62.reuse ;  /* 0x0000003e40427220 */ /* 0x080fe20000410000 */
[----:B------:R-:W-:Y:S01]  /*9380*/  LOP3.LUT R169, R169, 0xffff0000, RZ, 0xc0, !PT ;  /* 0xffff0000a9a97812 */ /* 0x000fe200078ec0ff */
[----:B------:R-:W-:Y:S01]  /*9390*/  FFMA.FTZ R67, R61, R62, R67 ;  /* 0x0000003e3d437223 */ /* 0x000fe20000010043 */
[----:B------:R-:W-:Y:S01]  /*93a0*/  LOP3.LUT R165, R165, 0xffff0000, RZ, 0xc0, !PT ;  /* 0xffff0000a5a57812 */ /* 0x000fe200078ec0ff */
[----:B------:R-:W-:-:S02]  /*93b0*/  IMAD.U32 R49, R48, 0x10000, RZ ;  /* 0x0001000030317824 */ /* 0x000fc400078e00ff */
[C---:B------:R-:W-:Y:S01]  /*93c0*/  FFMA.FTZ R65, R60.reuse, R167, -R65 ;  /* 0x000000a73c417223 */ /* 0x040fe20000010841 */
[----:B------:R-:W-:Y:S01]  /*93d0*/  FFMA.FTZ R63, R60, R179, R63 ;  /* 0x000000b33c3f7223 */ /* 0x000fe2000001003f */
[----:B------:R-:W-:Y:S02]  /*93e0*/  IMAD.U32 R62, R171, 0x10000, RZ ;  /* 0x00010000ab3e7824 */ /* 0x000fe400078e00ff */
[----:B------:R-:W-:Y:S01]  /*93f0*/  FFMA.FTZ R66, R61, R59, -R66 ;  /* 0x0000003b3d427223 */ /* 0x000fe20000010842 */
[----:B------:R-:W-:Y:S01]  /*9400*/  IMAD.U32 R60, R166, 0x10000, RZ ;  /* 0x00010000a63c7824 */ /* 0x000fe200078e00ff */
[----:B------:R-:W-:Y:S01]  /*9410*/  LOP3.LUT R58, R47, 0xffff0000, RZ, 0xc0, !PT ;  /* 0xffff00002f3a7812 */ /* 0x000fe200078ec0ff */
[C---:B------:R-:W-:Y:S01]  /*9420*/  FMUL.FTZ R59, R51.reuse, R169 ;  /* 0x000000a9333b7220 */ /* 0x040fe20000410000 */
[----:B------:R-:W-:Y:S01]  /*9430*/  LOP3.LUT R48, R48, 0xffff0000, RZ, 0xc0, !PT ;  /* 0xffff000030307812 */ /* 0x000fe200078ec0ff */
[-C--:B------:R-:W-:Y:S01]  /*9440*/  FMUL.FTZ R51, R51, R165.reuse ;  /* 0x000000a533337220 */ /* 0x080fe20000410000 */
[----:B------:R-:W-:Y:S01]  /*9450*/  LOP3.LUT R171, R171, 0xffff0000, RZ, 0xc0, !PT ;  /* 0xffff0000abab7812 */ /* 0x000fe200078ec0ff */
[C---:B------:R-:W-:Y:S01]  /*9460*/  FMUL.FTZ R64, R49.reuse, R62 ;  /* 0x0000003e31407220 */ /* 0x040fe20000410000 */
[----:B------:R-:W-:Y:S01]  /*9470*/  LOP3.LUT R166, R166, 0xffff0000, RZ, 0xc0, !PT ;  /* 0xffff0000a6a67812 */ /* 0x000fe200078ec0ff */
[-C--:B------:R-:W-:Y:S01]  /*9480*/  FMUL.FTZ R49, R49, R60.reuse ;  /* 0x0000003c31317220 */ /* 0x080fe20000410000 */
[----:B------:R-:W-:Y:S01]  /*9490*/  LOP3.LUT R45, R44, 0xffff0000, RZ, 0xc0, !PT ;  /* 0xffff00002c2d7812 */ /* 0x000fe200078ec0ff */
[C---:B------:R-:W-:Y:S01]  /*94a0*/  FFMA.FTZ R165, R58.reuse, R165, -R59 ;  /* 0x000000a53aa57223 */ /* 0x040fe2000001083b */
[----:B------:R-:W-:Y:S01]  /*94b0*/  FFMA.FTZ R76, R58, R169, R51 ;  /* 0x000000a93a4c7223 */ /* 0x000fe20000010033 */
[----:B------:R-:W-:Y:S01]  /*94c0*/  FFMA.FTZ R64, R57, R60, -R64 ;  /* 0x0000003c39407223 */ /* 0x000fe20000010840 */
[----:B------:R-:W-:-:S02]  /*94d0*/  IMAD.U32 R47, R50, 0x10000, RZ ;  /* 0x00010000322f7824 */ /* 0x000fc400078e00ff */
[C---:B------:R-:W-:Y:S01]  /*94e0*/  FMUL.FTZ R58, R48.reuse, R171 ;  /* 0x000000ab303a7220 */ /* 0x040fe20000410000 */
[----:B------:R-:W-:Y:S01]  /*94f0*/  FFMA.FTZ R62, R57, R62, R49 ;  /* 0x0000003e393e7223 */ /* 0x000fe20000010031 */
[-C--:B------:R-:W-:Y:S01]  /*9500*/  FMUL.FTZ R60, R48, R166.reuse ;  /* 0x000000a6303c7220 */ /* 0x080fe20000410000 */
[----:B------:R-:W-:Y:S01]  /*9510*/  LOP3.LUT R50, R50, 0xffff0000, RZ, 0xc0, !PT ;  /* 0xffff000032327812 */ /* 0x000fe200078ec0ff */
[C---:B------:R-:W-:Y:S01]  /*9520*/  IMAD.U32 R51, R168.reuse, 0x10000, RZ ;  /* 0x00010000a8337824 */ /* 0x040fe200078e00ff */
[----:B------:R-:W-:Y:S01]  /*9530*/  LOP3.LUT R57, R168, 0xffff0000, RZ, 0xc0, !PT ;  /* 0xffff0000a8397812 */ /* 0x000fe200078ec0ff */
[C---:B------:R-:W-:Y:S01]  /*9540*/  IMAD.U32 R48, R164.reuse, 0x10000, RZ ;  /* 0x00010000a4307824 */ /* 0x040fe200078e00ff */
[----:B------:R-:W-:Y:S01]  /*9550*/  LOP3.LUT R49, R164, 0xffff0000, RZ, 0xc0, !PT ;  /* 0xffff0000a4317812 */ /* 0x000fe200078ec0ff */
[C---:B------:R-:W-:Y:S02]  /*9560*/  IMAD.U32 R44, R46.reuse, 0x10000, RZ ;  /* 0x000100002e2c7824 */ /* 0x040fe400078e00ff */
[----:B------:R-:W-:Y:S01]  /*9570*/  FFMA.FTZ R59, R45, R166, -R58 ;  /* 0x000000a62d3b7223 */ /* 0x000fe2000001083a */
[----:B------:R-:W-:Y:S01]  /*9580*/  LOP3.LUT R46, R46, 0xffff0000, RZ, 0xc0, !PT ;  /* 0xffff00002e2e7812 */ /* 0x000fe200078ec0ff */
[C---:B------:R-:W-:Y:S01]  /*9590*/  FMUL.FTZ R61, R47.reuse, R51 ;  /* 0x000000332f3d7220 */ /* 0x040fe20000410000 */
[-C--:B------:R-:W-:Y:S01]  /*95a0*/  FMUL.FTZ R58, R47, R48.reuse ;  /* 0x000000302f3a7220 */ /* 0x080fe20000410000 */
[C---:B------:R-:W-:Y:S01]  /*95b0*/  FMUL.FTZ R47, R50.reuse, R57 ;  /* 0x00000039322f7220 */ /* 0x040fe20000410000 */
[----:B------:R-:W-:Y:S01]  /*95c0*/  FMUL.FTZ R50, R50, R49 ;  /* 0x0000003132327220 */ /* 0x000fe20000410000 */
[C---:B------:R-:W-:Y:S01]  /*95d0*/  FFMA.FTZ R61, R44.reuse, R48, -R61 ;  /* 0x000000302c3d7223 */ /* 0x040fe2000001083d */
[----:B------:R-:W-:Y:S01]  /*95e0*/  FFMA.FTZ R58, R44, R51, R58 ;  /* 0x000000332c3a7223 */ /* 0x000fe2000001003a */
        /* <DEDUP_REMOVED lines=8> */
[----:B------:R-:W-:Y:S01]  /*9670*/  IMAD.MOV.U32 R44, RZ, RZ, R64 ;  /* 0x000000ffff2c7224 */ /* 0x000fe200078e0040 */
[----:B------:R-:W-:Y:S02]  /*9680*/  F2FP.BF16.F32.PACK_AB R47, R165, R66 ;  /* 0x00000042a52f723e */ /* 0x000fe400000010ff */
[----:B------:R-:W-:Y:S02]  /*9690*/  F2FP.BF16.F32.PACK_AB R49, R63, R74 ;  /* 0x0000004a3f31723e */ /* 0x000fe400000010ff */
[----:B------:R-:W-:-:S02]  /*96a0*/  F2FP.BF16.F32.PACK_AB R51, R76, R67 ;  /* 0x000000434c33723e */ /* 0x000fc400000010ff */
[----:B------:R-:W-:-:S07]  /*96b0*/  F2FP.BF16.F32.PACK_AB R50, R57, R58 ;  /* 0x0000003a3932723e */ /* 0x000fce00000010ff */
.L_x_540:
[----:B------:R-:W-:Y:S05]  /*96c0*/  BSYNC B2 ;  /* 0x0000000000027941 */ /* 0x000fea0003800000 */
.L_x_539:
[----:B--2---:R2:W-:Y:S04]  /*96d0*/  STG.E.128 desc[UR36][R52.64], R44 ;  /* 0x0000002c34007986 */ /* 0x0045e8000c101d24 */
[----:B---3--:R2:W-:Y:S02]  /*96e0*/  @!P0 STG.E.128 desc[UR36][R54.64], R48 ;  /* 0x0000003036008986 */ /* 0x0085e4000c101d24 */
.L_x_538:
[----:B------:R-:W-:Y:S05]  /*96f0*/  BSYNC B1 ;  /* 0x0000000000017941 */ /* 0x000fea0003800000 */
.L_x_537:
[----:B------:R-:W-:-:S13]  /*9700*/  ISETP.NE.AND P0, PT, R9, RZ, PT ;  /* 0x000000ff0900720c */ /* 0x000fda0003f05270 */
[----:B------:R-:W-:Y:S05]  /*9710*/  @!P0 BRA `(.L_x_491) ;  /* 0x0000000800d08947 */ /* 0x000fea0003800000 */
[----:B------:R-:W-:Y:S01]  /*9720*/  ISETP.NE.AND P4, PT, R103, RZ, PT ;  /* 0x000000ff6700720c */ /* 0x000fe20003f85270 */
[----:B--2---:R-:W-:Y:S01]  /*9730*/  IMAD R45, R18, 0x6000, R135 ;  /* 0x00006000122d7824 */ /* 0x004fe200078e0287 */
[----:B------:R-:W-:Y:S02]  /*9740*/  BSSY B1, `(.L_x_541) ;  /* 0x0000072000017945 */ /* 0x000fe40003800000 */
[----:B------:R-:W-:Y:S01]  /*9750*/  SEL R153, R119, R153, !P4 ;  /* 0x0000009977997207 */ /* 0x000fe20006000000 */
[----:B------:R-:W-:Y:S01]  /*9760*/  IMAD R45, R45, 0x2, R2 ;  /* 0x000000022d2d7824 */ /* 0x000fe200078e0202 */
[----:B---34-:R-:W-:Y:S02]  /*9770*/  IADD3 R53, P0, P4, R104, R132, R15 ;  /* 0x0000008468357210 */ /* 0x018fe40007c1e00f */
[----:B------:R-:W-:Y:S02]  /*9780*/  SHF.R.S32.HI R44, RZ, 0x1f, R153 ;  /* 0x0000001fff2c7819 */ /* 0x000fe40000011499 */
[----:B------:R-:W-:-:S02]  /*9790*/  IADD3.X R58, R101, R56, R11, P0, P4 ;  /* 0x00000038653a7210 */ /* 0x000fc400007e840b */
[----:B------:R-:W-:Y:S02]  /*97a0*/  LEA.HI R153, R44, R153, RZ, 0x4 ;  /* 0x000000992c997211 */ /* 0x000fe400078f20ff */
[----:B------:R-:W-:Y:S02]  /*97b0*/  ISETP.GE.AND P4, PT, R185, R122, PT ;  /* 0x0000007ab900720c */ /* 0x000fe40003f86270 */
[----:B------:R-:W-:Y:S02]  /*97c0*/  LEA.HI.SX32 R153, R153, R20, 0x1c ;  /* 0x0000001499997211 */ /* 0x000fe400078fe2ff */
[----:B------:R-:W-:Y:S02]  /*97d0*/  LEA R52, P0, R53, R120, 0x1 ;  /* 0x0000007835347211 */ /* 0x000fe400078008ff */
[----:B------:R-:W-:Y:S01]  /*97e0*/  SHF.R.S32.HI R44, RZ, 0x1f, R153 ;  /* 0x0000001fff2c7819 */ /* 0x000fe20000011499 */
[----:B------:R-:W-:Y:S01]  /*97f0*/  IMAD.SHL.U32 R54, R153, 0x8, RZ ;  /* 0x0000000899367824 */ /* 0x000fe200078e00ff */
[----:B------:R-:W-:-:S02]  /*9800*/  LEA.HI.X R53, R53, R121, R58, 0x1, P0 ;  /* 0x0000007935357211 */ /* 0x000fc400000f0c3a */
[----:B------:R-:W-:Y:S02]  /*9810*/  LEA.HI R153, R44, R153, RZ, 0x3 ;  /* 0x000000992c997211 */ /* 0x000fe400078f18ff */
[----:B------:R-:W-:-:S03]  /*9820*/  LOP3.LUT R44, R187, 0x38, R54, 0xf8, !PT ;  /* 0x00000038bb2c7812 */ /* 0x000fc600078ef836 */
[----:B------:R-:W-:Y:S01]  /*9830*/  IMAD.SHL.U32 R153, R153, 0x400, RZ ;  /* 0x0000040099997824 */ /* 0x000fe200078e00ff */
[----:B------:R-:W-:-:S04]  /*9840*/  LOP3.LUT R44, R44, R219, RZ, 0x3c, !PT ;  /* 0x000000db2c2c7212 */ /* 0x000fc800078e3cff */
[----:B------:R-:W-:-:S04]  /*9850*/  LOP3.LUT R47, R153, 0x7fffe000, RZ, 0xc0, !PT ;  /* 0x7fffe000992f7812 */ /* 0x000fc800078ec0ff */
[----:B------:R-:W-:-:S05]  /*9860*/  IADD3 R47, R44, R47, R193 ;  /* 0x0000002f2c2f7210 */ /* 0x000fca0007ffe0c1 */
[----:B------:R-:W-:-:S04]  /*9870*/  IMAD R47, R18, 0x6000, R47 ;  /* 0x00006000122f7824 */ /* 0x000fc800078e022f */
[----:B------:R-:W-:Y:S02]  /*9880*/  IMAD R48, R47, 0x2, R2 ;  /* 0x000000022f307824 */ /* 0x000fe400078e0202 */
[----:B------:R-:W2:Y:S04]  /*9890*/  LDS.128 R44, [R45+0x1c400] ;  /* 0x01c400002d2c7984 */ /* 0x000ea80000000c00 */
[----:B------:R-:W3:Y:S01]  /*98a0*/  LDS.128 R48, [R48+0x1c400] ;  /* 0x01c4000030307984 */ /* 0x000ee20000000c00 */
[----:B------:R-:W-:Y:S05]  /*98b0*/  @P4 BRA `(.L_x_542) ;  /* 0x0000000400684947 */ /* 0x000fea0003800000 */
[--C-:B------:R-:W-:Y:S01]  /*98c0*/  SHF.R.U64 R73, R68, 0x10, R69.reuse ;  /* 0x0000001044497819 */ /* 0x100fe20000001245 */
[----:B---3--:R-:W-:Y:S01]  /*98d0*/  IMAD.U32 R60, R49, 0x10000, RZ ;  /* 0x00010000313c7824 */ /* 0x008fe200078e00ff */
[----:B------:R-:W-:Y:S01]  /*98e0*/  SHF.R.U32.HI R68, RZ, 0x10, R69 ;  /* 0x00000010ff447819 */ /* 0x000fe20000011645 */
[----:B--2---:R-:W-:Y:S01]  /*98f0*/  IMAD.U32 R55, R45, 0x10000, RZ ;  /* 0x000100002d377824 */ /* 0x004fe200078e00ff */
[--C-:B------:R-:W-:Y:S01]  /*9900*/  SHF.R.U64 R69, R80, 0x10, R81.reuse ;  /* 0x0000001050457819 */ /* 0x100fe20000001251 */
[----:B------:R-:W-:Y:S01]  /*9910*/  IMAD.U32 R62, R51, 0x10000, RZ ;  /* 0x00010000333e7824 */ /* 0x000fe200078e00ff */
[----:B------:R-:W-:Y:S01]  /*9920*/  SHF.R.U32.HI R80, RZ, 0x10, R81 ;  /* 0x00000010ff507819 */ /* 0x000fe20000011651 */
[----:B------:R-:W-:Y:S01]  /*9930*/  IMAD.U32 R58, R48, 0x10000, RZ ;  /* 0x00010000303a7824 */ /* 0x000fe200078e00ff */
[----:B------:R-:W-:Y:S02]  /*9940*/  SHF.R.U64 R65, R70, 0x10, R71 ;  /* 0x0000001046417819 */ /* 0x000fe40000001247 */
[----:B------:R-:W-:-:S02]  /*9950*/  PRMT R163, R163, 0x5410, R80 ;  /* 0x00005410a3a37816 */ /* 0x000fc40000000050 */
[----:B------:R-:W-:Y:S02]  /*9960*/  PRMT R159, R159, 0x5410, R68 ;  /* 0x000054109f9f7816 */ /* 0x000fe40000000044 */
[----:B------:R-:W-:Y:S02]  /*9970*/  SHF.R.U64 R67, R82, 0x10, R83 ;  /* 0x0000001052437819 */ /* 0x000fe40000001253 */
[----:B------:R-:W-:Y:S01]  /*9980*/  PRMT R156, R156, 0x5410, R65 ;  /* 0x000054109c9c7816 */ /* 0x000fe20000000041 */
[----:B------:R-:W-:Y:S01]  /*9990*/  IMAD.U32 R65, R163, 0x10000, RZ ;  /* 0x00010000a3417824 */ /* 0x000fe200078e00ff */
[----:B------:R-:W-:Y:S01]  /*99a0*/  SHF.R.U32.HI R70, RZ, 0x10, R71 ;  /* 0x00000010ff467819 */ /* 0x000fe20000011647 */
[----:B------:R-:W-:Y:S01]  /*99b0*/  IMAD.U32 R64, R159, 0x10000, RZ ;  /* 0x000100009f407824 */ /* 0x000fe200078e00ff */
[----:B------:R-:W-:Y:S01]  /*99c0*/  SHF.R.U32.HI R82, RZ, 0x10, R83 ;  /* 0x00000010ff527819 */ /* 0x000fe20000011653 */
[----:B------:R-:W-:Y:S01]  /*99d0*/  FMUL.FTZ R68, R60, R65 ;  /* 0x000000413c447220 */ /* 0x000fe20000410000 */
[----:B------:R-:W-:-:S02]  /*99e0*/  LOP3.LUT R61, R49, 0xffff0000, RZ, 0xc0, !PT ;  /* 0xffff0000313d7812 */ /* 0x000fc400078ec0ff */
[----:B------:R-:W-:Y:S01]  /*99f0*/  PRMT R157, R157, 0x5410, R70 ;  /* 0x000054109d9d7816 */ /* 0x000fe20000000046 */
[-C--:B------:R-:W-:Y:S01]  /*9a00*/  FMUL.FTZ R70, R60, R64.reuse ;  /* 0x000000403c467220 */ /* 0x080fe20000410000 */
[----:B------:R-:W-:Y:S01]  /*9a10*/  PRMT R161, R161, 0x5410, R82 ;  /* 0x00005410a1a17816 */ /* 0x000fe20000000052 */
[----:B------:R-:W-:Y:S01]  /*9a20*/  FFMA.FTZ R68, R55, R64, -R68 ;  /* 0x0000004037447223 */ /* 0x000fe20000010844 */
[----:B------:R-:W-:Y:S01]  /*9a30*/  LOP3.LUT R66, R163, 0xffff0000, RZ, 0xc0, !PT ;  /* 0xffff0000a3427812 */ /* 0x000fe200078ec0ff */
[----:B------:R-:W-:Y:S01]  /*9a40*/  FFMA.FTZ R70, R55, R65, R70 ;  /* 0x0000004137467223 */ /* 0x000fe20000010046 */
[----:B------:R-:W-:Y:S01]  /*9a50*/  LOP3.LUT R60, R159, 0xffff0000, RZ, 0xc0, !PT ;  /* 0xffff00009f3c7812 */ /* 0x000fe200078ec0ff */
[----:B------:R-:W-:Y:S01]  /*9a60*/  IMAD.U32 R55, R157, 0x10000, RZ ;  /* 0x000100009d377824 */ /* 0x000fe200078e00ff */
[----:B------:R-:W-:Y:S01]  /*9a70*/  LOP3.LUT R57, R45, 0xffff0000, RZ, 0xc0, !PT ;  /* 0xffff00002d397812 */ /* 0x000fe200078ec0ff */
[----:B------:R-:W-:Y:S01]  /*9a80*/  FMUL.FTZ R64, R61, R66 ;  /* 0x000000423d407220 */ /* 0x000fe20000410000 */
[----:B------:R-:W-:Y:S01]  /*9a90*/  PRMT R160, R160, 0x5410, R67 ;  /* 0x00005410a0a07816 */ /* 0x000fe20000000043 */
[----:B------:R-:W-:Y:S01]  /*9aa0*/  IMAD.U32 R67, R161, 0x10000, RZ ;  /* 0x00010000a1437824 */ /* 0x000fe200078e00ff */
[----:B------:R-:W-:Y:S01]  /*9ab0*/  LOP3.LUT R59, R48, 0xffff0000, RZ, 0xc0, !PT ;  /* 0xffff0000303b7812 */ /* 0x000fe200078ec0ff */
[----:B------:R-:W-:Y:S01]  /*9ac0*/  FMUL.FTZ R72, R61, R60 ;  /* 0x0000003c3d487220 */ /* 0x000fe20000410000 */
[----:B------:R-:W-:Y:S01]  /*9ad0*/  PRMT R162, R162, 0x5410, R69 ;  /* 0x00005410a2a27816 */ /* 0x000fe20000000045 */
[----:B------:R-:W-:-:S02]  /*9ae0*/  IMAD.U32 R48, R47, 0x10000, RZ ;  /* 0x000100002f307824 */ /* 0x000fc400078e00ff */
[----:B------:R-:W-:Y:S01]  /*9af0*/  FFMA.FTZ R61, R57, R60, -R64 ;  /* 0x0000003c393d7223 */ /* 0x000fe20000010840 */
[C---:B------:R-:W-:Y:S01]  /*9b00*/  FMUL.FTZ R69, R62.reuse, R67 ;  /* 0x000000433e457220 */ /* 0x040fe20000410000 */
[----:B------:R-:W-:Y:S01]  /*9b10*/  LOP3.LUT R63, R51, 0xffff0000, RZ, 0xc0, !PT ;  /* 0xffff0000333f7812 */ /* 0x000fe200078ec0ff */
[-C--:B------:R-:W-:Y:S01]  /*9b20*/  FMUL.FTZ R62, R62, R55.reuse ;  /* 0x000000373e3e7220 */ /* 0x080fe20000410000 */
[----:B------:R-:W-:Y:S01]  /*9b30*/  LOP3.LUT R64, R161, 0xffff0000, RZ, 0xc0, !PT ;  /* 0xffff0000a1407812 */ /* 0x000fe200078ec0ff */
[----:B------:R-:W-:Y:S01]  /*9b40*/  FFMA.FTZ R69, R48, R55, -R69 ;  /* 0x0000003730457223 */ /* 0x000fe20000010845 */
[----:B------:R-:W-:Y:S01]  /*9b50*/  LOP3.LUT R60, R157, 0xffff0000, RZ, 0xc0, !PT ;  /* 0xffff00009d3c7812 */ /* 0x000fe200078ec0ff */
[----:B------:R-:W-:Y:S01]  /*9b60*/  FFMA.FTZ R65, R57, R66, R72 ;  /* 0x0000004239417223 */ /* 0x000fe20000010048 */
[----:B------:R-:W-:Y:S01]  /*9b70*/  PRMT R158, R158, 0x5410, R73 ;  /* 0x000054109e9e7816 */ /* 0x000fe20000000049 */
[----:B------:R-:W-:Y:S01]  /*9b80*/  FFMA.FTZ R67, R48, R67, R62 ;  /* 0x0000004330437223 */ /* 0x000fe2000001003e */
[----:B------:R-:W-:Y:S01]  /*9b90*/  LOP3.LUT R49, R47, 0xffff0000, RZ, 0xc0, !PT ;  /* 0xffff00002f317812 */ /* 0x000fe200078ec0ff */
[----:B------:R-:W-:-:S02]  /*9ba0*/  IMAD.U32 R55, R162, 0x10000, RZ ;  /* 0x00010000a2377824 */ /* 0x000fc400078e00ff */
[C---:B------:R-:W-:Y:S01]  /*9bb0*/  FMUL.FTZ R62, R63.reuse, R64 ;  /* 0x000000403f3e7220 */ /* 0x040fe20000410000 */
[-C--:B------:R-:W-:Y:S01]  /*9bc0*/  FMUL.FTZ R72, R63, R60.reuse ;  /* 0x0000003c3f487220 */ /* 0x080fe20000410000 */
[----:B------:R-:W-:Y:S01]  /*9bd0*/  LOP3.LUT R162, R162, 0xffff0000, RZ, 0xc0, !PT ;  /* 0xffff0000a2a27812 */ /* 0x000fe200078ec0ff */
[----:B------:R-:W-:Y:S02]  /*9be0*/  IMAD.U32 R48, R158, 0x10000, RZ ;  /* 0x000100009e307824 */ /* 0x000fe400078e00ff */
[C---:B------:R-:W-:Y:S01]  /*9bf0*/  FFMA.FTZ R66, R49.reuse, R60, -R62 ;  /* 0x0000003c31427223 */ /* 0x040fe2000001083e */
[C---:B------:R-:W-:Y:S01]  /*9c00*/  IMAD.U32 R45, R44.reuse, 0x10000, RZ ;  /* 0x000100002c2d7824 */ /* 0x040fe200078e00ff */
[----:B------:R-:W-:Y:S01]  /*9c10*/  LOP3.LUT R44, R44, 0xffff0000, RZ, 0xc0, !PT ;  /* 0xffff00002c2c7812 */ /* 0x000fe200078ec0ff */
[----:B------:R-:W-:Y:S01]  /*9c20*/  FFMA.FTZ R72, R49, R64, R72 ;  /* 0x0000004031487223 */ /* 0x000fe20000010048 */
[----:B------:R-:W-:Y:S01]  /*9c30*/  LOP3.LUT R158, R158, 0xffff0000, RZ, 0xc0, !PT ;  /* 0xffff00009e9e7812 */ /* 0x000fe200078ec0ff */
[CC--:B------:R-:W-:Y:S01]  /*9c40*/  FMUL.FTZ R60, R58.reuse, R55.reuse ;  /* 0x000000373a3c7220 */ /* 0x0c0fe20000410000 */
[----:B------:R-:W-:Y:S01]  /*9c50*/  FMUL.FTZ R49, R59, R162 ;  /* 0x000000a23b317220 */ /* 0x000fe20000410000 */
[----:B------:R-:W-:Y:S01]  /*9c60*/  FMUL.FTZ R58, R58, R48 ;  /* 0x000000303a3a7220 */ /* 0x000fe20000410000 */
[C---:B------:R-:W-:Y:S01]  /*9c70*/  IMAD.U32 R51, R50.reuse, 0x10000, RZ ;  /* 0x0001000032337824 */ /* 0x040fe200078e00ff */
[----:B------:R-:W-:Y:S01]  /*9c80*/  LOP3.LUT R50, R50, 0xffff0000, RZ, 0xc0, !PT ;  /* 0xffff000032327812 */ /* 0x000fe200078ec0ff */
[----:B------:R-:W-:Y:S01]  /*9c90*/  FFMA.FTZ R57, R44, R158, -R49 ;  /* 0x0000009e2c397223 */ /* 0x000fe20000010831 */
[C---:B------:R-:W-:Y:S01]  /*9ca0*/  FFMA.FTZ R60, R45.reuse, R48, -R60 ;  /* 0x000000302d3c7223 */ /* 0x040fe2000001083c */
[----:B------:R-:W-:Y:S01]  /*9cb0*/  FFMA.FTZ R55, R45, R55, R58 ;  /* 0x000000372d377223 */ /* 0x000fe2000001003a */
[----:B------:R-:W-:Y:S01]  /*9cc0*/  FMUL.FTZ R59, R59, R158 ;  /* 0x0000009e3b3b7220 */ /* 0x000fe20000410000 */
[C---:B------:R-:W-:Y:S01]  /*9cd0*/  LOP3.LUT R49, R160.reuse, 0xffff0000, RZ, 0xc0, !PT ;  /* 0xffff0000a0317812 */ /* 0x040fe200078ec0ff */
[----:B------:R-:W-:Y:S01]  /*9ce0*/  IMAD.U32 R58, R160, 0x10000, RZ ;  /* 0x00010000a03a7824 */ /* 0x000fe200078e00ff */
[C---:B------:R-:W-:Y:S01]  /*9cf0*/  LOP3.LUT R45, R156.reuse, 0xffff0000, RZ, 0xc0, !PT ;  /* 0xffff00009c2d7812 */ /* 0x040fe200078ec0ff */
[----:B------:R-:W-:-:S02]  /*9d00*/  IMAD.U32 R48, R156, 0x10000, RZ ;  /* 0x000100009c307824 */ /* 0x000fc400078e00ff */
[----:B------:R-:W-:Y:S01]  /*9d10*/  FFMA.FTZ R44, R44, R162, R59 ;  /* 0x000000a22c2c7223 */ /* 0x000fe2000001003b */
[C---:B------:R-:W-:Y:S01]  /*9d20*/  IMAD.U32 R47, R46.reuse, 0x10000, RZ ;  /* 0x000100002e2f7824 */ /* 0x040fe200078e00ff */
[----:B------:R-:W-:Y:S01]  /*9d30*/  LOP3.LUT R46, R46, 0xffff0000, RZ, 0xc0, !PT ;  /* 0xffff00002e2e7812 */ /* 0x000fe200078ec0ff */
[C---:B------:R-:W-:Y:S01]  /*9d40*/  FMUL.FTZ R62, R51.reuse, R58 ;  /* 0x0000003a333e7220 */ /* 0x040fe20000410000 */
        /* <DEDUP_REMOVED lines=17> */
.L_x_542:
[----:B------:R-:W-:Y:S05]  /*9e60*/  BSYNC B1 ;  /* 0x0000000000017941 */ /* 0x000fea0003800000 */
.L_x_541:
[----:B--2---:R2:W-:Y:S01]  /*9e70*/  STG.E.128 desc[UR36][R52.64], R44 ;  /* 0x0000002c34007986 */ /* 0x0045e2000c101d24 */
[----:B------:R-:W-:-:S13]  /*9e80*/  ISETP.GE.AND P0, PT, R54, R151, PT ;  /* 0x000000973600720c */ /* 0x000fda0003f06270 */
[----:B------:R-:W-:Y:S05]  /*9e90*/  @P0 BRA `(.L_x_491) ;  /* 0x0000000000f00947 */ /* 0x000fea0003800000 */
[--C-:B------:R-:W-:Y:S02]  /*9ea0*/  IADD3 R132, P0, P4, R104, R132, R54.reuse ;  /* 0x0000008468847210 */ /* 0x100fe40007c1e036 */
[----:B------:R-:W-:-:S04]  /*9eb0*/  SHF.R.S32.HI R54, RZ, 0x1f, R54 ;  /* 0x0000001fff367819 */ /* 0x000fc80000011436 */
[----:B------:R-:W-:Y:S02]  /*9ec0*/  IADD3.X R56, R101, R56, R54, P0, P4 ;  /* 0x0000003865387210 */ /* 0x000fe400007e8436 */
[----:B------:R-:W-:-:S04]  /*9ed0*/  LEA R120, P0, R132, R120, 0x1 ;  /* 0x0000007884787211 */ /* 0x000fc800078008ff */
[----:B------:R-:W-:-:S05]  /*9ee0*/  LEA.HI.X R121, R132, R121, R56, 0x1, P0 ;  /* 0x0000007984797211 */ /* 0x000fca00000f0c38 */
[----:B---3--:R3:W-:Y:S01]  /*9ef0*/  STG.E.128 desc[UR36][R120.64], R48 ;  /* 0x0000003078007986 */ /* 0x0087e2000c101d24 */
[----:B------:R-:W-:Y:S05]  /*9f00*/  BRA `(.L_x_491) ;  /* 0x0000000000d47947 */ /* 0x000fea0003800000 */
.L_x_458:
[----:B------:R-:W-:-:S13]  /*9f10*/  ISETP.NE.AND P1, PT, R188, 0x3, PT ;  /* 0x00000003bc00780c */ /* 0x000fda0003f25270 */
[----:B------:R-:W-:Y:S05]  /*9f20*/  @!P1 BRA `(.L_x_543) ;  /* 0x0000000000049947 */ /* 0x000fea0003800000 */
[----:B------:R-:W-:Y:S01]  /*9f30*/  BPT.TRAP 0x1 ;  /* 0x000000040000795c */ /* 0x000fe20000300000 */
.L_x_543:
[----:B------:R-:W-:Y:S01]  /*9f40*/  IMAD R3, R18, 0x8, R2 ;  /* 0x0000000812037824 */ /* 0x000fe200078e0202 */
[----:B------:R-:W-:Y:S01]  /*9f50*/  SHF.L.U32 R0, R186, 0x1f, RZ ;  /* 0x0000001fba007819 */ /* 0x000fe200000006ff */
[----:B------:R-:W-:Y:S01]  /*9f60*/  IMAD R4, R26, -0x80, R27 ;  /* 0xffffff801a047824 */ /* 0x000fe200078e021b */
[----:B------:R-:W-:Y:S02]  /*9f70*/  BSSY B1, `(.L_x_544) ;  /* 0x0000005000017945 */ /* 0x000fe40003800000 */
[----:B------:R-:W0:Y:S02]  /*9f80*/  SYNCS.PHASECHK.TRANS64.TRYWAIT P4, [R3+URZ+0x34890], R0 ;  /* 0x03489000030075a7 */ /* 0x000e24000808017f */
[----:B------:R-:W-:-:S04]  /*9f90*/  VIMNMX R4, R4, 0x80, PT ;  /* 0x0000008004047848 */ /* 0x000fc80003fe0100 */
[----:B------:R-:W-:Y:S01]  /*9fa0*/  ISETP.GE.AND P0, PT, R19, R4, PT ;  /* 0x000000041300720c */ /* 0x000fe20003f06270 */
[----:B0-----:R-:W-:-:S12]  /*9fb0*/  @!P4 BRA `(.L_x_545) ;  /* 0x0000013c00e0c947 */ /* 0x001fd80003800000 */
.L_x_764:
[----:B------:R-:W-:Y:S05]  /*9fc0*/  BSYNC B1 ;  /* 0x0000000000017941 */ /* 0x000fea0003800000 */
.L_x_544:
[----:B------:R-:W-:Y:S04]  /*9fd0*/  BSSY B1, `(.L_x_546) ;  /* 0x0000014000017945 */ /* 0x000fe80003800000 */
[----:B------:R-:W-:Y:S05]  /*9fe0*/  @P0 BRA `(.L_x_547) ;  /* 0x0000000000480947 */ /* 0x000fea0003800000 */
[----:B------:R-:W-:Y:S02]  /*9ff0*/  ISETP.NE.AND P4, PT, R14, RZ, PT ;  /* 0x000000ff0e00720c */ /* 0x000fe40003f85270 */
[----:B------:R-:W-:-:S11]  /*a000*/  ISETP.NE.AND P0, PT, R10, RZ, PT ;  /* 0x000000ff0a00720c */ /* 0x000fd60003f05270 */
[----:B------:R-:W1:Y:S04]  /*a010*/  @P4 LDS.128 R44, [R55] ;  /* 0x00000000372c4984 */ /* 0x000e680000000c00 */
[----:B------:R-:W2:Y:S04]  /*a020*/  @P0 LDS.128 R48, [R54] ;  /* 0x0000000036300984 */ /* 0x000ea80000000c00 */
[----:B-1----:R-:W-:Y:S01]  /*a030*/  @P4 STG.E.128 desc[UR36][R56.64], R44 ;  /* 0x0000002c38004986 */ /* 0x002fe2000c101d24 */
[----:B------:R-:W-:-:S03]  /*a040*/  ISETP.NE.AND P4, PT, R9, RZ, PT ;  /* 0x000000ff0900720c */ /* 0x000fc60003f85270 */
[----:B--2---:R-:W-:Y:S01]  /*a050*/  @P0 STG.E.128 desc[UR36][R56.64+0x40], R48 ;  /* 0x0000403038000986 */ /* 0x004fe2000c101d24 */
[----:B------:R-:W-:-:S09]  /*a060*/  ISETP.NE.AND P0, PT, R8, RZ, PT ;  /* 0x000000ff0800720c */ /* 0x000fd20003f05270 */
[----:B------:R-:W1:Y:S04]  /*a070*/  @P4 LDS.128 R44, [R55+0x4000] ;  /* 0x00400000372c4984 */ /* 0x000e680000000c00 */
[----:B------:R-:W2:Y:S04]  /*a080*/  @P0 LDS.128 R48, [R54+0x4000] ;  /* 0x0040000036300984 */ /* 0x000ea80000000c00 */
[----:B-1----:R-:W-:Y:S01]  /*a090*/  @P4 STG.E.128 desc[UR36][R56.64+0x80], R44 ;  /* 0x0000802c38004986 */ /* 0x002fe2000c101d24 */
[----:B------:R-:W-:-:S03]  /*a0a0*/  ISETP.NE.AND P4, PT, R6, RZ, PT ;  /* 0x000000ff0600720c */ /* 0x000fc60003f85270 */
[----:B--2---:R-:W-:Y:S01]  /*a0b0*/  @P0 STG.E.128 desc[UR36][R56.64+0xc0], R48 ;  /* 0x0000c03038000986 */ /* 0x004fe2000c101d24 */
[----:B------:R-:W-:-:S09]  /*a0c0*/  ISETP.NE.AND P0, PT, R7, RZ, PT ;  /* 0x000000ff0700720c */ /* 0x000fd20003f05270 */
[----:B------:R-:W1:Y:S04]  /*a0d0*/  @P4 LDS.128 R48, [R54+0x8000] ;  /* 0x0080000036304984 */ /* 0x000e680000000c00 */
[----:B------:R-:W2:Y:S04]  /*a0e0*/  @P0 LDS.128 R44, [R55+0x8000] ;  /* 0x00800000372c0984 */ /* 0x000ea80000000c00 */
[----:B-1----:R1:W-:Y:S04]  /*a0f0*/  @P4 STG.E.128 desc[UR36][R56.64+0x140], R48 ;  /* 0x0001403038004986 */ /* 0x0023e8000c101d24 */
[----:B--2---:R1:W-:Y:S02]  /*a100*/  @P0 STG.E.128 desc[UR36][R56.64+0x100], R44 ;  /* 0x0001002c38000986 */ /* 0x0043e4000c101d24 */
.L_x_547:
[----:B------:R-:W-:Y:S05]  /*a110*/  BSYNC B1 ;  /* 0x0000000000017941 */ /* 0x000fea0003800000 */
.L_x_546:
[----:B------:R-:W-:-:S13]  /*a120*/  ISETP.GE.AND P0, PT, R204, R4, PT ;  /* 0x00000004cc00720c */ /* 0x000fda0003f06270 */
[----:B------:R-:W-:Y:S05]  /*a130*/  @P0 BRA `(.L_x_491) ;  /* 0x0000000000480947 */ /* 0x000fea0003800000 */
[----:B------:R-:W-:Y:S02]  /*a140*/  ISETP.NE.AND P4, PT, R14, RZ, PT ;  /* 0x000000ff0e00720c */ /* 0x000fe40003f85270 */
[----:B------:R-:W-:-:S11]  /*a150*/  ISETP.NE.AND P0, PT, R9, RZ, PT ;  /* 0x000000ff0900720c */ /* 0x000fd60003f05270 */
[----:B-1----:R-:W1:Y:S04]  /*a160*/  @P4 LDS.128 R44, [R55+0x2000] ;  /* 0x00200000372c4984 */ /* 0x002e680000000c00 */
[----:B------:R-:W2:Y:S04]  /*a170*/  @P0 LDS.128 R48, [R55+0x6000] ;  /* 0x0060000037300984 */ /* 0x000ea80000000c00 */
        /* <DEDUP_REMOVED lines=14> */
.L_x_491:
[----:B------:R-:W-:Y:S05]  /*a260*/  BSYNC B0 ;  /* 0x0000000000007941 */ /* 0x000fea0003800000 */
.L_x_457:
[----:B-1234-:R-:W1:Y:S01]  /*a270*/  S2R R44, SR_TID.X ;  /* 0x00000000002c7919 */ /* 0x01ee620000002100 */
[----:B------:R-:W-:Y:S01]  /*a280*/  @!PT LDS RZ, [RZ] ;  /* 0x00000000fffff984 */ /* 0x000fe20000000800 */
[----:B------:R-:W-:Y:S01]  /*a290*/  @!PT LDS RZ, [RZ] ;  /* 0x00000000fffff984 */ /* 0x000fe20000000800 */
[----:B------:R-:W-:Y:S01]  /*a2a0*/  @!PT LDS RZ, [RZ] ;  /* 0x00000000fffff984 */ /* 0x000fe20000000800 */
[----:B------:R-:W-:Y:S01]  /*a2b0*/  @!PT LDS RZ, [RZ] ;  /* 0x00000000fffff984 */ /* 0x000fe20000000800 */
[----:B------:R2:W-:Y:S06]  /*a2c0*/  MEMBAR.ALL.CTA ;  /* 0x0000000000007992 */ /* 0x0005ec0000008000 */
[----:B--2---:R-:W2:Y:S01]  /*a2d0*/  FENCE.VIEW.ASYNC.S ;  /* 0x00000000000073c6 */ /* 0x004ea20000000000 */
[----:B------:R-:W-:Y:S05]  /*a2e0*/  WARPSYNC.ALL ;  /* 0x0000000000007948 */ /* 0x000fea0003800000 */
[----:B------:R-:W-:Y:S01]  /*a2f0*/  BSSY B0, `(.L_x_548) ;  /* 0x0000009000007945 */ /* 0x000fe20003800000 */
[----:B-1----:R-:W-:Y:S01]  /*a300*/  LOP3.LUT R44, R44, 0x7f, RZ, 0xc0, !PT ;  /* 0x0000007f2c2c7812 */ /* 0x002fe200078ec0ff */
[----:B--2---:R1:W-:Y:S03]  /*a310*/  BAR.SYNC.DEFER_BLOCKING R155, 0x80 ;  /* 0x0002009b0000751d */ /* 0x0043e60000010000 */
[----:B------:R-:W-:-:S13]  /*a320*/  ISETP.NE.AND P0, PT, R44, RZ, PT ;  /* 0x000000ff2c00720c */ /* 0x000fda0003f05270 */
[----:B------:R-:W-:-:S05]  /*a330*/  @!P0 VIADD R44, R3, 0x348a0 ;  /* 0x000348a0032c8836 */ /* 0x000fca0000000000 */
[----:B------:R-:W-:-:S04]  /*a340*/  @!P0 PRMT R44, RZ, 0x654, R44 ;  /* 0x00000654ff2c8816 */ /* 0x000fc8000000002c */
[----:B------:R1:W-:Y:S01]  /*a350*/  @!P0 SYNCS.ARRIVE.TRANS64.RED.A1T0 RZ, [R44+URZ], RZ ;  /* 0x000000ff2cff89a7 */ /* 0x0003e2000810043f */
[----:B------:R-:W-:Y:S05]  /*a360*/  @!P1 BRA `(.L_x_549) ;  /* 0x0000000000049947 */ /* 0x000fea0003800000 */
[----:B------:R-:W-:Y:S01]  /*a370*/  BPT.TRAP 0x1 ;  /* 0x000000040000795c */ /* 0x000fe20000300000 */
.L_x_549:
[----:B------:R-:W-:Y:S05]  /*a380*/  BSYNC B0 ;  /* 0x0000000000007941 */ /* 0x000fea0003800000 */
.L_x_548:
[----:B------:R-:W2:Y:S01]  /*a390*/  SYNCS.PHASECHK.TRANS64.TRYWAIT P4, [R3+URZ+0x348b0], R0 ;  /* 0x0348b000030075a7 */ /* 0x000ea2000808017f */
[----:B------:R-:W-:Y:S01]  /*a3a0*/  IMAD R45, R18, 0x4000, R35 ;  /* 0x00004000122d7824 */ /* 0x000fe200078e0223 */
[----:B------:R-:W-:Y:S01]  /*a3b0*/  ULDC.64 UR60, c[0x0][0x318] ;  /* 0x0000c600003c7ab9 */ /* 0x000fe20000000a00 */
[----:B------:R-:W-:Y:S01]  /*a3c0*/  ULDC.64 UR38, c[0x0][0x308] ;  /* 0x0000c20000267ab9 */ /* 0x000fe20000000a00 */
[----:B------:R-:W-:Y:S01]  /*a3d0*/  BSSY B0, `(.L_x_550) ;  /* 0x0000004000007945 */ /* 0x000fe20003800000 */
[----:B------:R-:W-:Y:S01]  /*a3e0*/  ISETP.GE.AND P1, PT, R19, R4, PT ;  /* 0x000000041300720c */ /* 0x000fe20003f26270 */
[----:B------:R-:W-:Y:S02]  /*a3f0*/  IMAD.IADD R47, R124, 0x1, R45 ;  /* 0x000000017c2f7824 */ /* 0x000fe400078e022d */
[----:B--2---:R-:W-:Y:S10]  /*a400*/  @!P4 BRA `(.L_x_551) ;  /* 0x0000013800e0c947 */ /* 0x004ff40003800000 */
.L_x_765:
[----:B------:R-:W-:Y:S05]  /*a410*/  BSYNC B0 ;  /* 0x0000000000007941 */ /* 0x000fea0003800000 */
.L_x_550:
[----:B------:R-:W-:Y:S01]  /*a420*/  BSSY B0, `(.L_x_552) ;  /* 0x000001a000007945 */ /* 0x000fe20003800000 */
[----:B0-2---:R-:W-:Y:S02]  /*a430*/  IMAD R0, R45, 0x2, R24 ;  /* 0x000000022d007824 */ /* 0x005fe400078e0218 */
[----:B------:R-:W-:-:S04]  /*a440*/  IMAD.WIDE R52, R26, 0x80, R116 ;  /* 0x000000801a347825 */ /* 0x000fc800078e0274 */
[----:B------:R-:W-:Y:S01]  /*a450*/  IMAD R56, R47, 0x2, R24 ;  /* 0x000000022f387824 */ /* 0x000fe200078e0218 */
[----:B------:R-:W-:Y:S06]  /*a460*/  @P1 BRA `(.L_x_553) ;  /* 0x0000000000541947 */ /* 0x000fec0003800000 */
[----:B------:R-:W-:Y:S01]  /*a470*/  IMAD R47, R53, UR60, RZ ;  /* 0x0000003c352f7c24 */ /* 0x000fe2000f8e02ff */
[----:B------:R-:W-:Y:S01]  /*a480*/  ULDC UR4, c[0x0][0x310] ;  /* 0x0000c40000047ab9 */ /* 0x000fe20000000800 */
[----:B-1----:R-:W-:Y:S01]  /*a490*/  IMAD.MOV.U32 R44, RZ, RZ, R106 ;  /* 0x000000ffff2c7224 */ /* 0x002fe200078e006a */
[----:B------:R-:W-:Y:S01]  /*a4a0*/  ISETP.GE.AND P4, PT, R22, UR4, PT ;  /* 0x0000000416007c0c */ /* 0x000fe2000bf86270 */
[----:B------:R-:W-:Y:S02]  /*a4b0*/  IMAD.MOV.U32 R45, RZ, RZ, R5 ;  /* 0x000000ffff2d7224 */ /* 0x000fe400078e0005 */
[C---:B------:R-:W-:Y:S02]  /*a4c0*/  IMAD R47, R52.reuse, UR61, R47 ;  /* 0x0000003d342f7c24 */ /* 0x040fe4000f8e022f */
[----:B------:R-:W-:-:S04]  /*a4d0*/  IMAD.WIDE.U32 R44, R52, UR60, R44 ;  /* 0x0000003c342c7c25 */ /* 0x000fc8000f8e002c */
[----:B------:R-:W-:Y:S01]  /*a4e0*/  IMAD.IADD R45, R45, 0x1, R47 ;  /* 0x000000012d2d7824 */ /* 0x000fe200078e022f */
[----:B------:R-:W-:-:S04]  /*a4f0*/  LEA R54, P1, R44, UR38, 0x1 ;  /* 0x000000262c367c11 */ /* 0x000fc8000f8208ff */
[----:B------:R-:W-:Y:S02]  /*a500*/  LEA.HI.X R55, R44, UR39, R45, 0x1, P1 ;  /* 0x000000272c377c11 */ /* 0x000fe400088f0c2d */
[----:B------:R-:W-:Y:S01]  /*a510*/  ISETP.GE.AND P1, PT, R184, UR4, PT ;  /* 0x00000004b8007c0c */ /* 0x000fe2000bf26270 */
[----:B------:R-:W0:-:S12]  /*a520*/  @!P4 LDS.128 R44, [R0] ;  /* 0x00000000002cc984 */ /* 0x000e180000000c00 */
[----:B------:R-:W1:Y:S04]  /*a530*/  @!P1 LDS.128 R48, [R56] ;  /* 0x0000000038309984 */ /* 0x000e680000000c00 */
[----:B0-----:R-:W-:Y:S01]  /*a540*/  @!P4 STG.E.128 desc[UR36][R54.64], R44 ;  /* 0x0000002c3600c986 */ /* 0x001fe2000c101d24 */
[----:B------:R-:W-:-:S03]  /*a550*/  ISETP.GE.AND P4, PT, R185, UR4, PT ;  /* 0x00000004b9007c0c */ /* 0x000fc6000bf86270 */
[----:B-1----:R-:W-:Y:S01]  /*a560*/  @!P1 STG.E.128 desc[UR36][R54.64+0x40], R48 ;  /* 0x0000403036009986 */ /* 0x002fe2000c101d24 */
[----:B------:R-:W-:-:S09]  /*a570*/  ISETP.GE.AND P1, PT, R102, UR4, PT ;  /* 0x0000000466007c0c */ /* 0x000fd2000bf26270 */
[----:B------:R-:W0:Y:S04]  /*a580*/  @!P4 LDS.128 R44, [R0+0x4000] ;  /* 0x00400000002cc984 */ /* 0x000e280000000c00 */
[----:B------:R-:W1:Y:S04]  /*a590*/  @!P1 LDS.128 R48, [R56+0x4000] ;  /* 0x0040000038309984 */ /* 0x000e680000000c00 */
[----:B0-----:R0:W-:Y:S04]  /*a5a0*/  @!P4 STG.E.128 desc[UR36][R54.64+0x80], R44 ;  /* 0x0000802c3600c986 */ /* 0x0011e8000c101d24 */
[----:B-1----:R0:W-:Y:S02]  /*a5b0*/  @!P1 STG.E.128 desc[UR36][R54.64+0xc0], R48 ;  /* 0x0000c03036009986 */ /* 0x0021e4000c101d24 */
.L_x_553:
[----:B------:R-:W-:Y:S05]  /*a5c0*/  BSYNC B0 ;  /* 0x0000000000007941 */ /* 0x000fea0003800000 */
.L_x_552:
[----:B------:R-:W-:Y:S01]  /*a5d0*/  ISETP.GE.AND P1, PT, R204, R4, PT ;  /* 0x00000004cc00720c */ /* 0x000fe20003f26270 */
[----:B------:R-:W-:-:S12]  /*a5e0*/  BSSY B0, `(.L_x_554) ;  /* 0x0000018000007945 */ /* 0x000fd80003800000 */
[----:B------:R-:W-:Y:S05]  /*a5f0*/  @P1 BRA `(.L_x_555) ;  /* 0x0000000000581947 */ /* 0x000fea0003800000 */
[----:B0-----:R-:W-:Y:S01]  /*a600*/  IADD3 R47, P1, R52, 0x40, RZ ;  /* 0x00000040342f7810 */ /* 0x001fe20007f3e0ff */
[----:B------:R-:W-:Y:S01]  /*a610*/  IMAD.MOV.U32 R4, RZ, RZ, R106 ;  /* 0x000000ffff047224 */ /* 0x000fe200078e006a */
[----:B------:R-:W-:Y:S02]  /*a620*/  ULDC UR4, c[0x0][0x310] ;  /* 0x0000c40000047ab9 */ /* 0x000fe40000000800 */
[----:B------:R-:W-:Y:S01]  /*a630*/  ISETP.GE.AND P4, PT, R22, UR4, PT ;  /* 0x0000000416007c0c */ /* 0x000fe2000bf86270 */
[----:B------:R-:W-:Y:S02]  /*a640*/  IMAD.X R52, RZ, RZ, R53, P1 ;  /* 0x000000ffff347224 */ /* 0x000fe400008e0635 */
[----:B-1----:R-:W-:-:S04]  /*a650*/  IMAD.WIDE.U32 R44, R47, UR60, R4 ;  /* 0x0000003c2f2c7c25 */ /* 0x002fc8000f8e0004 */
[----:B------:R-:W-:-:S04]  /*a660*/  IMAD R52, R52, UR60, RZ ;  /* 0x0000003c34347c24 */ /* 0x000fc8000f8e02ff */
[----:B------:R-:W-:Y:S01]  /*a670*/  IMAD R47, R47, UR61, R52 ;  /* 0x0000003d2f2f7c24 */ /* 0x000fe2000f8e0234 */
[----:B------:R-:W-:-:S03]  /*a680*/  LEA R52, P1, R44, UR38, 0x1 ;  /* 0x000000262c347c11 */ /* 0x000fc6000f8208ff */
[----:B------:R-:W-:-:S05]  /*a690*/  IMAD.IADD R45, R45, 0x1, R47 ;  /* 0x000000012d2d7824 */ /* 0x000fca00078e022f */
[----:B------:R-:W-:Y:S02]  /*a6a0*/  LEA.HI.X R53, R44, UR39, R45, 0x1, P1 ;  /* 0x000000272c357c11 */ /* 0x000fe400088f0c2d */
[----:B------:R-:W-:Y:S01]  /*a6b0*/  ISETP.GE.AND P1, PT, R185, UR4, PT ;  /* 0x00000004b9007c0c */ /* 0x000fe2000bf26270 */
[----:B------:R-:W0:-:S12]  /*a6c0*/  @!P4 LDS.128 R44, [R0+0x2000] ;  /* 0x00200000002cc984 */ /* 0x000e180000000c00 */
[----:B------:R-:W1:Y:S04]  /*a6d0*/  @!P1 LDS.128 R48, [R0+0x6000] ;  /* 0x0060000000309984 */ /* 0x000e680000000c00 */
        /* <DEDUP_REMOVED lines=8> */
.L_x_555:
[----:B------:R-:W-:Y:S05]  /*a760*/  BSYNC B0 ;  /* 0x0000000000007941 */ /* 0x000fea0003800000 */
.L_x_554:
[----:B------:R-:W-:Y:S01]  /*a770*/  @!PT LDS RZ, [RZ] ;  /* 0x00000000fffff984 */ /* 0x000fe20000000800 */
[----:B------:R-:W-:Y:S01]  /*a780*/  @!PT LDS RZ, [RZ] ;  /* 0x00000000fffff984 */ /* 0x000fe20000000800 */
[----:B------:R-:W-:Y:S01]  /*a790*/  @!PT LDS RZ, [RZ] ;  /* 0x00000000fffff984 */ /* 0x000fe20000000800 */
[----:B------:R-:W-:Y:S01]  /*a7a0*/  @!PT LDS RZ, [RZ] ;  /* 0x00000000fffff984 */ /* 0x000fe20000000800 */
[----:B------:R3:W-:Y:S06]  /*a7b0*/  MEMBAR.ALL.CTA ;  /* 0x0000000000007992 */ /* 0x0007ec0000008000 */
[----:B---3--:R-:W3:Y:S02]  /*a7c0*/  FENCE.VIEW.ASYNC.S ;  /* 0x00000000000073c6 */ /* 0x008ee40000000000 */
[----:B---3--:R3:W-:Y:S01]  /*a7d0*/  BAR.SYNC.DEFER_BLOCKING R155, 0x80 ;  /* 0x0002009b0000751d */ /* 0x0087e20000010000 */
[----:B------:R-:W-:Y:S01]  /*a7e0*/  ISETP.NE.AND P4, PT, R118, RZ, PT ;  /* 0x000000ff7600720c */ /* 0x000fe20003f85270 */
[----:B------:R-:W-:-:S02]  /*a7f0*/  @!P0 VIADD R3, R3, 0x348c0 ;  /* 0x000348c003038836 */ /* 0x000fc40000000000 */
[----:B------:R-:W-:-:S03]  /*a800*/  VIADD R18, R18, 0x1 ;  /* 0x0000000112127836 */ /* 0x000fc60000000000 */
[----:B------:R-:W-:Y:S02]  /*a810*/  @!P0 PRMT R3, RZ, 0x654, R3 ;  /* 0x00000654ff038816 */ /* 0x000fe40000000003 */
[----:B------:R-:W-:-:S04]  /*a820*/  ISETP.NE.AND P1, PT, R18, 0x2, PT ;  /* 0x000000021200780c */ /* 0x000fc80003f25270 */
[----:B------:R-:W-:Y:S01]  /*a830*/  SEL R18, R18, RZ, P1 ;  /* 0x000000ff12127207 */ /* 0x000fe20000800000 */
[----:B------:R4:W-:Y:S01]  /*a840*/  @!P0 SYNCS.ARRIVE.TRANS64.RED.A1T0 RZ, [R3+URZ], RZ ;  /* 0x000000ff03ff89a7 */ /* 0x0009e2000810043f */
[----:B------:R-:W-:Y:S02]  /*a850*/  PLOP3.LUT P0, PT, PT, PT, PT, 0x8, 0x0 ;  /* 0x000000000000781c */ /* 0x000fe40003f0e170 */
[----:B----4-:R-:W-:-:S04]  /*a860*/  SEL R3, RZ, 0x1, P1 ;  /* 0x00000001ff037807 */ /* 0x010fc80000800000 */
[----:B------:R-:W-:Y:S01]  /*a870*/  LOP3.LUT R186, R186, R3, RZ, 0x3c, !PT ;  /* 0x00000003baba7212 */ /* 0x000fe200078e3cff */
[----:B---3--:R-:W-:Y:S06]  /*a880*/  @P4 BRA `(.L_x_556) ;  /* 0xffffff7c00604947 */ /* 0x008fec000383ffff */
.L_x_452:
[----:B------:R-:W-:Y:S01]  /*a890*/  BSSY B0, `(.L_x_557) ;  /* 0x000002c000007945 */ /* 0x000fe20003800000 */
[----:B------:R-:W-:Y:S02]  /*a8a0*/  ISETP.GE.AND P2, PT, R152, 0x1, PT ;  /* 0x000000019800780c */ /* 0x000fe40003f46270 */
[----:B------:R-:W-:Y:S02]  /*a8b0*/  CS2R R20, SRZ ;  /* 0x0000000000147805 */ /* 0x000fe4000001ff00 */
[----:B------:R-:W-:Y:S02]  /*a8c0*/  PLOP3.LUT P1, PT, PT, PT, PT, 0x80, 0x0 ;  /* 0x000000000000781c */ /* 0x000fe40003f2f070 */
[----:B------:R-:W-:Y:S02]  /*a8d0*/  CS2R R86, SRZ ;  /* 0x0000000000567805 */ /* 0x000fe4000001ff00 */
[----:B------:R-:W-:Y:S02]  /*a8e0*/  CS2R R84, SRZ ;  /* 0x0000000000547805 */ /* 0x000fe4000001ff00 */
[----:B------:R-:W-:-:S02]  /*a8f0*/  CS2R R82, SRZ ;  /* 0x0000000000527805 */ /* 0x000fc4000001ff00 */
[----:B------:R-:W-:Y:S01]  /*a900*/  CS2R R80, SRZ ;  /* 0x0000000000507805 */ /* 0x000fe2000001ff00 */
[----:B------:R-:W-:Y:S01]  /*a910*/  IMAD.MOV.U32 R35, RZ, RZ, RZ ;  /* 0x000000ffff237224 */ /* 0x000fe200078e00ff */
[----:B------:R-:W-:Y:S01]  /*a920*/  CS2R R76, SRZ ;  /* 0x00000000004c7805 */ /* 0x000fe2000001ff00 */
[----:B------:R-:W-:Y:S01]  /*a930*/  IMAD.MOV.U32 R78, RZ, RZ, RZ ;  /* 0x000000ffff4e7224 */ /* 0x000fe200078e00ff */
[----:B------:R-:W-:Y:S01]  /*a940*/  CS2R R74, SRZ ;  /* 0x00000000004a7805 */ /* 0x000fe2000001ff00 */
[----:B------:R-:W-:Y:S01]  /*a950*/  IMAD.MOV.U32 R73, RZ, RZ, RZ ;  /* 0x000000ffff497224 */ /* 0x000fe200078e00ff */
[----:B------:R-:W-:Y:S02]  /*a960*/  CS2R R32, SRZ ;  /* 0x0000000000207805 */ /* 0x000fe4000001ff00 */
[----:B------:R-:W-:Y:S01]  /*a970*/  CS2R R30, SRZ ;  /* 0x00000000001e7805 */ /* 0x000fe2000001ff00 */
[----:B------:R-:W-:Y:S01]  /*a980*/  IMAD.MOV.U32 R70, RZ, RZ, RZ ;  /* 0x000000ffff467224 */ /* 0x000fe200078e00ff */
[----:B------:R-:W-:-:S02]  /*a990*/  CS2R R68, SRZ ;  /* 0x0000000000447805 */ /* 0x000fc4000001ff00 */
[----:B------:R-:W-:Y:S02]  /*a9a0*/  CS2R R66, SRZ ;  /* 0x0000000000427805 */ /* 0x000fe4000001ff00 */
[----:B------:R-:W-:Y:S02]  /*a9b0*/  CS2R R64, SRZ ;  /* 0x0000000000407805 */ /* 0x000fe4000001ff00 */
[----:B------:R-:W-:Y:S02]  /*a9c0*/  CS2R R62, SRZ ;  /* 0x00000000003e7805 */ /* 0x000fe4000001ff00 */
[----:B------:R-:W-:Y:S02]  /*a9d0*/  CS2R R60, SRZ ;  /* 0x00000000003c7805 */ /* 0x000fe4000001ff00 */
[----:B------:R-:W-:Y:S02]  /*a9e0*/  CS2R R58, SRZ ;  /* 0x00000000003a7805 */ /* 0x000fe4000001ff00 */
[----:B------:R-:W-:-:S02]  /*a9f0*/  CS2R R56, SRZ ;  /* 0x0000000000387805 */ /* 0x000fc4000001ff00 */
[----:B0-----:R-:W-:Y:S02]  /*aa00*/  CS2R R54, SRZ ;  /* 0x0000000000367805 */ /* 0x001fe4000001ff00 */
[----:B--2---:R-:W-:Y:S02]  /*aa10*/  CS2R R52, SRZ ;  /* 0x0000000000347805 */ /* 0x004fe4000001ff00 */
[----:B------:R-:W-:Y:S02]  /*aa20*/  CS2R R50, SRZ ;  /* 0x0000000000327805 */ /* 0x000fe4000001ff00 */
[----:B------:R-:W-:Y:S02]  /*aa30*/  CS2R R48, SRZ ;  /* 0x0000000000307805 */ /* 0x000fe4000001ff00 */
[----:B------:R-:W-:Y:S02]  /*aa40*/  CS2R R46, SRZ ;  /* 0x00000000002e7805 */ /* 0x000fe4000001ff00 */
[----:B-1----:R-:W-:-:S02]  /*aa50*/  CS2R R44, SRZ ;  /* 0x00000000002c7805 */ /* 0x002fc4000001ff00 */
[----:B------:R-:W-:Y:S02]  /*aa60*/  CS2R R42, SRZ ;  /* 0x00000000002a7805 */ /* 0x000fe4000001ff00 */
[----:B------:R-:W-:Y:S02]  /*aa70*/  CS2R R40, SRZ ;  /* 0x0000000000287805 */ /* 0x000fe4000001ff00 */
[----:B------:R-:W-:Y:S01]  /*aa80*/  CS2R R38, SRZ ;  /* 0x0000000000267805 */ /* 0x000fe2000001ff00 */
[----:B------:R-:W-:Y:S01]  /*aa90*/  IMAD.MOV.U32 R0, RZ, RZ, RZ ;  /* 0x000000ffff007224 */ /* 0x000fe200078e00ff */
[----:B------:R-:W-:Y:S01]  /*aaa0*/  CS2R R10, SRZ ;  /* 0x00000000000a7805 */ /* 0x000fe2000001ff00 */
[----:B------:R-:W-:Y:S02]  /*aab0*/  IMAD.MOV.U32 R91, RZ, RZ, RZ ;  /* 0x000000ffff5b7224 */ /* 0x000fe400078e00ff */
[----:B------:R-:W-:Y:S02]  /*aac0*/  IMAD.MOV.U32 R88, RZ, RZ, RZ ;  /* 0x000000ffff587224 */ /* 0x000fe400078e00ff */
[----:B------:R-:W-:-:S02]  /*aad0*/  IMAD.MOV.U32 R3, RZ, RZ, RZ ;  /* 0x000000ffff037224 */ /* 0x000fc400078e00ff */
[----:B------:R-:W-:Y:S02]  /*aae0*/  IMAD.MOV.U32 R26, RZ, RZ, RZ ;  /* 0x000000ffff1a7224 */ /* 0x000fe400078e00ff */
[----:B------:R-:W-:Y:S02]  /*aaf0*/  IMAD.MOV.U32 R93, RZ, RZ, RZ ;  /* 0x000000ffff5d7224 */ /* 0x000fe400078e00ff */
[----:B------:R-:W-:Y:S02]  /*ab00*/  IMAD.MOV.U32 R28, RZ, RZ, RZ ;  /* 0x000000ffff1c7224 */ /* 0x000fe400078e00ff */
[----:B------:R-:W-:Y:S01]  /*ab10*/  IMAD.MOV.U32 R95, RZ, RZ, RZ ;  /* 0x000000ffff5f7224 */ /* 0x000fe200078e00ff */
[----:B------:R-:W-:Y:S06]  /*ab20*/  @P0 BRA `(.L_x_558) ;  /* 0x0000000000080947 */ /* 0x000fec0003800000 */
[----:B------:R-:W0:Y:S02]  /*ab30*/  FENCE.VIEW.ASYNC.G ;  /* 0x00000000000073c6 */ /* 0x000e240000000100 */
[----:B0-----:R-:W-:Y:S06]  /*ab40*/  BAR.ARV 0xc, 0x120 ;  /* 0x0304800000007b1d */ /* 0x001fec0000002000 */
.L_x_558:
[----:B------:R-:W-:Y:S05]  /*ab50*/  BSYNC B0 ;  /* 0x0000000000007941 */ /* 0x000fea0003800000 */
.L_x_557:
[----:B------:R-:W-:Y:S02]  /*ab60*/  IMAD.MOV.U32 R89, RZ, RZ, RZ ;  /* 0x000000ffff597224 */ /* 0x000fe400078e00ff */
[----:B------:R-:W-:Y:S01]  /*ab70*/  IMAD.MOV.U32 R24, RZ, RZ, RZ ;  /* 0x000000ffff187224 */ /* 0x000fe200078e00ff */
[----:B------:R-:W-:Y:S06]  /*ab80*/  @!P2 BRA `(.L_x_559) ;  /* 0x000000b80048a947 */ /* 0x000fec0003800000 */
[----:B------:R-:W0:Y:S01]  /*ab90*/  SHFL.IDX PT, R0, R220, RZ, 0x1f ;  /* 0x00001fffdc007589 */ /* 0x000e2200000e0000 */
[----:B------:R-:W-:-:S04]  /*aba0*/  LOP3.LUT P0, RZ, R209, 0x3ff, RZ, 0xc0, !PT ;  /* 0x000003ffd1ff7812 */ /* 0x000fc8000780c0ff */
[----:B------:R-:W-:Y:S02]  /*abb0*/  P2R R24, PR, RZ, 0x1 ;  /* 0x00000001ff187803 */ /* 0x000fe40000000000 */
[----:B0-----:R-:W-:-:S04]  /*abc0*/  LEA.HI R3, R0, R0, RZ, 0x1 ;  /* 0x0000000000037211 */ /* 0x001fc800078f08ff */
[----:B------:R-:W-:-:S04]  /*abd0*/  LOP3.LUT R3, R3, 0x1e, RZ, 0xc0, !PT ;  /* 0x0000001e03037812 */ /* 0x000fc800078ec0ff */
[----:B------:R-:W-:-:S05]  /*abe0*/  IADD3 R0, R0, -R3, RZ ;  /* 0x8000000300007210 */ /* 0x000fca0007ffe0ff */
[----:B------:R-:W-:-:S05]  /*abf0*/  IMAD R0, R0, 0x2000, R209 ;  /* 0x0000200000007824 */ /* 0x000fca00078e02d1 */
[----:B------:R-:W-:-:S04]  /*ac00*/  SHF.R.U32.HI R0, RZ, 0x4, R0 ;  /* 0x00000004ff007819 */ /* 0x000fc80000011600 */
[----:B------:R-:W-:Y:S01]  /*ac10*/  LOP3.LUT R40, R0, 0x3fff, RZ, 0xc0, !PT ;  /* 0x00003fff00287812 */ /* 0x000fe200078ec0ff */
[----:B------:R-:W-:Y:S06]  /*ac20*/  @!P0 BRA `(.L_x_560) ;  /* 0x0000000000408947 */ /* 0x000fec0003800000 */
        /* <DEDUP_REMOVED lines=16> */
.L_x_560:
[----:B------:R-:W-:Y:S02]  /*ad30*/  ULDC UR4, c[0x0][0x3d4] ;  /* 0x0000f50000047ab9 */ /* 0x000fe40000000800 */
[----:B------:R-:W-:-:S13]  /*ad40*/  ISETP.LT.AND P0, PT, RZ, UR4, PT ;  /* 0x00000004ff007c0c */ /* 0x000fda000bf01270 */
[----:B------:R-:W-:Y:S05]  /*ad50*/  @P0 BRA `(.L_x_561) ;  /* 0x00000000003c0947 */ /* 0x000fea0003800000 */
[----:B------:R-:W-:-:S04]  /*ad60*/  LEA.HI R0, R205, R205, RZ, 0x1 ;  /* 0x000000cdcd007211 */ /* 0x000fc800078f08ff */
[----:B------:R-:W-:-:S05]  /*ad70*/  LOP3.LUT R0, R0, 0xfffffffe, RZ, 0xc0, !PT ;  /* 0xfffffffe00007812 */ /* 0x000fca00078ec0ff */
[----:B------:R-:W-:-:S05]  /*ad80*/  IMAD.IADD R0, R205, 0x1, -R0 ;  /* 0x00000001cd007824 */ /* 0x000fca00078e0a00 */
[----:B------:R-:W-:-:S04]  /*ad90*/  SHF.L.U32 R3, R0, 0x1f, RZ ;  /* 0x0000001f00037819 */ /* 0x000fc800000006ff */
[----:B------:R0:W1:Y:S03]  /*ada0*/  SYNCS.PHASECHK.TRANS64.TRYWAIT P0, [R2+URZ+0x34800], R3 ;  /* 0x03480003020075a7 */ /* 0x000066000800017f */
[----:B-1----:R-:W-:Y:S05]  /*adb0*/  @!P0 NANOSLEEP.SYNCS 0x989680 ;  /* 0x009896800000895d */ /* 0x002fea0003900000 */
[----:B------:R-:W1:Y:S01]  /*adc0*/  @!P0 SYNCS.PHASECHK.TRANS64 P0, [R2+URZ+0x34800], R3 ;  /* 0x03480003020085a7 */ /* 0x000e62000800007f */
[----:B------:R-:W-:Y:S04]  /*add0*/  BSSY B0, `(.L_x_562) ;  /* 0x0000006000007945 */ /* 0x000fe80003800000 */
[----:B-1----:R-:W-:Y:S05]  /*ade0*/  @P0 BRA `(.L_x_563) ;  /* 0x0000000000100947 */ /* 0x002fea0003800000 */
.L_x_564:
[----:B-1----:R1:W2:Y:S02]  /*adf0*/  SYNCS.PHASECHK.TRANS64.TRYWAIT P0, [R2+URZ+0x34800], R3 ;  /* 0x03480003020075a7 */ /* 0x0022a4000800017f */
[----:B--2---:R-:W-:Y:S05]  /*ae00*/  @!P0 NANOSLEEP.SYNCS 0x989680 ;  /* 0x009896800000895d */ /* 0x004fea0003900000 */
[----:B------:R-:W2:Y:S02]  /*ae10*/  @!P0 SYNCS.PHASECHK.TRANS64 P0, [R2+URZ+0x34800], R3 ;  /* 0x03480003020085a7 */ /* 0x000ea4000800007f */
[----:B--2---:R-:W-:Y:S05]  /*ae20*/  @!P0 BRA `(.L_x_564) ;  /* 0xfffffffc00f08947 */ /* 0x004fea000383ffff */
.L_x_563:
[----:B------:R-:W-:Y:S05]  /*ae30*/  BSYNC B0 ;  /* 0x0000000000007941 */ /* 0x000fea0003800000 */
.L_x_562:
[----:B------:R-:W-:Y:S05]  /*ae40*/  BRA `(.L_x_565) ;  /* 0x00000058002c7947 */ /* 0x000fea0003800000 */
.L_x_561:
[----:B-----5:R-:W-:Y:S01]  /*ae50*/  SHF.R.S32.HI R0, RZ, 0x1f, R147 ;  /* 0x0000001fff007819 */ /* 0x020fe20000011493 */
[----:B------:R-:W-:Y:S01]  /*ae60*/  ULDC.64 UR4, c[0x0][0x3d8] ;  /* 0x0000f60000047ab9 */ /* 0x000fe20000000a00 */
[----:B------:R-:W-:Y:S01]  /*ae70*/  ULDC.64 UR6, c[0x0][0x3e8] ;  /* 0x0000fa0000067ab9 */ /* 0x000fe20000000a00 */
[----:B------:R-:W-:Y:S01]  /*ae80*/  IMAD.WIDE.U32 R38, R147, UR4, RZ ;  /* 0x0000000493267c25 */ /* 0x000fe2000f8e00ff */
[----:B------:R-:W-:Y:S02]  /*ae90*/  SHF.R.S32.HI R8, RZ, 0x1f, R16 ;  /* 0x0000001fff087819 */ /* 0x000fe40000011410 */
[----:B------:R-:W-:Y:S01]  /*aea0*/  ISETP.NE.AND P5, PT, R24, RZ, PT ;  /* 0x000000ff1800720c */ /* 0x000fe20003fa5270 */
[----:B------:R-:W-:Y:S01]  /*aeb0*/  IMAD R4, R0, UR4, RZ ;  /* 0x0000000400047c24 */ /* 0x000fe2000f8e02ff */
[----:B------:R-:W-:-:S03]  /*aec0*/  SHF.R.S32.HI R10, RZ, 0x1f, R22 ;  /* 0x0000001fff0a7819 */ /* 0x000fc60000011416 */
[----:B------:R-:W-:Y:S01]  /*aed0*/  IMAD R9, R147, UR5, R4 ;  /* 0x0000000593097c24 */ /* 0x000fe2000f8e0204 */
[----:B------:R-:W-:Y:S01]  /*aee0*/  ULDC.64 UR4, c[0x0][0x3c8] ;  /* 0x0000f20000047ab9 */ /* 0x000fe20000000a00 */
[----:B------:R-:W-:Y:S01]  /*aef0*/  IMAD R4, R0, UR6, RZ ;  /* 0x0000000600047c24 */ /* 0x000fe2000f8e02ff */
[-C--:B------:R-:W-:Y:S01]  /*af00*/  IADD3 R0, P0, R16, R38.reuse, RZ ;  /* 0x0000002610007210 */ /* 0x080fe20007f1e0ff */
[----:B------:R-:W-:Y:S01]  /*af10*/  IMAD.IADD R9, R9, 0x1, R39 ;  /* 0x0000000109097824 */ /* 0x000fe200078e0227 */
[----:B------:R-:W-:Y:S01]  /*af20*/  LEA R36, P1, R38, UR4, 0x1 ;  /* 0x0000000426247c11 */ /* 0x000fe2000f8208ff */
[C---:B------:R-:W-:Y:S01]  /*af30*/  IMAD R39, R147.reuse, UR7, R4 ;  /* 0x0000000793277c24 */ /* 0x040fe2000f8e0204 */
[----:B------:R-:W-:Y:S01]  /*af40*/  LEA R34, P2, R0, UR4, 0x1 ;  /* 0x0000000400227c11 */ /* 0x000fe2000f8408ff */
[--C-:B------:R-:W-:Y:S01]  /*af50*/  IMAD.X R3, R8, 0x1, R9.reuse, P0 ;  /* 0x0000000108037824 */ /* 0x100fe200000e0609 */
[----:B------:R-:W-:Y:S01]  /*af60*/  IADD3 R6, P0, R22, R38, RZ ;  /* 0x0000002616067210 */ /* 0x000fe20007f1e0ff */
[----:B------:R-:W-:Y:S01]  /*af70*/  IMAD.WIDE.U32 R4, R147, UR6, RZ ;  /* 0x0000000693047c25 */ /* 0x000fe2000f8e00ff */
[----:B------:R-:W-:Y:S01]  /*af80*/  ULDC.64 UR6, c[0x0][0x3e0] ;  /* 0x0000f80000067ab9 */ /* 0x000fe20000000a00 */
[----:B------:R-:W-:-:S02]  /*af90*/  LEA.HI.X R38, R38, UR5, R9, 0x1, P1 ;  /* 0x0000000526267c11 */ /* 0x000fc400088f0c09 */
[----:B------:R-:W-:Y:S01]  /*afa0*/  LEA.HI.X R35, R0, UR5, R3, 0x1, P2 ;  /* 0x0000000500237c11 */ /* 0x000fe200090f0c03 */
[----:B------:R-:W-:Y:S01]  /*afb0*/  IMAD.IADD R39, R39, 0x1, R5 ;  /* 0x0000000127277824 */ /* 0x000fe200078e0205 */
[-C--:B------:R-:W-:Y:S01]  /*afc0*/  IADD3 R7, P3, R16, R4.reuse, RZ ;  /* 0x0000000410077210 */ /* 0x080fe20007f7e0ff */
[----:B------:R-:W-:Y:S01]  /*afd0*/  IMAD.X R5, R10, 0x1, R9, P0 ;  /* 0x000000010a057824 */ /* 0x000fe200000e0609 */
[----:B------:R-:W-:Y:S02]  /*afe0*/  IADD3 R0, P4, R22, R4, RZ ;  /* 0x0000000416007210 */ /* 0x000fe40007f9e0ff */
[----:B------:R-:W-:Y:S01]  /*aff0*/  LEA R42, P1, R7, UR6, 0x1 ;  /* 0x00000006072a7c11 */ /* 0x000fe2000f8208ff */
[--C-:B------:R-:W-:Y:S01]  /*b000*/  IMAD.X R8, R8, 0x1, R39.reuse, P3 ;  /* 0x0000000108087824 */ /* 0x100fe200018e0627 */
[----:B------:R-:W-:Y:S01]  /*b010*/  LEA R44, P2, R6, UR4, 0x1 ;  /* 0x00000004062c7c11 */ /* 0x000fe2000f8408ff */
[----:B------:R-:W-:Y:S01]  /*b020*/  IMAD.X R3, R10, 0x1, R39, P4 ;  /* 0x000000010a037824 */ /* 0x000fe200020e0627 */
[----:B------:R-:W-:-:S02]  /*b030*/  LEA R46, P3, R0, UR6, 0x1 ;  /* 0x00000006002e7c11 */ /* 0x000fc4000f8608ff */
[----:B------:R-:W-:Y:S02]  /*b040*/  LEA R37, P0, R4, UR6, 0x1 ;  /* 0x0000000604257c11 */ /* 0x000fe4000f8008ff */
[----:B------:R-:W-:Y:S02]  /*b050*/  LEA.HI.X R43, R7, UR7, R8, 0x1, P1 ;  /* 0x00000007072b7c11 */ /* 0x000fe400088f0c08 */
[----:B------:R-:W-:Y:S02]  /*b060*/  LEA.HI.X R45, R6, UR5, R5, 0x1, P2 ;  /* 0x00000005062d7c11 */ /* 0x000fe400090f0c05 */
[----:B------:R-:W-:Y:S02]  /*b070*/  LEA.HI.X R47, R0, UR7, R3, 0x1, P3 ;  /* 0x00000007002f7c11 */ /* 0x000fe400098f0c03 */
[----:B------:R-:W-:Y:S01]  /*b080*/  LEA.HI.X R39, R4, UR7, R39, 0x1, P0 ;  /* 0x0000000704277c11 */ /* 0x000fe200080f0c27 */
        /* <DEDUP_REMOVED lines=17> */
.L_x_566:
[----:B------:R-:W-:Y:S01]  /*b1a0*/  ULDC.U8 UR4, c[0x0][0x3f0] ;  /* 0x0000fc0000047ab9 */ /* 0x000fe20000000000 */
[----:B------:R-:W-:Y:S01]  /*b1b0*/  IMAD R0, R149, -0x80, R154 ;  /* 0xffffff8095007824 */ /* 0x000fe200078e029a */
[----:B------:R-:W-:Y:S01]  /*b1c0*/  ISETP.NE.AND P0, PT, RZ, UR4, PT ;  /* 0x00000004ff007c0c */ /* 0x000fe2000bf05270 */
[----:B------:R-:W-:Y:S03]  /*b1d0*/  BSSY B0, `(.L_x_567) ;  /* 0x000054a000007945 */ /* 0x000fe60003800000 */
[----:B------:R-:W-:-:S09]  /*b1e0*/  VIMNMX R0, R0, 0x80, PT ;  /* 0x0000008000007848 */ /* 0x000fd20003fe0100 */
[----:B------:R-:W-:Y:S05]  /*b1f0*/  @!P0 BRA `(.L_x_568) ;  /* 0x0000002800788947 */ /* 0x000fea0003800000 */
        /* <DEDUP_REMOVED lines=13> */
[----:B------:R-:W-:Y:S01]  /*b2d0*/  CS2R R32, SRZ ;  /* 0x0000000000207805 */ /* 0x000fe2000001ff00 */
[----:B------:R-:W-:Y:S06]  /*b2e0*/  @P0 BRA `(.L_x_570) ;  /* 0x0000000000900947 */ /* 0x000fec0003800000 */
[C---:B------:R-:W-:Y:S01]  /*b2f0*/  VIADD R3, R16.reuse, 0x10 ;  /* 0x0000001010037836 */ /* 0x040fe20000000000 */
[----:B------:R-:W-:Y:S01]  /*b300*/  ULDC UR4, c[0x0][0x3d4] ;  /* 0x0000f50000047ab9 */ /* 0x000fe20000000800 */
[C---:B------:R-:W-:Y:S01]  /*b310*/  VIADD R4, R16.reuse, 0x20 ;  /* 0x0000002010047836 */ /* 0x040fe20000000000 */
[C---:B------:R-:W-:Y:S01]  /*b320*/  ISETP.GE.AND P1, PT, R16.reuse, UR4, PT ;  /* 0x0000000410007c0c */ /* 0x040fe2000bf26270 */
[C---:B------:R-:W-:Y:S01]  /*b330*/  VIADD R5, R16.reuse, 0x30 ;  /* 0x0000003010057836 */ /* 0x040fe20000000000 */
[----:B------:R-:W-:Y:S01]  /*b340*/  ISETP.GE.AND P2, PT, R3, UR4, PT ;  /* 0x0000000403007c0c */ /* 0x000fe2000bf46270 */
[----:B------:R-:W-:Y:S01]  /*b350*/  VIADD R3, R16, 0x40 ;  /* 0x0000004010037836 */ /* 0x000fe20000000000 */
[----:B------:R-:W-:Y:S01]  /*b360*/  ISETP.GE.AND P3, PT, R4, UR4, PT ;  /* 0x0000000404007c0c */ /* 0x000fe2000bf66270 */
[----:B------:R-:W-:Y:S01]  /*b370*/  VIADD R6, R16, 0x50 ;  /* 0x0000005010067836 */ /* 0x000fe20000000000 */
[----:B------:R-:W-:Y:S02]  /*b380*/  ISETP.GE.AND P4, PT, R5, UR4, PT ;  /* 0x0000000405007c0c */ /* 0x000fe4000bf86270 */
[----:B------:R-:W-:-:S02]  /*b390*/  CS2R R20, SRZ ;  /* 0x0000000000147805 */ /* 0x000fc4000001ff00 */
[----:B------:R-:W-:Y:S02]  /*b3a0*/  ISETP.GE.AND P5, PT, R3, UR4, PT ;  /* 0x0000000403007c0c */ /* 0x000fe4000bfa6270 */
[----:B------:R-:W-:Y:S02]  /*b3b0*/  CS2R R24, SRZ ;  /* 0x0000000000187805 */ /* 0x000fe4000001ff00 */
[----:B------:R-:W-:Y:S02]  /*b3c0*/  ISETP.GE.AND P6, PT, R6, UR4, PT ;  /* 0x0000000406007c0c */ /* 0x000fe4000bfc6270 */
        /* <DEDUP_REMOVED lines=10> */
[----:B------:R0:W5:Y:S04]  /*b470*/  @!P1 LDG.E.64 R20, desc[UR36][R34.64] ;  /* 0x0000002422149981 */ /* 0x000168000c1e1b00 */
        /* <DEDUP_REMOVED lines=10> */
[----:B------:R0:W5:Y:S02]  /*b520*/  @!P6 LDG.E.64 R4, desc[UR36][R42.64+0xa0] ;  /* 0x0000a0242a04e981 */ /* 0x000164000c1e1b00 */
.L_x_570:
[----:B------:R-:W-:Y:S05]  /*b530*/  BSYNC B1 ;  /* 0x0000000000017941 */ /* 0x000fea0003800000 */
.L_x_569:
[----:B0----5:R-:W-:Y:S01]  /*b540*/  IMAD.MOV.U32 R35, RZ, RZ, R20 ;  /* 0x000000ffff237224 */ /* 0x021fe200078e0014 */
[----:B------:R-:W-:Y:S01]  /*b550*/  SHF.R.U64 R54, R20, 0x10, R21 ;  /* 0x0000001014367819 */ /* 0x000fe20000001215 */
[----:B------:R-:W-:Y:S01]  /*b560*/  IMAD.MOV.U32 R20, RZ, RZ, R8 ;  /* 0x000000ffff147224 */ /* 0x000fe200078e0008 */
[----:B------:R-:W-:Y:S01]  /*b570*/  SHF.R.U64 R66, R8, 0x10, R9 ;  /* 0x0000001008427819 */ /* 0x000fe20000001209 */
[----:B------:R-:W-:Y:S01]  /*b580*/  IMAD.MOV.U32 R45, RZ, RZ, R21 ;  /* 0x000000ffff2d7224 */ /* 0x000fe200078e0015 */
[----:B------:R-:W-:Y:S01]  /*b590*/  LOP3.LUT R8, R189, 0x18, R22, 0xf8, !PT ;  /* 0x00000018bd087812 */ /* 0x000fe200078ef816 */
[----:B------:R-:W-:Y:S01]  /*b5a0*/  IMAD.MOV.U32 R42, RZ, RZ, R6 ;  /* 0x000000ffff2a7224 */ /* 0x000fe200078e0006 */
[----:B------:R-:W-:Y:S01]  /*b5b0*/  LOP3.LUT P1, RZ, R211, 0x4, RZ, 0xc0, !PT ;  /* 0x00000004d3ff7812 */ /* 0x000fe2000782c0ff */
[----:B------:R-:W-:Y:S01]  /*b5c0*/  IMAD.MOV.U32 R46, RZ, RZ, R25 ;  /* 0x000000ffff2e7224 */ /* 0x000fe200078e0019 */
[----:B------:R-:W-:Y:S01]  /*b5d0*/  LOP3.LUT R3, R8, R191, RZ, 0x3c, !PT ;  /* 0x000000bf08037212 */ /* 0x000fe200078e3cff */
[----:B------:R-:W-:Y:S01]  /*b5e0*/  IMAD.MOV.U32 R47, RZ, RZ, R27 ;  /* 0x000000ffff2f7224 */ /* 0x000fe200078e001b */
[----:B------:R-:W-:Y:S01]  /*b5f0*/  SHF.R.U32.HI R55, RZ, 0x10, R21 ;  /* 0x00000010ff377819 */ /* 0x000fe20000011615 */
[----:B------:R-:W-:Y:S01]  /*b600*/  IMAD.MOV.U32 R21, RZ, RZ, R24 ;  /* 0x000000ffff157224 */ /* 0x000fe200078e0018 */
[----:B------:R-:W-:Y:S01]  /*b610*/  SHF.R.U64 R56, R24, 0x10, R25 ;  /* 0x0000001018387819 */ /* 0x000fe20000001219 */
[----:B------:R-:W-:Y:S01]  /*b620*/  IMAD R3, R190, 0x200, R3 ;  /* 0x00000200be037824 */ /* 0x000fe200078e0203 */
[----:B------:R-:W-:Y:S01]  /*b630*/  SHF.R.U64 R74, R6, 0x10, R7 ;  /* 0x00000010064a7819 */ /* 0x000fe20000001207 */
[----:B------:R-:W-:Y:S01]  /*b640*/  IMAD.MOV.U32 R24, RZ, RZ, R26 ;  /* 0x000000ffff187224 */ /* 0x000fe200078e001a */
[----:B------:R-:W-:Y:S01]  /*b650*/  SHF.R.U64 R58, R26, 0x10, R27 ;  /* 0x000000101a3a7819 */ /* 0x000fe2000000121b */
[----:B------:R-:W-:Y:S01]  /*b660*/  IMAD R8, R3, 0x2, R2 ;  /* 0x0000000203087824 */ /* 0x000fe200078e0202 */
[----:B------:R-:W-:Y:S01]  /*b670*/  UMOV UR4, 0xffffffff ;  /* 0xffffffff00047882 */ /* 0x000fe20000000000 */
[----:B------:R-:W-:Y:S01]  /*b680*/  IMAD.MOV.U32 R48, RZ, RZ, R28 ;  /* 0x000000ffff307224 */ /* 0x000fe200078e001c */
[----:B------:R-:W-:Y:S01]  /*b690*/  SHF.R.U32.HI R57, RZ, 0x10, R25 ;  /* 0x00000010ff397819 */ /* 0x000fe20000011619 */
[----:B------:R-:W-:Y:S01]  /*b6a0*/  IMAD.MOV.U32 R49, RZ, RZ, R29 ;  /* 0x000000ffff317224 */ /* 0x000fe200078e001d */
[----:B------:R-:W-:Y:S01]  /*b6b0*/  SHF.R.U32.HI R59, RZ, 0x10, R27 ;  /* 0x00000010ff3b7819 */ /* 0x000fe2000001161b */
[----:B------:R-:W-:Y:S01]  /*b6c0*/  VIADD R6, R8, 0x10400 ;  /* 0x0001040008067836 */ /* 0x000fe20000000000 */
[--C-:B------:R-:W-:Y:S01]  /*b6d0*/  SHF.R.U64 R62, R30, 0x10, R31.reuse ;  /* 0x000000101e3e7819 */ /* 0x100fe2000000121f */
[--C-:B------:R-:W-:Y:S01]  /*b6e0*/  IMAD.MOV.U32 R51, RZ, RZ, R31.reuse ;  /* 0x000000ffff337224 */ /* 0x100fe200078e001f */
[----:B------:R-:W-:Y:S01]  /*b6f0*/  SHF.R.U32.HI R63, RZ, 0x10, R31 ;  /* 0x00000010ff3f7819 */ /* 0x000fe2000001161f */
[--C-:B------:R-:W-:Y:S01]  /*b700*/  IMAD.MOV.U32 R43, RZ, RZ, R7.reuse ;  /* 0x000000ffff2b7224 */ /* 0x100fe200078e0007 */
[----:B------:R-:W-:Y:S01]  /*b710*/  SHF.R.U32.HI R75, RZ, 0x10, R7 ;  /* 0x00000010ff4b7819 */ /* 0x000fe20000011607 */
[----:B------:R-:W-:Y:S01]  /*b720*/  VIADD R3, R8, 0x10440 ;  /* 0x0001044008037836 */ /* 0x000fe20000000000 */
[--C-:B------:R-:W-:Y:S01]  /*b730*/  SHF.R.U64 R60, R28, 0x10, R29.reuse ;  /* 0x000000101c3c7819 */ /* 0x100fe2000000121d */
[----:B------:R-:W-:Y:S01]  /*b740*/  IMAD.MOV.U32 R50, RZ, RZ, R30 ;  /* 0x000000ffff327224 */ /* 0x000fe200078e001e */
[----:B------:R-:W-:Y:S01]  /*b750*/  SHF.R.U32.HI R61, RZ, 0x10, R29 ;  /* 0x00000010ff3d7819 */ /* 0x000fe2000001161d */
[----:B------:R-:W-:Y:S01]  /*b760*/  IMAD.MOV.U32 R52, RZ, RZ, R32 ;  /* 0x000000ffff347224 */ /* 0x000fe200078e0020 */
[--C-:B------:R-:W-:Y:S01]  /*b770*/  SHF.R.U64 R64, R32, 0x10, R33.reuse ;  /* 0x0000001020407819 */ /* 0x100fe20000001221 */
[--C-:B------:R-:W-:Y:S01]  /*b780*/  IMAD.MOV.U32 R53, RZ, RZ, R33.reuse ;  /* 0x000000ffff357224 */ /* 0x100fe200078e0021 */
[----:B------:R-:W-:Y:S01]  /*b790*/  SHF.R.U32.HI R65, RZ, 0x10, R33 ;  /* 0x00000010ff417819 */ /* 0x000fe20000011621 */
[----:B------:R-:W-:Y:S01]  /*b7a0*/  IMAD.MOV.U32 R7, RZ, RZ, R4 ;  /* 0x000000ffff077224 */ /* 0x000fe200078e0004 */
[----:B------:R-:W-:Y:S01]  /*b7b0*/  SHF.R.U64 R76, R4, 0x10, R5 ;  /* 0x00000010044c7819 */ /* 0x000fe20000001205 */
[----:B------:R-:W-:Y:S01]  /*b7c0*/  @P1 VIADD R3, R6, 0xffffffc0 ;  /* 0xffffffc006031836 */ /* 0x000fe20000000000 */
[----:B------:R-:W-:Y:S01]  /*b7d0*/  PRMT R31, R21, 0x5410, R56 ;  /* 0x00005410151f7816 */ /* 0x000fe20000000038 */
[--C-:B------:R-:W-:Y:S01]  /*b7e0*/  IMAD.MOV.U32 R25, RZ, RZ, R9.reuse ;  /* 0x000000ffff197224 */ /* 0x100fe200078e0009 */
[----:B------:R-:W-:Y:S01]  /*b7f0*/  PRMT R27, R24, 0x5410, R58 ;  /* 0x00005410181b7816 */ /* 0x000fe2000000003a */
[----:B------:R-:W-:Y:S01]  /*b800*/  IMAD.MOV.U32 R33, RZ, RZ, R10 ;  /* 0x000000ffff217224 */ /* 0x000fe200078e000a */
[----:B------:R-:W-:Y:S01]  /*b810*/  SHF.R.U32.HI R67, RZ, 0x10, R9 ;  /* 0x00000010ff437819 */ /* 0x000fe20000011609 */
[--C-:B------:R-:W-:Y:S01]  /*b820*/  IMAD.MOV.U32 R34, RZ, RZ, R11.reuse ;  /* 0x000000ffff227224 */ /* 0x100fe200078e000b */
[--C-:B------:R-:W-:Y:S01]  /*b830*/  SHF.R.U64 R68, R10, 0x10, R11.reuse ;  /* 0x000000100a447819 */ /* 0x100fe2000000120b */
[----:B------:R-:W-:Y:S01]  /*b840*/  IMAD.MOV.U32 R29, RZ, RZ, R12 ;  /* 0x000000ffff1d7224 */ /* 0x000fe200078e000c */
[----:B------:R-:W-:Y:S01]  /*b850*/  SHF.R.U32.HI R69, RZ, 0x10, R11 ;  /* 0x00000010ff457819 */ /* 0x000fe2000001160b */
[--C-:B------:R-:W-:Y:S01]  /*b860*/  IMAD.MOV.U32 R30, RZ, RZ, R13.reuse ;  /* 0x000000ffff1e7224 */ /* 0x100fe200078e000d */
[--C-:B------:R-:W-:Y:S01]  /*b870*/  SHF.R.U64 R70, R12, 0x10, R13.reuse ;  /* 0x000000100c467819 */ /* 0x100fe2000000120d */
[----:B------:R-:W-:Y:S01]  /*b880*/  IMAD.MOV.U32 R26, RZ, RZ, R14 ;  /* 0x000000ffff1a7224 */ /* 0x000fe200078e000e */
[----:B------:R-:W-:Y:S01]  /*b890*/  SHF.R.U32.HI R71, RZ, 0x10, R13 ;  /* 0x00000010ff477819 */ /* 0x000fe2000001160d */
[--C-:B------:R-:W-:Y:S01]  /*b8a0*/  IMAD.MOV.U32 R41, RZ, RZ, R15.reuse ;  /* 0x000000ffff297224 */ /* 0x100fe200078e000f */
[----:B------:R-:W-:Y:S01]  /*b8b0*/  SHF.R.U64 R72, R14, 0x10, R15 ;  /* 0x000000100e487819 */ /* 0x000fe2000000120f */
[----:B------:R-:W-:Y:S01]  /*b8c0*/  IMAD.MOV.U32 R44, RZ, RZ, R5 ;  /* 0x000000ffff2c7224 */ /* 0x000fe200078e0005 */
[----:B------:R-:W-:-:S02]  /*b8d0*/  SHF.R.U32.HI R73, RZ, 0x10, R15 ;  /* 0x00000010ff497819 */ /* 0x000fc4000001160f */
[----:B------:R-:W-:Y:S02]  /*b8e0*/  SHF.R.U32.HI R77, RZ, 0x10, R5 ;  /* 0x00000010ff4d7819 */ /* 0x000fe40000011605 */
[----:B------:R-:W-:Y:S02]  /*b8f0*/  PRMT R6, R45, 0x5410, R55 ;  /* 0x000054102d067816 */ /* 0x000fe40000000037 */
[----:B------:R-:W-:Y:S02]  /*b900*/  PRMT R35, R35, 0x5410, R54 ;  /* 0x0000541023237816 */ /* 0x000fe40000000036 */
[----:B------:R-:W-:Y:S02]  /*b910*/  PRMT R32, R46, 0x5410, R57 ;  /* 0x000054102e207816 */ /* 0x000fe40000000039 */
[----:B------:R-:W-:Y:S02]  /*b920*/  PRMT R28, R47, 0x5410, R59 ;  /* 0x000054102f1c7816 */ /* 0x000fe4000000003b */
[----:B------:R-:W-:-:S02]  /*b930*/  PRMT R21, R48, 0x7610, R21 ;  /* 0x0000761030157816 */ /* 0x000fc40000000015 */
[----:B------:R-:W-:Y:S02]  /*b940*/  PRMT R24, R49, 0x7610, R24 ;  /* 0x0000761031187816 */ /* 0x000fe40000000018 */
[----:B------:R-:W-:Y:S01]  /*b950*/  LEA.HI R4, R205, R205, RZ, 0x1 ;  /* 0x000000cdcd047211 */ /* 0x000fe200078f08ff */
[----:B------:R-:W-:Y:S06]  /*b960*/  BRA.DIV UR4, `(.L_x_571) ;  /* 0x00000126049c7947 */ /* 0x000fec000b800000 */
.L_x_768:
[----:B------:R-:W-:Y:S01]  /*b970*/  UMOV UR4, 0xffffffff ;  /* 0xffffffff00047882 */ /* 0x000fe20000000000 */
[----:B------:R-:W-:Y:S02]  /*b980*/  LOP3.LUT R4, R4, 0xfffffffe, RZ, 0xc0, !PT ;  /* 0xfffffffe04047812 */ /* 0x000fe400078ec0ff */
[----:B------:R-:W-:Y:S05]  /*b990*/  BRA.DIV UR4, `(.L_x_572) ;  /* 0x0000012604b87947 */ /* 0x000fea000b800000 */
.L_x_771:
[----:B------:R-:W-:Y:S01]  /*b9a0*/  UMOV UR4, 0xffffffff ;  /* 0xffffffff00047882 */ /* 0x000fe20000000000 */
[----:B------:R-:W-:Y:S02]  /*b9b0*/  IMAD.IADD R4, R205, 0x1, -R4 ;  /* 0x00000001cd047824 */ /* 0x000fe400078e0a04 */
[----:B------:R-:W-:Y:S05]  /*b9c0*/  BRA.DIV UR4, `(.L_x_573) ;  /* 0x0000012604d47947 */ /* 0x000fea000b800000 */
.L_x_774:
[----:B------:R-:W-:Y:S01]  /*b9d0*/  UMOV UR4, 0xffffffff ;  /* 0xffffffff00047882 */ /* 0x000fe20000000000 */
[----:B------:R-:W-:Y:S02]  /*b9e0*/  SHF.L.U32 R5, R4, 0x1f, RZ ;  /* 0x0000001f04057819 */ /* 0x000fe400000006ff */
[----:B------:R-:W-:Y:S05]  /*b9f0*/  BRA.DIV UR4, `(.L_x_574) ;  /* 0x0000012604f07947 */ /* 0x000fea000b800000 */
.L_x_777:
[----:B------:R-:W0:Y:S01]  /*ba00*/  SYNCS.PHASECHK.TRANS64.TRYWAIT P1, [R2+URZ+0x34800], R5 ;  /* 0x03480005020075a7 */ /* 0x000e22000802017f */
[----:B------:R-:W-:Y:S01]  /*ba10*/  PRMT R38, R25, 0x5410, R67 ;  /* 0x0000541019267816 */ /* 0x000fe20000000043 */
[----:B------:R-:W-:Y:S01]  /*ba20*/  BSSY B1, `(.L_x_575) ;  /* 0x0000014000017945 */ /* 0x000fe20003800000 */
[----:B------:R-:W-:Y:S02]  /*ba30*/  PRMT R25, R26, 0x5410, R72 ;  /* 0x000054101a197816 */ /* 0x000fe40000000048 */
[----:B------:R-:W-:Y:S02]  /*ba40*/  PRMT R26, R41, 0x7610, R26 ;  /* 0x00007610291a7816 */ /* 0x000fe4000000001a */
[----:B------:R-:W-:Y:S02]  /*ba50*/  PRMT R37, R20, 0x5410, R66 ;  /* 0x0000541014257816 */ /* 0x000fe40000000042 */
[----:B------:R-:W-:Y:S02]  /*ba60*/  PRMT R21, R21, 0x5410, R60 ;  /* 0x0000541015157816 */ /* 0x000fe4000000003c */
[----:B------:R-:W-:-:S02]  /*ba70*/  PRMT R24, R24, 0x5410, R61 ;  /* 0x0000541018187816 */ /* 0x000fc4000000003d */
[----:B------:R-:W-:Y:S02]  /*ba80*/  PRMT R13, R50, 0x5410, R62 ;  /* 0x00005410320d7816 */ /* 0x000fe4000000003e */
        /* <DEDUP_REMOVED lines=11> */
[----:B------:R-:W-:Y:S01]  /*bb40*/  PRMT R12, R44, 0x5410, R77 ;  /* 0x000054102c0c7816 */ /* 0x000fe2000000004d */
[----:B0-----:R-:W-:Y:S06]  /*bb50*/  @!P1 BRA `(.L_x_576) ;  /* 0x0000012400c09947 */ /* 0x001fec0003800000 */
.L_x_778:
[----:B------:R-:W-:Y:S05]  /*bb60*/  BSYNC B1 ;  /* 0x0000000000017941 */ /* 0x000fea0003800000 */
.L_x_575:
[----:B------:R-:W-:Y:S01]  /*bb70*/  BSSY B1, `(.L_x_577) ;  /* 0x0000103000017945 */ /* 0x000fe20003800000 */
[----:B------:R-:W-:-:S03]  /*bb80*/  IMAD.MOV.U32 R36, RZ, RZ, R6 ;  /* 0x000000ffff247224 */ /* 0x000fc600078e0006 */
[----:B------:R-:W-:Y:S05]  /*bb90*/  @P0 BRA `(.L_x_578) ;  /* 0x0000001000000947 */ /* 0x000fea0003800000 */
[----:B0-----:R-:W0:Y:S01]  /*bba0*/  LDC R5, c[0x0][0x3d4] ;  /* 0x0000f500ff057b82 */ /* 0x001e220000000800 */
[C---:B------:R-:W-:Y:S01]  /*bbb0*/  VIADD R4, R16.reuse, 0x10 ;  /* 0x0000001010047836 */ /* 0x040fe20000000000 */
[----:B------:R-:W-:Y:S01]  /*bbc0*/  BSSY B2, `(.L_x_579) ;  /* 0x0000032000027945 */ /* 0x000fe20003800000 */
[C---:B------:R-:W-:Y:S02]  /*bbd0*/  VIADD R6, R16.reuse, 0x20 ;  /* 0x0000002010067836 */ /* 0x040fe40000000000 */
[C---:B------:R-:W-:Y:S01]  /*bbe0*/  VIADD R42, R16.reuse, 0x30 ;  /* 0x00000030102a7836 */ /* 0x040fe20000000000 */
[-C--:B0-----:R-:W-:Y:S02]  /*bbf0*/  ISETP.GE.AND P0, PT, R16, R5.reuse, PT ;  /* 0x000000051000720c */ /* 0x081fe40003f06270 */
[-C--:B------:R-:W-:Y:S01]  /*bc00*/  ISETP.GE.AND P1, PT, R4, R5.reuse, PT ;  /* 0x000000050400720c */ /* 0x080fe20003f26270 */
[----:B------:R-:W-:Y:S01]  /*bc10*/  VIADD R4, R16, 0x40 ;  /* 0x0000004010047836 */ /* 0x000fe20000000000 */
[-C--:B------:R-:W-:Y:S01]  /*bc20*/  ISETP.GE.AND P2, PT, R6, R5.reuse, PT ;  /* 0x000000050600720c */ /* 0x080fe20003f46270 */
[----:B------:R-:W-:Y:S01]  /*bc30*/  VIADD R6, R16, 0x50 ;  /* 0x0000005010067836 */ /* 0x000fe20000000000 */
[----:B------:R-:W-:-:S02]  /*bc40*/  ISETP.GE.AND P3, PT, R42, R5, PT ;  /* 0x000000052a00720c */ /* 0x000fc40003f66270 */
[-C--:B------:R-:W-:Y:S02]  /*bc50*/  ISETP.GE.AND P4, PT, R4, R5.reuse, PT ;  /* 0x000000050400720c */ /* 0x080fe40003f86270 */
[----:B------:R-:W-:-:S03]  /*bc60*/  ISETP.GE.AND P5, PT, R6, R5, PT ;  /* 0x000000050600720c */ /* 0x000fc60003fa6270 */
[----:B------:R-:W-:Y:S10]  /*bc70*/  @P0 BRA `(.L_x_580) ;  /* 0x0000000000980947 */ /* 0x000ff40003800000 */
[----:B------:R-:W0:Y:S01]  /*bc80*/  LDS.128 R4, [R8+0x10400] ;  /* 0x0104000008047984 */ /* 0x000e220000000c00 */
[C---:B------:R-:W-:Y:S01]  /*bc90*/  IMAD.U32 R45, R37.reuse, 0x10000, RZ ;  /* 0x00010000252d7824 */ /* 0x040fe200078e00ff */
[----:B------:R-:W-:Y:S01]  /*bca0*/  LOP3.LUT R48, R37, 0xffff0000, RZ, 0xc0, !PT ;  /* 0xffff000025307812 */ /* 0x000fe200078ec0ff */
[C---:B------:R-:W-:Y:S01]  /*bcb0*/  IMAD.U32 R44, R35.reuse, 0x10000, RZ ;  /* 0x00010000232c7824 */ /* 0x040fe200078e00ff */
[----:B------:R-:W-:Y:S01]  /*bcc0*/  LOP3.LUT R46, R35, 0xffff0000, RZ, 0xc0, !PT ;  /* 0xffff0000232e7812 */ /* 0x000fe200078ec0ff */
[C---:B0-----:R-:W-:Y:S01]  /*bcd0*/  IMAD.U32 R39, R4.reuse, 0x10000, RZ ;  /* 0x0001000004277824 */ /* 0x041fe200078e00ff */
[----:B------:R-:W-:Y:S01]  /*bce0*/  LOP3.LUT R4, R4, 0xffff0000, RZ, 0xc0, !PT ;  /* 0xffff000004047812 */ /* 0x000fe200078ec0ff */
[C---:B------:R-:W-:Y:S01]  /*bcf0*/  IMAD.U32 R41, R5.reuse, 0x10000, RZ ;  /* 0x0001000005297824 */ /* 0x040fe200078e00ff */
[----:B------:R-:W-:Y:S01]  /*bd00*/  LOP3.LUT R5, R5, 0xffff0000, RZ, 0xc0, !PT ;  /* 0xffff000005057812 */ /* 0x000fe200078ec0ff */
[C---:B------:R-:W-:Y:S01]  /*bd10*/  IMAD.U32 R42, R6.reuse, 0x10000, RZ ;  /* 0x00010000062a7824 */ /* 0x040fe200078e00ff */
[----:B------:R-:W-:Y:S01]  /*bd20*/  LOP3.LUT R6, R6, 0xffff0000, RZ, 0xc0, !PT ;  /* 0xffff000006067812 */ /* 0x000fe200078ec0ff */
[C---:B------:R-:W-:Y:S01]  /*bd30*/  FMUL.FTZ R50, R4.reuse, R45 ;  /* 0x0000002d04327220 */ /* 0x040fe20000410000 */
[----:B------:R-:W-:Y:S01]  /*bd40*/  FMUL.FTZ R4, R4, R44 ;  /* 0x0000002c04047220 */ /* 0x000fe20000410000 */
[----:B------:R-:W-:-:S02]  /*bd50*/  IMAD.U32 R43, R7, 0x10000, RZ ;  /* 0x00010000072b7824 */ /* 0x000fc400078e00ff */
[----:B------:R-:W-:Y:S01]  /*bd60*/  FMUL.FTZ R52, R5, R48 ;  /* 0x0000003005347220 */ /* 0x000fe20000410000 */
[C---:B------:R-:W-:Y:S01]  /*bd70*/  FFMA.FTZ R50, R39.reuse, R44, -R50 ;  /* 0x0000002c27327223 */ /* 0x040fe20000010832 */
[----:B------:R-:W-:Y:S01]  /*bd80*/  FFMA.FTZ R45, R39, R45, R4 ;  /* 0x0000002d272d7223 */ /* 0x000fe20000010004 */
[----:B------:R-:W-:Y:S01]  /*bd90*/  LOP3.LUT R7, R7, 0xffff0000, RZ, 0xc0, !PT ;  /* 0xffff000007077812 */ /* 0x000fe200078ec0ff */
[-C--:B------:R-:W-:Y:S01]  /*bda0*/  FMUL.FTZ R54, R5, R46.reuse ;  /* 0x0000002e05367220 */ /* 0x080fe20000410000 */
[C---:B------:R-:W-:Y:S01]  /*bdb0*/  LOP3.LUT R44, R38.reuse, 0xffff0000, RZ, 0xc0, !PT ;  /* 0xffff0000262c7812 */ /* 0x040fe200078ec0ff */
[----:B------:R-:W-:Y:S01]  /*bdc0*/  IMAD.U32 R39, R38, 0x10000, RZ ;  /* 0x0001000026277824 */ /* 0x000fe200078e00ff */
[C---:B------:R-:W-:Y:S01]  /*bdd0*/  LOP3.LUT R4, R36.reuse, 0xffff0000, RZ, 0xc0, !PT ;  /* 0xffff000024047812 */ /* 0x040fe200078ec0ff */
[----:B------:R-:W-:Y:S02]  /*bde0*/  IMAD.U32 R5, R36, 0x10000, RZ ;  /* 0x0001000024057824 */ /* 0x000fe400078e00ff */
[C---:B------:R-:W-:Y:S01]  /*bdf0*/  FFMA.FTZ R52, R41.reuse, R46, -R52 ;  /* 0x0000002e29347223 */ /* 0x040fe20000010834 */
[----:B------:R-:W-:Y:S01]  /*be00*/  FFMA.FTZ R41, R41, R48, R54 ;  /* 0x0000003029297223 */ /* 0x000fe20000010036 */
[C---:B------:R-:W-:Y:S01]  /*be10*/  FMUL.FTZ R47, R6.reuse, R39 ;  /* 0x00000027062f7220 */ /* 0x040fe20000410000 */
        /* <DEDUP_REMOVED lines=9> */
[----:B------:R-:W-:Y:S02]  /*beb0*/  F2FP.BF16.F32.PACK_AB R6, R39, R6 ;  /* 0x000000062706723e */ /* 0x000fe400000010ff */
[----:B------:R-:W-:-:S05]  /*bec0*/  F2FP.BF16.F32.PACK_AB R7, R44, R7 ;  /* 0x000000072c07723e */ /* 0x000fca00000010ff */
[----:B------:R0:W-:Y:S02]  /*bed0*/  STS.128 [R8+0x10400], R4 ;  /* 0x0104000408007388 */ /* 0x0001e40000000c00 */
.L_x_580:
[----:B------:R-:W-:Y:S05]  /*bee0*/  BSYNC B2 ;  /* 0x0000000000027941 */ /* 0x000fea0003800000 */
.L_x_579:
[----:B------:R-:W-:Y:S04]  /*bef0*/  BSSY B2, `(.L_x_581) ;  /* 0x0000028000027945 */ /* 0x000fe80003800000 */
[----:B------:R-:W-:Y:S05]  /*bf00*/  @P1 BRA `(.L_x_582) ;  /* 0x0000000000981947 */ /* 0x000fea0003800000 */
[----:B0-----:R-:W0:Y:S01]  /*bf10*/  LDS.128 R4, [R3] ;  /* 0x0000000003047984 */ /* 0x001e220000000c00 */
        /* <DEDUP_REMOVED lines=36> */
[----:B------:R1:W-:Y:S02]  /*c160*/  STS.128 [R3], R4 ;  /* 0x0000000403007388 */ /* 0x0003e40000000c00 */
.L_x_582:
[----:B------:R-:W-:Y:S05]  /*c170*/  BSYNC B2 ;  /* 0x0000000000027941 */ /* 0x000fea0003800000 */
.L_x_581:
[----:B------:R-:W-:Y:S04]  /*c180*/  BSSY B2, `(.L_x_583) ;  /* 0x0000028000027945 */ /* 0x000fe80003800000 */
[----:B------:R-:W-:Y:S05]  /*c190*/  @P2 BRA `(.L_x_584) ;  /* 0x0000000000982947 */ /* 0x000fea0003800000 */
[----:B01----:R-:W0:Y:S01]  /*c1a0*/  LDS.128 R4, [R8+0x14400] ;  /* 0x0144000008047984 */ /* 0x003e220000000c00 */
        /* <DEDUP_REMOVED lines=37> */
.L_x_584:
[----:B------:R-:W-:Y:S05]  /*c400*/  BSYNC B2 ;  /* 0x0000000000027941 */ /* 0x000fea0003800000 */
.L_x_583:
[----:B------:R-:W-:Y:S04]  /*c410*/  BSSY B2, `(.L_x_585) ;  /* 0x0000028000027945 */ /* 0x000fe80003800000 */
[----:B------:R-:W-:Y:S05]  /*c420*/  @P3 BRA `(.L_x_586) ;  /* 0x0000000000983947 */ /* 0x000fea0003800000 */
[----:B012---:R-:W0:Y:S01]  /*c430*/  LDS.128 R4, [R3+0x4000] ;  /* 0x0040000003047984 */ /* 0x007e220000000c00 */
        /* <DEDUP_REMOVED lines=37> */
.L_x_586:
[----:B------:R-:W-:Y:S05]  /*c690*/  BSYNC B2 ;  /* 0x0000000000027941 */ /* 0x000fea0003800000 */
.L_x_585:
[----:B------:R-:W-:Y:S04]  /*c6a0*/  BSSY B2, `(.L_x_587) ;  /* 0x0000028000027945 */ /* 0x000fe80003800000 */
[----:B------:R-:W-:Y:S05]  /*c6b0*/  @P4 BRA `(.L_x_588) ;  /* 0x0000000000984947 */ /* 0x000fea0003800000 */
[----:B0123--:R-:W0:Y:S01]  /*c6c0*/  LDS.128 R4, [R8+0x18400] ;  /* 0x0184000008047984 */ /* 0x00fe220000000c00 */
        /* <DEDUP_REMOVED lines=37> */
.L_x_588:
[----:B------:R-:W-:Y:S05]  /*c920*/  BSYNC B2 ;  /* 0x0000000000027941 */ /* 0x000fea0003800000 */
.L_x_587:
[----:B------:R-:W-:Y:S05]  /*c930*/  @P5 BRA `(.L_x_578) ;  /* 0x0000000000985947 */ /* 0x000fea0003800000 */
[----:B01234-:R-:W0:Y:S01]  /*c940*/  LDS.128 R4, [R3+0x8000] ;  /* 0x0080000003047984 */ /* 0x01fe220000000c00 */
        /* <DEDUP_REMOVED lines=37> */
.L_x_578:
[----:B------:R-:W-:Y:S05]  /*cba0*/  BSYNC B1 ;  /* 0x0000000000017941 */ /* 0x000fea0003800000 */
.L_x_577:
[----:B------:R-:W-:-:S13]  /*cbb0*/  ISETP.GE.AND P0, PT, R204, R0, PT ;  /* 0x00000000cc00720c */ /* 0x000fda0003f06270 */
[----:B------:R-:W-:Y:S05]  /*cbc0*/  @P0 BRA `(.L_x_589) ;  /* 0x0000003800a80947 */ /* 0x000fea0003800000 */
[----:B01234-:R-:W0:Y:S01]  /*cbd0*/  LDC R5, c[0x0][0x3d4] ;  /* 0x0000f500ff057b82 */ /* 0x01fe220000000800 */
        /* <DEDUP_REMOVED lines=14> */
[----:B------:R-:W-:Y:S01]  /*ccc0*/  IMAD.U32 R44, R35, 0x10000, RZ ;  /* 0x00010000232c7824 */ /* 0x000fe200078e00ff */
[C---:B------:R-:W-:Y:S01]  /*ccd0*/  LOP3.LUT R47, R37.reuse, 0xffff0000, RZ, 0xc0, !PT ;  /* 0xffff0000252f7812 */ /* 0x040fe200078ec0ff */
[----:B------:R-:W-:Y:S01]  /*cce0*/  IMAD.U32 R46, R37, 0x10000, RZ ;  /* 0x00010000252e7824 */ /* 0x000fe200078e00ff */
        /* <DEDUP_REMOVED lines=9> */
[-C--:B------:R-:W-:Y:S01]  /*cd80*/  FMUL.FTZ R41, R46, R4.reuse ;  /* 0x000000042e297220 */ /* 0x080fe20000410000 */
[----:B------:R-:W-:Y:S01]  /*cd90*/  FMUL.FTZ R43, R44, R4 ;  /* 0x000000042c2b7220 */ /* 0x000fe20000410000 */
[----:B------:R-:W-:Y:S01]  /*cda0*/  FMUL.FTZ R42, R47, R5 ;  /* 0x000000052f2a7220 */ /* 0x000fe20000410000 */
[----:B------:R-:W-:-:S02]  /*cdb0*/  IMAD.U32 R37, R7, 0x10000, RZ ;  /* 0x0001000007257824 */ /* 0x000fc400078e00ff */
[-C--:B------:R-:W-:Y:S01]  /*cdc0*/  FFMA.FTZ R4, R44, R0.reuse, -R41 ;  /* 0x000000002c047223 */ /* 0x080fe20000010829 */
[----:B------:R-:W-:Y:S01]  /*cdd0*/  FFMA.FTZ R43, R46, R0, R43 ;  /* 0x000000002e2b7223 */ /* 0x000fe2000001002b */
[C---:B------:R-:W-:Y:S01]  /*cde0*/  FMUL.FTZ R0, R45.reuse, R5 ;  /* 0x000000052d007220 */ /* 0x040fe20000410000 */
[-C--:B------:R-:W-:Y:S01]  /*cdf0*/  FFMA.FTZ R5, R45, R39.reuse, -R42 ;  /* 0x000000272d057223 */ /* 0x080fe2000001082a */
[----:B------:R-:W-:Y:S01]  /*ce00*/  LOP3.LUT R7, R7, 0xffff0000, RZ, 0xc0, !PT ;  /* 0xffff000007077812 */ /* 0x000fe200078ec0ff */
[C---:B------:R-:W-:Y:S01]  /*ce10*/  IMAD.U32 R41, R36.reuse, 0x10000, RZ ;  /* 0x0001000024297824 */ /* 0x040fe200078e00ff */
[----:B------:R-:W-:Y:S01]  /*ce20*/  LOP3.LUT R45, R36, 0xffff0000, RZ, 0xc0, !PT ;  /* 0xffff0000242d7812 */ /* 0x000fe200078ec0ff */
[-C--:B------:R-:W-:Y:S01]  /*ce30*/  FMUL.FTZ R36, R49, R6.reuse ;  /* 0x0000000631247220 */ /* 0x080fe20000410000 */
[----:B------:R-:W-:Y:S01]  /*ce40*/  FFMA.FTZ R0, R47, R39, R0 ;  /* 0x000000272f007223 */ /* 0x000fe20000010000 */
[----:B------:R-:W-:Y:S01]  /*ce50*/  FMUL.FTZ R38, R41, R6 ;  /* 0x0000000629267220 */ /* 0x000fe20000410000 */
[-C--:B------:R-:W-:Y:S01]  /*ce60*/  FMUL.FTZ R42, R51, R7.reuse ;  /* 0x00000007332a7220 */ /* 0x080fe20000410000 */
[----:B------:R-:W-:Y:S01]  /*ce70*/  FMUL.FTZ R44, R45, R7 ;  /* 0x000000072d2c7220 */ /* 0x000fe20000410000 */
[-C--:B------:R-:W-:Y:S01]  /*ce80*/  FFMA.FTZ R6, R41, R35.reuse, -R36 ;  /* 0x0000002329067223 */ /* 0x080fe20000010824 */
[----:B------:R-:W-:Y:S01]  /*ce90*/  FFMA.FTZ R35, R49, R35, R38 ;  /* 0x0000002331237223 */ /* 0x000fe20000010026 */
[-C--:B------:R-:W-:Y:S01]  /*cea0*/  FFMA.FTZ R7, R45, R37.reuse, -R42 ;  /* 0x000000252d077223 */ /* 0x080fe2000001082a */
[----:B------:R-:W-:Y:S01]  /*ceb0*/  FFMA.FTZ R44, R51, R37, R44 ;  /* 0x00000025332c7223 */ /* 0x000fe2000001002c */
[----:B------:R-:W-:-:S02]  /*cec0*/  F2FP.BF16.F32.PACK_AB R4, R43, R4 ;  /* 0x000000042b04723e */ /* 0x000fc400000010ff */
[----:B------:R-:W-:Y:S02]  /*ced0*/  F2FP.BF16.F32.PACK_AB R5, R0, R5 ;  /* 0x000000050005723e */ /* 0x000fe400000010ff */
[----:B------:R-:W-:Y:S02]  /*cee0*/  F2FP.BF16.F32.PACK_AB R6, R35, R6 ;  /* 0x000000062306723e */ /* 0x000fe400000010ff */
[----:B------:R-:W-:-:S05]  /*cef0*/  F2FP.BF16.F32.PACK_AB R7, R44, R7 ;  /* 0x000000072c07723e */ /* 0x000fca00000010ff */
[----:B------:R0:W-:Y:S02]  /*cf00*/  STS.128 [R8+0x12400], R4 ;  /* 0x0124000408007388 */ /* 0x0001e40000000c00 */
.L_x_591:
[----:B------:R-:W-:Y:S05]  /*cf10*/  BSYNC B1 ;  /* 0x0000000000017941 */ /* 0x000fea0003800000 */
.L_x_590:
[----:B------:R-:W-:Y:S04]  /*cf20*/  BSSY B1, `(.L_x_592) ;  /* 0x0000028000017945 */ /* 0x000fe80003800000 */
[----:B------:R-:W-:Y:S05]  /*cf30*/  @P1 BRA `(.L_x_593) ;  /* 0x0000000000981947 */ /* 0x000fea0003800000 */
[----:B0-----:R-:W0:Y:S01]  /*cf40*/  LDS.128 R4, [R3+0x2000] ;  /* 0x0020000003047984 */ /* 0x001e220000000c00 */
        /* <DEDUP_REMOVED lines=10> */
[----:B------:R-:W-:Y:S01]  /*cff0*/  IMAD.U32 R33, R7, 0x10000, RZ ;  /* 0x0001000007217824 */ /* 0x000fe200078e00ff */
[----:B------:R-:W-:Y:S01]  /*d000*/  SHF.L.U32 R31, R6, 0x10, RZ ;  /* 0x00000010061f7819 */ /* 0x000fe200000006ff */
[-C--:B------:R-:W-:Y:S01]  /*d010*/  FMUL.FTZ R37, R42, R4.reuse ;  /* 0x000000042a257220 */ /* 0x080fe20000410000 */
[----:B------:R-:W-:Y:S01]  /*d020*/  FMUL.FTZ R39, R38, R4 ;  /* 0x0000000426277220 */ /* 0x000fe20000410000 */
[-C--:B------:R-:W-:Y:S01]  /*d030*/  FMUL.FTZ R36, R43, R5.reuse ;  /* 0x000000052b247220 */ /* 0x080fe20000410000 */
[----:B------:R-:W-:Y:S01]  /*d040*/  LOP3.LUT R6, R6, 0xffff0000, RZ, 0xc0, !PT ;  /* 0xffff000006067812 */ /* 0x000fe200078ec0ff */
        /* <DEDUP_REMOVED lines=21> */
.L_x_593:
[----:B------:R-:W-:Y:S05]  /*d1a0*/  BSYNC B1 ;  /* 0x0000000000017941 */ /* 0x000fea0003800000 */
.L_x_592:
[----:B------:R-:W-:Y:S04]  /*d1b0*/  BSSY B1, `(.L_x_594) ;  /* 0x0000028000017945 */ /* 0x000fe80003800000 */
[----:B------:R-:W-:Y:S05]  /*d1c0*/  @P2 BRA `(.L_x_595) ;  /* 0x0000000000982947 */ /* 0x000fea0003800000 */
[----:B01----:R-:W0:Y:S01]  /*d1d0*/  LDS.128 R4, [R8+0x16400] ;  /* 0x0164000008047984 */ /* 0x003e220000000c00 */
        /* <DEDUP_REMOVED lines=37> */
.L_x_595:
[----:B------:R-:W-:Y:S05]  /*d430*/  BSYNC B1 ;  /* 0x0000000000017941 */ /* 0x000fea0003800000 */
.L_x_594:
[----:B------:R-:W-:Y:S04]  /*d440*/  BSSY B1, `(.L_x_596) ;  /* 0x0000028000017945 */ /* 0x000fe80003800000 */
[----:B------:R-:W-:Y:S05]  /*d450*/  @P3 BRA `(.L_x_597) ;  /* 0x0000000000983947 */ /* 0x000fea0003800000 */
[----:B012---:R-:W0:Y:S01]  /*d460*/  LDS.128 R4, [R3+0x6000] ;  /* 0x0060000003047984 */ /* 0x007e220000000c00 */
        /* <DEDUP_REMOVED lines=37> */
.L_x_597:
[----:B------:R-:W-:Y:S05]  /*d6c0*/  BSYNC B1 ;  /* 0x0000000000017941 */ /* 0x000fea0003800000 */
.L_x_596:
[----:B------:R-:W-:Y:S04]  /*d6d0*/  BSSY B1, `(.L_x_598) ;  /* 0x0000028000017945 */ /* 0x000fe80003800000 */
[----:B------:R-:W-:Y:S05]  /*d6e0*/  @P4 BRA `(.L_x_599) ;  /* 0x0000000000984947 */ /* 0x000fea0003800000 */
[----:B0123--:R-:W0:Y:S01]  /*d6f0*/  LDS.128 R4, [R8+0x1a400] ;  /* 0x01a4000008047984 */ /* 0x00fe220000000c00 */
        /* <DEDUP_REMOVED lines=37> */
.L_x_599:
[----:B------:R-:W-:Y:S05]  /*d950*/  BSYNC B1 ;  /* 0x0000000000017941 */ /* 0x000fea0003800000 */
.L_x_598:
[----:B------:R-:W-:Y:S05]  /*d960*/  @P5 BRA `(.L_x_589) ;  /* 0x0000002c00405947 */ /* 0x000fea0003800000 */
[----:B01234-:R-:W0:Y:S01]  /*d970*/  LDS.128 R4, [R3+0xa000] ;  /* 0x00a0000003047984 */ /* 0x01fe220000000c00 */
[C---:B------:R-:W-:Y:S01]  /*d980*/  IMAD.U32 R24, R11.reuse, 0x10000, RZ ;  /* 0x000100000b187824 */ /* 0x040fe200078e00ff */
[----:B------:R-:W-:Y:S01]  /*d990*/  LOP3.LUT R26, R11, 0xffff0000, RZ, 0xc0, !PT ;  /* 0xffff00000b1a7812 */ /* 0x000fe200078ec0ff */
[C---:B------:R-:W-:Y:S01]  /*d9a0*/  IMAD.U32 R14, R9.reuse, 0x10000, RZ ;  /* 0x00010000090e7824 */ /* 0x040fe200078e00ff */
[----:B------:R-:W-:Y:S01]  /*d9b0*/  LOP3.LUT R20, R9, 0xffff0000, RZ, 0xc0, !PT ;  /* 0xffff000009147812 */ /* 0x000fe200078ec0ff */
[C---:B------:R-:W-:Y:S01]  /*d9c0*/  IMAD.U32 R27, R12.reuse, 0x10000, RZ ;  /* 0x000100000c1b7824 */ /* 0x040fe200078e00ff */
[----:B------:R-:W-:Y:S02]  /*d9d0*/  LOP3.LUT R29, R12, 0xffff0000, RZ, 0xc0, !PT ;  /* 0xffff00000c1d7812 */ /* 0x000fe400078ec0ff */
        /* <DEDUP_REMOVED lines=11> */
[----:B------:R-:W-:Y:S01]  /*da90*/  FFMA.FTZ R4, R14, R0, -R13 ;  /* 0x000000000e047223 */ /* 0x000fe2000001080d */
[C---:B------:R-:W-:Y:S01]  /*daa0*/  FMUL.FTZ R13, R20.reuse, R5 ;  /* 0x00000005140d7220 */ /* 0x040fe20000410000 */
[----:B------:R-:W-:Y:S01]  /*dab0*/  LOP3.LUT R7, R7, 0xffff0000, RZ, 0xc0, !PT ;  /* 0xffff000007077812 */ /* 0x000fe200078ec0ff */
[----:B------:R-:W-:Y:S01]  /*dac0*/  FFMA.FTZ R5, R20, R8, -R21 ;  /* 0x0000000814057223 */ /* 0x000fe20000010815 */
[----:B------:R-:W-:Y:S02]  /*dad0*/  IMAD.U32 R21, R10, 0x10000, RZ ;  /* 0x000100000a157824 */ /* 0x000fe400078e00ff */
[----:B------:R-:W-:Y:S01]  /*dae0*/  FFMA.FTZ R15, R24, R0, R15 ;  /* 0x00000000180f7223 */ /* 0x000fe2000001000f */
[-C--:B------:R-:W-:Y:S01]  /*daf0*/  FMUL.FTZ R0, R27, R6.reuse ;  /* 0x000000061b007220 */ /* 0x080fe20000410000 */
[-C--:B------:R-:W-:Y:S01]  /*db00*/  FMUL.FTZ R10, R29, R7.reuse ;  /* 0x000000071d0a7220 */ /* 0x080fe20000410000 */
[----:B------:R-:W-:Y:S01]  /*db10*/  FMUL.FTZ R6, R21, R6 ;  /* 0x0000000615067220 */ /* 0x000fe20000410000 */
[----:B------:R-:W-:Y:S01]  /*db20*/  FMUL.FTZ R12, R25, R7 ;  /* 0x00000007190c7220 */ /* 0x000fe20000410000 */
[-C--:B------:R-:W-:Y:S01]  /*db30*/  FFMA.FTZ R0, R21, R9.reuse, -R0 ;  /* 0x0000000915007223 */ /* 0x080fe20000010800 */
[----:B------:R-:W-:Y:S01]  /*db40*/  FFMA.FTZ R8, R26, R8, R13 ;  /* 0x000000081a087223 */ /* 0x000fe2000001000d */
[----:B------:R-:W-:Y:S01]  /*db50*/  FFMA.FTZ R9, R27, R9, R6 ;  /* 0x000000091b097223 */ /* 0x000fe20000010006 */
[-C--:B------:R-:W-:Y:S01]  /*db60*/  FFMA.FTZ R7, R25, R11.reuse, -R10 ;  /* 0x0000000b19077223 */ /* 0x080fe2000001080a */
[----:B------:R-:W-:Y:S01]  /*db70*/  FFMA.FTZ R12, R29, R11, R12 ;  /* 0x0000000b1d0c7223 */ /* 0x000fe2000001000c */
[----:B------:R-:W-:-:S02]  /*db80*/  F2FP.BF16.F32.PACK_AB R4, R15, R4 ;  /* 0x000000040f04723e */ /* 0x000fc400000010ff */
[----:B------:R-:W-:Y:S02]  /*db90*/  F2FP.BF16.F32.PACK_AB R5, R8, R5 ;  /* 0x000000050805723e */ /* 0x000fe400000010ff */
[----:B------:R-:W-:Y:S02]  /*dba0*/  F2FP.BF16.F32.PACK_AB R6, R9, R0 ;  /* 0x000000000906723e */ /* 0x000fe400000010ff */
[----:B------:R-:W-:-:S05]  /*dbb0*/  F2FP.BF16.F32.PACK_AB R7, R12, R7 ;  /* 0x000000070c07723e */ /* 0x000fca00000010ff */
[----:B------:R0:W-:Y:S01]  /*dbc0*/  STS.128 [R3+0xa000], R4 ;  /* 0x00a0000403007388 */ /* 0x0001e20000000c00 */
[----:B------:R-:W-:Y:S05]  /*dbd0*/  BRA `(.L_x_589) ;  /* 0x0000002800a47947 */ /* 0x000fea0003800000 */
.L_x_568:
        /* <DEDUP_REMOVED lines=15> */
[----:B------:R-:W-:Y:S01]  /*dcd0*/  ULDC UR4, c[0x0][0x3d4] ;  /* 0x0000f50000047ab9 */ /* 0x000fe20000000800 */
[----:B------:R-:W-:Y:S02]  /*dce0*/  CS2R R24, SRZ ;  /* 0x0000000000187805 */ /* 0x000fe4000001ff00 */
[----:B------:R-:W-:Y:S02]  /*dcf0*/  ISETP.GE.AND P0, PT, R22, UR4, PT ;  /* 0x0000000416007c0c */ /* 0x000fe4000bf06270 */
[----:B------:R-:W-:Y:S02]  /*dd00*/  CS2R R26, SRZ ;  /* 0x00000000001a7805 */ /* 0x000fe4000001ff00 */
[----:B------:R-:W-:Y:S02]  /*dd10*/  ISETP.GE.AND P2, PT, R184, UR4, PT ;  /* 0x00000004b8007c0c */ /* 0x000fe4000bf46270 */
[----:B------:R-:W-:Y:S02]  /*dd20*/  CS2R R28, SRZ ;  /* 0x00000000001c7805 */ /* 0x000fe4000001ff00 */
[----:B------:R-:W-:-:S02]  /*dd30*/  ISETP.GE.AND P3, PT, R185, UR4, PT ;  /* 0x00000004b9007c0c */ /* 0x000fc4000bf66270 */
        /* <DEDUP_REMOVED lines=9> */
[----:B------:R0:W5:Y:S04]  /*ddd0*/  @!P0 LDG.E.128 R24, desc[UR36][R44.64] ;  /* 0x000000242c188981 */ /* 0x000168000c1e1d00 */
[----:B------:R0:W5:Y:S04]  /*dde0*/  @!P2 LDG.E.128 R28, desc[UR36][R44.64+0x40] ;  /* 0x000040242c1ca981 */ /* 0x000168000c1e1d00 */
[----:B------:R0:W5:Y:S04]  /*ddf0*/  @!P3 LDG.E.128 R32, desc[UR36][R44.64+0x80] ;  /* 0x000080242c20b981 */ /* 0x000168000c1e1d00 */
[----:B------:R0:W5:Y:S04]  /*de00*/  @!P0 LDG.E.128 R4, desc[UR36][R46.64] ;  /* 0x000000242e048981 */ /* 0x000168000c1e1d00 */
[----:B------:R0:W5:Y:S04]  /*de10*/  @!P2 LDG.E.128 R8, desc[UR36][R46.64+0x40] ;  /* 0x000040242e08a981 */ /* 0x000168000c1e1d00 */
[----:B------:R0:W5:Y:S02]  /*de20*/  @!P3 LDG.E.128 R12, desc[UR36][R46.64+0x80] ;  /* 0x000080242e0cb981 */ /* 0x000164000c1e1d00 */
.L_x_601:
[----:B------:R-:W-:Y:S05]  /*de30*/  BSYNC B1 ;  /* 0x0000000000017941 */ /* 0x000fea0003800000 */
.L_x_600:
[--C-:B-----5:R-:W-:Y:S01]  /*de40*/  IMAD.MOV.U32 R42, RZ, RZ, R25.reuse ;  /* 0x000000ffff2a7224 */ /* 0x120fe200078e0019 */
[----:B------:R-:W-:Y:S01]  /*de50*/  SHF.R.U64 R49, R24, 0x10, R25 ;  /* 0x0000001018317819 */ /* 0x000fe20000001219 */
[----:B------:R-:W-:Y:S01]  /*de60*/  IMAD.MOV.U32 R43, RZ, RZ, R27 ;  /* 0x000000ffff2b7224 */ /* 0x000fe200078e001b */
[----:B------:R-:W-:Y:S01]  /*de70*/  SHF.R.U32.HI R50, RZ, 0x10, R25 ;  /* 0x00000010ff327819 */ /* 0x000fe20000011619 */
[----:B------:R-:W-:Y:S01]  /*de80*/  IMAD.MOV.U32 R25, RZ, RZ, R26 ;  /* 0x000000ffff197224 */ /* 0x000fe200078e001a */
[--C-:B------:R-:W-:Y:S01]  /*de90*/  SHF.R.U64 R51, R26, 0x10, R27.reuse ;  /* 0x000000101a337819 */ /* 0x100fe2000000121b */
[----:B------:R-:W-:Y:S01]  /*dea0*/  IMAD.MOV.U32 R26, RZ, RZ, R28 ;  /* 0x000000ffff1a7224 */ /* 0x000fe200078e001c */
[----:B------:R-:W-:Y:S01]  /*deb0*/  SHF.R.U32.HI R52, RZ, 0x10, R27 ;  /* 0x00000010ff347819 */ /* 0x000fe2000001161b */
[--C-:B------:R-:W-:Y:S01]  /*dec0*/  IMAD.MOV.U32 R27, RZ, RZ, R29.reuse ;  /* 0x000000ffff1b7224 */ /* 0x100fe200078e001d */
[----:B------:R-:W-:Y:S01]  /*ded0*/  SHF.R.U64 R53, R28, 0x10, R29 ;  /* 0x000000101c357819 */ /* 0x000fe2000000121d */
[--C-:B------:R-:W-:Y:S01]  /*dee0*/  IMAD.MOV.U32 R48, RZ, RZ, R35.reuse ;  /* 0x000000ffff307224 */ /* 0x100fe200078e0023 */
[--C-:B------:R-:W-:Y:S01]  /*def0*/  SHF.R.U64 R59, R34, 0x10, R35.reuse ;  /* 0x00000010223b7819 */ /* 0x100fe20000001223 */
[----:B------:R-:W-:Y:S01]  /*df00*/  IMAD.MOV.U32 R3, RZ, RZ, R24 ;  /* 0x000000ffff037224 */ /* 0x000fe200078e0018 */
[----:B------:R-:W-:Y:S01]  /*df10*/  SHF.R.U32.HI R60, RZ, 0x10, R35 ;  /* 0x00000010ff3c7819 */ /* 0x000fe20000011623 */
[----:B------:R-:W-:Y:S01]  /*df20*/  IMAD.MOV.U32 R28, RZ, RZ, R30 ;  /* 0x000000ffff1c7224 */ /* 0x000fe200078e001e */
[----:B------:R-:W-:Y:S01]  /*df30*/  PRMT R35, R25, 0x5410, R51 ;  /* 0x0000541019237816 */ /* 0x000fe20000000033 */
[----:B0-----:R-:W-:Y:S01]  /*df40*/  IMAD.MOV.U32 R44, RZ, RZ, R31 ;  /* 0x000000ffff2c7224 */ /* 0x001fe200078e001f */
[----:B------:R-:W-:Y:S01]  /*df50*/  PRMT R25, R26, 0x5410, R53 ;  /* 0x000054101a197816 */ /* 0x000fe20000000035 */
[----:B------:R-:W-:Y:S01]  /*df60*/  UMOV UR4, 0xffffffff ;  /* 0xffffffff00047882 */ /* 0x000fe20000000000 */
[----:B------:R-:W-:Y:S01]  /*df70*/  SHF.R.U32.HI R54, RZ, 0x10, R29 ;  /* 0x00000010ff367819 */ /* 0x000fe2000001161d */
[----:B------:R-:W-:Y:S01]  /*df80*/  IMAD.MOV.U32 R46, RZ, RZ, R33 ;  /* 0x000000ffff2e7224 */ /* 0x000fe200078e0021 */
[----:B------:R-:W-:Y:S01]  /*df90*/  PRMT R26, R27, 0x7610, R26 ;  /* 0x000076101b1a7816 */ /* 0x000fe2000000001a */
[----:B------:R-:W-:Y:S01]  /*dfa0*/  IMAD.MOV.U32 R45, RZ, RZ, R32 ;  /* 0x000000ffff2d7224 */ /* 0x000fe200078e0020 */
[--C-:B------:R-:W-:Y:S01]  /*dfb0*/  SHF.R.U64 R55, R30, 0x10, R31.reuse ;  /* 0x000000101e377819 */ /* 0x100fe2000000121f */
[----:B------:R-:W-:Y:S01]  /*dfc0*/  IMAD.MOV.U32 R47, RZ, RZ, R34 ;  /* 0x000000ffff2f7224 */ /* 0x000fe200078e0022 */
[----:B------:R-:W-:Y:S01]  /*dfd0*/  SHF.R.U32.HI R56, RZ, 0x10, R31 ;  /* 0x00000010ff387819 */ /* 0x000fe2000001161f */
        /* <DEDUP_REMOVED lines=13> */
[----:B------:R-:W-:Y:S01]  /*e0b0*/  SHF.R.U64 R65, R8, 0x10, R9 ;  /* 0x0000001008417819 */ /* 0x000fe20000001209 */
[----:B------:R-:W-:Y:S01]  /*e0c0*/  IMAD.MOV.U32 R32, RZ, RZ, R11 ;  /* 0x000000ffff207224 */ /* 0x000fe200078e000b */
[----:B------:R-:W-:Y:S01]  /*e0d0*/  SHF.R.U32.HI R66, RZ, 0x10, R9 ;  /* 0x00000010ff427819 */ /* 0x000fe20000011609 */
[----:B------:R-:W-:Y:S01]  /*e0e0*/  IMAD.MOV.U32 R6, RZ, RZ, R12 ;  /* 0x000000ffff067224 */ /* 0x000fe200078e000c */
[----:B------:R-:W-:Y:S01]  /*e0f0*/  PRMT R33, R3, 0x5410, R49 ;  /* 0x0000541003217816 */ /* 0x000fe20000000031 */
[----:B------:R-:W-:Y:S01]  /*e100*/  IMAD.MOV.U32 R7, RZ, RZ, R13 ;  /* 0x000000ffff077224 */ /* 0x000fe200078e000d */
[----:B------:R-:W-:Y:S01]  /*e110*/  PRMT R27, R28, 0x7610, R27 ;  /* 0x000076101c1b7816 */ /* 0x000fe2000000001b */
[----:B------:R-:W-:Y:S01]  /*e120*/  IMAD.MOV.U32 R8, RZ, RZ, R14 ;  /* 0x000000ffff087224 */ /* 0x000fe200078e000e */
[----:B------:R-:W-:Y:S01]  /*e130*/  SHF.R.U64 R10, R10, 0x10, R11 ;  /* 0x000000100a0a7819 */ /* 0x000fe2000000120b */
[----:B------:R-:W-:Y:S01]  /*e140*/  IMAD.MOV.U32 R9, RZ, RZ, R15 ;  /* 0x000000ffff097224 */ /* 0x000fe200078e000f */
[----:B------:R-:W-:-:S02]  /*e150*/  SHF.R.U32.HI R67, RZ, 0x10, R11 ;  /* 0x00000010ff437819 */ /* 0x000fc4000001160b */
[--C-:B------:R-:W-:Y:S02]  /*e160*/  SHF.R.U64 R68, R12, 0x10, R13.reuse ;  /* 0x000000100c447819 */ /* 0x100fe4000000120d */
[----:B------:R-:W-:Y:S02]  /*e170*/  SHF.R.U32.HI R69, RZ, 0x10, R13 ;  /* 0x00000010ff457819 */ /* 0x000fe4000001160d */
[--C-:B------:R-:W-:Y:S02]  /*e180*/  SHF.R.U64 R70, R14, 0x10, R15.reuse ;  /* 0x000000100e467819 */ /* 0x100fe4000000120f */
[----:B------:R-:W-:Y:S02]  /*e190*/  SHF.R.U32.HI R71, RZ, 0x10, R15 ;  /* 0x00000010ff477819 */ /* 0x000fe4000001160f */
[----:B------:R-:W-:Y:S02]  /*e1a0*/  PRMT R34, R42, 0x5410, R50 ;  /* 0x000054102a227816 */ /* 0x000fe40000000032 */
[----:B------:R-:W-:-:S02]  /*e1b0*/  PRMT R5, R43, 0x5410, R52 ;  /* 0x000054102b057816 */ /* 0x000fc40000000034 */
[----:B------:R-:W-:Y:S02]  /*e1c0*/  PRMT R26, R26, 0x5410, R54 ;  /* 0x000054101a1a7816 */ /* 0x000fe40000000036 */
[----:B------:R-:W-:Y:S02]  /*e1d0*/  PRMT R28, R44, 0x7610, R28 ;  /* 0x000076102c1c7816 */ /* 0x000fe4000000001c */
[----:B------:R-:W-:Y:S01]  /*e1e0*/  LEA.HI R3, R205, R205, RZ, 0x1 ;  /* 0x000000cdcd037211 */ /* 0x000fe200078f08ff */
[----:B------:R-:W-:Y:S06]  /*e1f0*/  BRA.DIV UR4, `(.L_x_602) ;  /* 0x00000102042c7947 */ /* 0x000fec000b800000 */
.L_x_781:
[----:B------:R-:W-:Y:S01]  /*e200*/  UMOV UR4, 0xffffffff ;  /* 0xffffffff00047882 */ /* 0x000fe20000000000 */
[----:B------:R-:W-:Y:S02]  /*e210*/  LOP3.LUT R4, R3, 0xfffffffe, RZ, 0xc0, !PT ;  /* 0xfffffffe03047812 */ /* 0x000fe400078ec0ff */
[----:B------:R-:W-:Y:S05]  /*e220*/  BRA.DIV UR4, `(.L_x_603) ;  /* 0x0000010204487947 */ /* 0x000fea000b800000 */
.L_x_784:
[----:B------:R-:W-:Y:S01]  /*e230*/  UMOV UR4, 0xffffffff ;  /* 0xffffffff00047882 */ /* 0x000fe20000000000 */
[----:B------:R-:W-:Y:S02]  /*e240*/  IMAD.IADD R3, R205, 0x1, -R4 ;  /* 0x00000001cd037824 */ /* 0x000fe400078e0a04 */
[----:B------:R-:W-:Y:S05]  /*e250*/  BRA.DIV UR4, `(.L_x_604) ;  /* 0x0000010204647947 */ /* 0x000fea000b800000 */
.L_x_787:
[----:B------:R-:W-:Y:S01]  /*e260*/  UMOV UR4, 0xffffffff ;  /* 0xffffffff00047882 */ /* 0x000fe20000000000 */
[----:B------:R-:W-:Y:S02]  /*e270*/  SHF.L.U32 R3, R3, 0x1f, RZ ;  /* 0x0000001f03037819 */ /* 0x000fe400000006ff */
[----:B------:R-:W-:Y:S05]  /*e280*/  BRA.DIV UR4, `(.L_x_605) ;  /* 0x0000010204807947 */ /* 0x000fea000b800000 */
.L_x_790:
[----:B------:R-:W0:Y:S01]  /*e290*/  SYNCS.PHASECHK.TRANS64.TRYWAIT P0, [R2+URZ+0x34800], R3 ;  /* 0x03480003020075a7 */ /* 0x000e22000800017f */
        /* <DEDUP_REMOVED lines=20> */
.L_x_791:
[----:B------:R-:W-:Y:S05]  /*e3e0*/  BSYNC B1 ;  /* 0x0000000000017941 */ /* 0x000fea0003800000 */
.L_x_606:
[----:B------:R-:W-:Y:S01]  /*e3f0*/  BSSY B1, `(.L_x_608) ;  /* 0x0000118000017945 */ /* 0x000fe20003800000 */
[----:B------:R-:W-:Y:S02]  /*e400*/  IMAD.MOV.U32 R36, RZ, RZ, R5 ;  /* 0x000000ffff247224 */ /* 0x000fe400078e0005 */
[----:B0-----:R-:W-:Y:S01]  /*e410*/  IMAD.MOV.U32 R3, RZ, RZ, R4 ;  /* 0x000000ffff037224 */ /* 0x001fe200078e0004 */
[----:B------:R-:W-:Y:S06]  /*e420*/  @P1 BRA `(.L_x_609) ;  /* 0x0000001000501947 */ /* 0x000fec0003800000 */
[----:B------:R-:W0:Y:S01]  /*e430*/  LDC R43, c[0x0][0x3d4] ;  /* 0x0000f500ff2b7b82 */ /* 0x000e220000000800 */
[----:B------:R-:W-:Y:S01]  /*e440*/  BSSY B2, `(.L_x_610) ;  /* 0x0000060000027945 */ /* 0x000fe20003800000 */
[-C--:B0-----:R-:W-:Y:S02]  /*e450*/  ISETP.GE.AND P0, PT, R22, R43.reuse, PT ;  /* 0x0000002b1600720c */ /* 0x081fe40003f06270 */
[-C--:B------:R-:W-:Y:S02]  /*e460*/  ISETP.GE.AND P1, PT, R184, R43.reuse, PT ;  /* 0x0000002bb800720c */ /* 0x080fe40003f26270 */
[----:B------:R-:W-:-:S09]  /*e470*/  ISETP.GE.AND P2, PT, R185, R43, PT ;  /* 0x0000002bb900720c */ /* 0x000fd20003f46270 */
[----:B------:R-:W-:Y:S05]  /*e480*/  @P0 BRA `(.L_x_611) ;  /* 0x00000004006c0947 */ /* 0x000fea0003800000 */
[----:B------:R-:W-:Y:S01]  /*e490*/  LEA.HI R5, R43, R208, RZ, 0x1d ;  /* 0x000000d02b057211 */ /* 0x000fe200078fe8ff */
[----:B------:R-:W-:Y:S01]  /*e4a0*/  IMAD.U32 R52, R37, 0x10000, RZ ;  /* 0x0001000025347824 */ /* 0x000fe200078e00ff */
[----:B------:R-:W-:Y:S01]  /*e4b0*/  LOP3.LUT R4, R189, 0x38, R22, 0xf8, !PT ;  /* 0x00000038bd047812 */ /* 0x000fe200078ef816 */
[----:B------:R-:W-:Y:S01]  /*e4c0*/  IMAD.U32 R51, R33, 0x10000, RZ ;  /* 0x0001000021337824 */ /* 0x000fe200078e00ff */
[----:B------:R-:W-:Y:S02]  /*e4d0*/  SHF.R.S32.HI R6, RZ, 0x1f, R5 ;  /* 0x0000001fff067819 */ /* 0x000fe40000011405 */
[----:B------:R-:W-:Y:S02]  /*e4e0*/  LOP3.LUT R53, R37, 0xffff0000, RZ, 0xc0, !PT ;  /* 0xffff000025357812 */ /* 0x000fe400078ec0ff */
[----:B------:R-:W-:Y:S01]  /*e4f0*/  LEA.HI R7, R6, R5, RZ, 0x3 ;  /* 0x0000000506077211 */ /* 0x000fe200078f18ff */
[----:B------:R-:W-:Y:S01]  /*e500*/  IMAD.SHL.U32 R6, R5, 0x8, RZ ;  /* 0x0000000805067824 */ /* 0x000fe200078e00ff */
[----:B------:R-:W-:-:S03]  /*e510*/  LOP3.LUT R5, R4, R191, RZ, 0x3c, !PT ;  /* 0x000000bf04057212 */ /* 0x000fc600078e3cff */
[----:B------:R-:W-:Y:S01]  /*e520*/  IMAD.SHL.U32 R7, R7, 0x400, RZ ;  /* 0x0000040007077824 */ /* 0x000fe200078e00ff */
[----:B------:R-:W-:Y:S01]  /*e530*/  LOP3.LUT R6, R189, 0x38, R6, 0xf8, !PT ;  /* 0x00000038bd067812 */ /* 0x000fe200078ef806 */
[----:B------:R-:W-:-:S03]  /*e540*/  IMAD R5, R190, 0x200, R5 ;  /* 0x00000200be057824 */ /* 0x000fc600078e0205 */
[----:B------:R-:W-:Y:S01]  /*e550*/  LOP3.LUT R7, R7, 0x7fffe000, RZ, 0xc0, !PT ;  /* 0x7fffe00007077812 */ /* 0x000fe200078ec0ff */
[----:B------:R-:W-:Y:S01]  /*e560*/  IMAD R60, R5, 0x2, R2 ;  /* 0x00000002053c7824 */ /* 0x000fe200078e0202 */
[----:B------:R-:W-:-:S03]  /*e570*/  LOP3.LUT R6, R6, R191, RZ, 0x3c, !PT ;  /* 0x000000bf06067212 */ /* 0x000fc600078e3cff */
[----:B------:R-:W-:-:S04]  /*e580*/  IMAD R7, R190, 0x200, R7 ;  /* 0x00000200be077824 */ /* 0x000fc800078e0207 */
[----:B------:R-:W-:Y:S02]  /*e590*/  IMAD.IADD R9, R7, 0x1, R6 ;  /* 0x0000000107097824 */ /* 0x000fe400078e0206 */
[----:B------:R-:W0:Y:S02]  /*e5a0*/  LDS.128 R4, [R60+0x10400] ;  /* 0x010400003c047984 */ /* 0x000e240000000c00 */
[----:B------:R-:W-:-:S05]  /*e5b0*/  IMAD R62, R9, 0x2, R2 ;  /* 0x00000002093e7824 */ /* 0x000fca00078e0202 */
[----:B------:R-:W1:Y:S01]  /*e5c0*/  LDS.128 R8, [R62+0x10400] ;  /* 0x010400003e087984 */ /* 0x000e620000000c00 */
[C---:B0-----:R-:W-:Y:S01]  /*e5d0*/  IMAD.U32 R42, R4.reuse, 0x10000, RZ ;  /* 0x00010000042a7824 */ /* 0x041fe200078e00ff */
[----:B------:R-:W-:Y:S01]  /*e5e0*/  LOP3.LUT R4, R4, 0xffff0000, RZ, 0xc0, !PT ;  /* 0xffff000004047812 */ /* 0x000fe200078ec0ff */
[C---:B------:R-:W-:Y:S01]  /*e5f0*/  IMAD.U32 R44, R5.reuse, 0x10000, RZ ;  /* 0x00010000052c7824 */ /* 0x040fe200078e00ff */
[----:B------:R-:W-:Y:S01]  /*e600*/  LOP3.LUT R5, R5, 0xffff0000, RZ, 0xc0, !PT ;  /* 0xffff000005057812 */ /* 0x000fe200078ec0ff */
[C---:B------:R-:W-:Y:S01]  /*e610*/  IMAD.U32 R45, R6.reuse, 0x10000, RZ ;  /* 0x00010000062d7824 */ /* 0x040fe200078e00ff */
[----:B------:R-:W-:Y:S01]  /*e620*/  LOP3.LUT R6, R6, 0xffff0000, RZ, 0xc0, !PT ;  /* 0xffff000006067812 */ /* 0x000fe200078ec0ff */
[C---:B------:R-:W-:Y:S01]  /*e630*/  IMAD.U32 R46, R7.reuse, 0x10000, RZ ;  /* 0x00010000072e7824 */ /* 0x040fe200078e00ff */
[----:B------:R-:W-:Y:S01]  /*e640*/  LOP3.LUT R7, R7, 0xffff0000, RZ, 0xc0, !PT ;  /* 0xffff000007077812 */ /* 0x000fe200078ec0ff */
[C---:B-1----:R-:W-:Y:S01]  /*e650*/  IMAD.U32 R47, R8.reuse, 0x10000, RZ ;  /* 0x00010000082f7824 */ /* 0x042fe200078e00ff */
[----:B------:R-:W-:Y:S01]  /*e660*/  LOP3.LUT R8, R8, 0xffff0000, RZ, 0xc0, !PT ;  /* 0xffff000008087812 */ /* 0x000fe200078ec0ff */
[C---:B------:R-:W-:Y:S01]  /*e670*/  IMAD.U32 R48, R9.reuse, 0x10000, RZ ;  /* 0x0001000009307824 */ /* 0x040fe200078e00ff */
[----:B------:R-:W-:Y:S01]  /*e680*/  LOP3.LUT R9, R9, 0xffff0000, RZ, 0xc0, !PT ;  /* 0xffff000009097812 */ /* 0x000fe200078ec0ff */
[C---:B------:R-:W-:Y:S01]  /*e690*/  FMUL.FTZ R55, R47.reuse, R52 ;  /* 0x000000342f377220 */ /* 0x040fe20000410000 */
[----:B------:R-:W-:Y:S01]  /*e6a0*/  FMUL.FTZ R57, R47, R51 ;  /* 0x000000332f397220 */ /* 0x000fe20000410000 */
[----:B------:R-:W-:Y:S01]  /*e6b0*/  LOP3.LUT R47, R33, 0xffff0000, RZ, 0xc0, !PT ;  /* 0xffff0000212f7812 */ /* 0x000fe200078ec0ff */
[----:B------:R-:W-:Y:S01]  /*e6c0*/  FMUL.FTZ R59, R8, R53 ;  /* 0x00000035083b7220 */ /* 0x000fe20000410000 */
[----:B------:R-:W-:Y:S01]  /*e6d0*/  FFMA.FTZ R54, R42, R51, -R55 ;  /* 0x000000332a367223 */ /* 0x000fe20000010837 */
[----:B------:R-:W-:-:S02]  /*e6e0*/  IMAD.U32 R55, R38, 0x10000, RZ ;  /* 0x0001000026377824 */ /* 0x000fc400078e00ff */
[----:B------:R-:W-:Y:S01]  /*e6f0*/  FFMA.FTZ R57, R42, R52, R57 ;  /* 0x000000342a397223 */ /* 0x000fe20000010039 */
[----:B------:R-:W-:Y:S02]  /*e700*/  IMAD.U32 R51, R34, 0x10000, RZ ;  /* 0x0001000022337824 */ /* 0x000fe400078e00ff */
[-C--:B------:R-:W-:Y:S01]  /*e710*/  FMUL.FTZ R61, R8, R47.reuse ;  /* 0x0000002f083d7220 */ /* 0x080fe20000410000 */
[----:B------:R-:W-:Y:S01]  /*e720*/  FFMA.FTZ R59, R4, R47, -R59 ;  /* 0x0000002f043b7223 */ /* 0x000fe2000001083b */
[C---:B------:R-:W-:Y:S01]  /*e730*/  FMUL.FTZ R47, R48.reuse, R55 ;  /* 0x00000037302f7220 */ /* 0x040fe20000410000 */
[-C--:B------:R-:W-:Y:S01]  /*e740*/  FMUL.FTZ R52, R48, R51.reuse ;  /* 0x0000003330347220 */ /* 0x080fe20000410000 */
[C---:B------:R-:W-:Y:S01]  /*e750*/  IMAD.U32 R49, R10.reuse, 0x10000, RZ ;  /* 0x000100000a317824 */ /* 0x040fe200078e00ff */
[----:B------:R-:W-:Y:S01]  /*e760*/  LOP3.LUT R10, R10, 0xffff0000, RZ, 0xc0, !PT ;  /* 0xffff00000a0a7812 */ /* 0x000fe200078ec0ff */
[----:B------:R-:W-:Y:S01]  /*e770*/  FFMA.FTZ R48, R44, R51, -R47 ;  /* 0x000000332c307223 */ /* 0x000fe2000001082f */
[----:B------:R-:W-:Y:S01]  /*e780*/  LOP3.LUT R51, R39, 0xffff0000, RZ, 0xc0, !PT ;  /* 0xffff000027337812 */ /* 0x000fe200078ec0ff */
[----:B------:R-:W-:Y:S01]  /*e790*/  FFMA.FTZ R42, R4, R53, R61 ;  /* 0x00000035042a7223 */ /* 0x000fe2000001003d */
[----:B------:R-:W-:Y:S01]  /*e7a0*/  LOP3.LUT R47, R35, 0xffff0000, RZ, 0xc0, !PT ;  /* 0xffff0000232f7812 */ /* 0x000fe200078ec0ff */
[----:B------:R-:W-:-:S02]  /*e7b0*/  IMAD.U32 R8, R39, 0x10000, RZ ;  /* 0x0001000027087824 */ /* 0x000fc400078e00ff */
[----:B------:R-:W-:Y:S01]  /*e7c0*/  FFMA.FTZ R52, R44, R55, R52 ;  /* 0x000000372c347223 */ /* 0x000fe20000010034 */
[----:B------:R-:W-:Y:S02]  /*e7d0*/  IMAD.U32 R4, R35, 0x10000, RZ ;  /* 0x0001000023047824 */ /* 0x000fe400078e00ff */
[C---:B------:R-:W-:Y:S01]  /*e7e0*/  FMUL.FTZ R61, R10.reuse, R51 ;  /* 0x000000330a3d7220 */ /* 0x040fe20000410000 */
[C---:B------:R-:W-:Y:S01]  /*e7f0*/  FMUL.FTZ R44, R49.reuse, R8 ;  /* 0x00000008312c7220 */ /* 0x040fe20000410000 */
[----:B------:R-:W-:Y:S01]  /*e800*/  FMUL.FTZ R10, R10, R47 ;  /* 0x0000002f0a0a7220 */ /* 0x000fe20000410000 */
[-C--:B------:R-:W-:Y:S01]  /*e810*/  FMUL.FTZ R56, R49, R4.reuse ;  /* 0x0000000431387220 */ /* 0x080fe20000410000 */
[----:B------:R-:W-:Y:S02]  /*e820*/  IMAD.U32 R50, R11, 0x10000, RZ ;  /* 0x000100000b327824 */ /* 0x000fe400078e00ff */
[----:B------:R-:W-:Y:S01]  /*e830*/  FFMA.FTZ R55, R45, R4, -R44 ;  /* 0x000000042d377223 */ /* 0x000fe2000001082c */
[----:B------:R-:W-:-:S02]  /*e840*/  IMAD.U32 R53, R41, 0x10000, RZ ;  /* 0x0001000029357824 */ /* 0x000fc400078e00ff */
[----:B------:R-:W-:Y:S01]  /*e850*/  FFMA.FTZ R56, R45, R8, R56 ;  /* 0x000000082d387223 */ /* 0x000fe20000010038 */
[----:B------:R-:W-:Y:S02]  /*e860*/  IMAD.U32 R49, R36, 0x10000, RZ ;  /* 0x0001000024317824 */ /* 0x000fe400078e00ff */
[C---:B------:R-:W-:Y:S01]  /*e870*/  FFMA.FTZ R58, R6.reuse, R47, -R61 ;  /* 0x0000002f063a7223 */ /* 0x040fe2000001083d */
[----:B------:R-:W-:Y:S01]  /*e880*/  FFMA.FTZ R51, R6, R51, R10 ;  /* 0x0000003306337223 */ /* 0x000fe2000001000a */
[----:B------:R-:W-:Y:S01]  /*e890*/  LOP3.LUT R11, R11, 0xffff0000, RZ, 0xc0, !PT ;  /* 0xffff00000b0b7812 */ /* 0x000fe200078ec0ff */
[C---:B------:R-:W-:Y:S01]  /*e8a0*/  FMUL.FTZ R45, R50.reuse, R53 ;  /* 0x00000035322d7220 */ /* 0x040fe20000410000 */
[-C--:B------:R-:W-:Y:S01]  /*e8b0*/  FMUL.FTZ R47, R50, R49.reuse ;  /* 0x00000031322f7220 */ /* 0x080fe20000410000 */
[----:B------:R-:W-:Y:S02]  /*e8c0*/  LOP3.LUT R8, R38, 0xffff0000, RZ, 0xc0, !PT ;  /* 0xffff000026087812 */ /* 0x000fe400078ec0ff */
[----:B------:R-:W-:Y:S01]  /*e8d0*/  LOP3.LUT R10, R41, 0xffff0000, RZ, 0xc0, !PT ;  /* 0xffff0000290a7812 */ /* 0x000fe200078ec0ff */
[----:B------:R-:W-:Y:S01]  /*e8e0*/  FFMA.FTZ R49, R46, R49, -R45 ;  /* 0x000000312e317223 */ /* 0x000fe2000001082d */
[----:B------:R-:W-:Y:S01]  /*e8f0*/  LOP3.LUT R4, R34, 0xffff0000, RZ, 0xc0, !PT ;  /* 0xffff000022047812 */ /* 0x000fe200078ec0ff */
[----:B------:R-:W-:Y:S01]  /*e900*/  FFMA.FTZ R47, R46, R53, R47 ;  /* 0x000000352e2f7223 */ /* 0x000fe2000001002f */
[----:B------:R-:W-:Y:S01]  /*e910*/  LOP3.LUT R6, R36, 0xffff0000, RZ, 0xc0, !PT ;  /* 0xffff000024067812 */ /* 0x000fe200078ec0ff */
[----:B------:R-:W-:Y:S01]  /*e920*/  FMUL.FTZ R44, R9, R8 ;  /* 0x00000008092c7220 */ /* 0x000fe20000410000 */
[----:B------:R-:W-:Y:S01]  /*e930*/  FMUL.FTZ R46, R11, R10 ;  /* 0x0000000a0b2e7220 */ /* 0x000fe20000410000 */
[----:B------:R-:W-:-:S02]  /*e940*/  FMUL.FTZ R45, R9, R4 ;  /* 0x00000004092d7220 */ /* 0x000fc40000410000 */
[----:B------:R-:W-:Y:S01]  /*e950*/  FMUL.FTZ R11, R11, R6 ;  /* 0x000000060b0b7220 */ /* 0x000fe20000410000 */
[----:B------:R-:W-:Y:S01]  /*e960*/  FFMA.FTZ R9, R5, R4, -R44 ;  /* 0x0000000405097223 */ /* 0x000fe2000001082c */
[----:B------:R-:W-:Y:S01]  /*e970*/  FFMA.FTZ R46, R7, R6, -R46 ;  /* 0x00000006072e7223 */ /* 0x000fe2000001082e */
[----:B------:R-:W-:Y:S01]  /*e980*/  FFMA.FTZ R45, R5, R8, R45 ;  /* 0x00000008052d7223 */ /* 0x000fe2000001002d */
[----:B------:R-:W-:Y:S01]  /*e990*/  FFMA.FTZ R44, R7, R10, R11 ;  /* 0x0000000a072c7223 */ /* 0x000fe2000001000b */
[----:B------:R-:W-:Y:S02]  /*e9a0*/  F2FP.BF16.F32.PACK_AB R6, R58, R55 ;  /* 0x000000373a06723e */ /* 0x000fe400000010ff */
[----:B------:R-:W-:Y:S02]  /*e9b0*/  F2FP.BF16.F32.PACK_AB R4, R59, R54 ;  /* 0x000000363b04723e */ /* 0x000fe400000010ff */
[----:B------:R-:W-:Y:S02]  /*e9c0*/  F2FP.BF16.F32.PACK_AB R5, R9, R48 ;  /* 0x000000300905723e */ /* 0x000fe400000010ff */
[----:B------:R-:W-:-:S02]  /*e9d0*/  F2FP.BF16.F32.PACK_AB R7, R46, R49 ;  /* 0x000000312e07723e */ /* 0x000fc400000010ff */
[----:B------:R-:W-:Y:S02]  /*e9e0*/  F2FP.BF16.F32.PACK_AB R10, R51, R56 ;  /* 0x00000038330a723e */ /* 0x000fe400000010ff */
[----:B------:R-:W-:Y:S01]  /*e9f0*/  F2FP.BF16.F32.PACK_AB R8, R42, R57 ;  /* 0x000000392a08723e */ /* 0x000fe200000010ff */
[----:B------:R0:W-:Y:S01]  /*ea00*/  STS.128 [R60+0x10400], R4 ;  /* 0x010400043c007388 */ /* 0x0001e20000000c00 */
[----:B------:R-:W-:Y:S02]  /*ea10*/  F2FP.BF16.F32.PACK_AB R9, R45, R52 ;  /* 0x000000342d09723e */ /* 0x000fe400000010ff */
[----:B------:R-:W-:-:S05]  /*ea20*/  F2FP.BF16.F32.PACK_AB R11, R44, R47 ;  /* 0x0000002f2c0b723e */ /* 0x000fca00000010ff */
[----:B------:R0:W-:Y:S02]  /*ea30*/  STS.128 [R62+0x10400], R8 ;  /* 0x010400083e007388 */ /* 0x0001e40000000c00 */
.L_x_611:
[----:B------:R-:W-:Y:S05]  /*ea40*/  BSYNC B2 ;  /* 0x0000000000027941 */ /* 0x000fea0003800000 */
.L_x_610:
[----:B------:R-:W-:Y:S04]  /*ea50*/  BSSY B2, `(.L_x_612) ;  /* 0x0000059000027945 */ /* 0x000fe80003800000 */
[----:B------:R-:W-:Y:S05]  /*ea60*/  @P1 BRA `(.L_x_613) ;  /* 0x00000004005c1947 */ /* 0x000fea0003800000 */
[----:B0-----:R-:W-:Y:S01]  /*ea70*/  LEA.HI R4, R43, R210, RZ, 0x1d ;  /* 0x000000d22b047211 */ /* 0x001fe200078fe8ff */
[C---:B------:R-:W-:Y:S01]  /*ea80*/  IMAD.U32 R55, R29.reuse, 0x10000, RZ ;  /* 0x000100001d377824 */ /* 0x040fe200078e00ff */
[----:B------:R-:W-:Y:S01]  /*ea90*/  LOP3.LUT R57, R29, 0xffff0000, RZ, 0xc0, !PT ;  /* 0xffff00001d397812 */ /* 0x000fe200078ec0ff */
[----:B------:R-:W-:Y:S01]  /*eaa0*/  IMAD.U32 R53, R25, 0x10000, RZ ;  /* 0x0001000019357824 */ /* 0x000fe200078e00ff */
[----:B------:R-:W-:-:S04]  /*eab0*/  SHF.R.S32.HI R5, RZ, 0x1f, R4 ;  /* 0x0000001fff057819 */ /* 0x000fc80000011404 */
[----:B------:R-:W-:Y:S01]  /*eac0*/  LEA.HI R5, R5, R4, RZ, 0x3 ;  /* 0x0000000405057211 */ /* 0x000fe200078f18ff */
[----:B------:R-:W-:-:S04]  /*ead0*/  IMAD.SHL.U32 R4, R4, 0x8, RZ ;  /* 0x0000000804047824 */ /* 0x000fc800078e00ff */
[----:B------:R-:W-:Y:S01]  /*eae0*/  IMAD.SHL.U32 R5, R5, 0x400, RZ ;  /* 0x0000040005057824 */ /* 0x000fe200078e00ff */
[----:B------:R-:W-:-:S04]  /*eaf0*/  LOP3.LUT R4, R189, 0x38, R4, 0xf8, !PT ;  /* 0x00000038bd047812 */ /* 0x000fc800078ef804 */
[----:B------:R-:W-:Y:S02]  /*eb00*/  LOP3.LUT R5, R5, 0x7fffe000, RZ, 0xc0, !PT ;  /* 0x7fffe00005057812 */ /* 0x000fe400078ec0ff */
[----:B------:R-:W-:-:S03]  /*eb10*/  LOP3.LUT R4, R4, R191, RZ, 0x3c, !PT ;  /* 0x000000bf04047212 */ /* 0x000fc600078e3cff */
[----:B------:R-:W-:-:S04]  /*eb20*/  IMAD R5, R190, 0x200, R5 ;  /* 0x00000200be057824 */ /* 0x000fc800078e0205 */
[----:B------:R-:W-:Y:S02]  /*eb30*/  IMAD.IADD R9, R5, 0x1, R4 ;  /* 0x0000000105097824 */ /* 0x000fe400078e0204 */
[----:B------:R-:W0:Y:S02]  /*eb40*/  LDS.128 R4, [R218] ;  /* 0x00000000da047984 */ /* 0x000e240000000c00 */
        /* <DEDUP_REMOVED lines=16> */
[----:B------:R-:W-:Y:S01]  /*ec50*/  FMUL.FTZ R63, R8, R57 ;  /* 0x00000039083f7220 */ /* 0x000fe20000410000 */
[----:B------:R-:W-:-:S02]  /*ec60*/  IMAD.U32 R48, R30, 0x10000, RZ ;  /* 0x000100001e307824 */ /* 0x000fc400078e00ff */
[C---:B------:R-:W-:Y:S01]  /*ec70*/  FFMA.FTZ R59, R44.reuse, R53, -R59 ;  /* 0x000000352c3b7223 */ /* 0x040fe2000001083b */
[----:B------:R-:W-:Y:S01]  /*ec80*/  LOP3.LUT R53, R25, 0xffff0000, RZ, 0xc0, !PT ;  /* 0xffff000019357812 */ /* 0x000fe200078ec0ff */
[----:B------:R-:W-:Y:S01]  /*ec90*/  FFMA.FTZ R61, R44, R55, R61 ;  /* 0x000000372c3d7223 */ /* 0x000fe2000001003d */
[----:B------:R-:W-:Y:S02]  /*eca0*/  IMAD.U32 R44, R26, 0x10000, RZ ;  /* 0x000100001a2c7824 */ /* 0x000fe400078e00ff */
[----:B------:R-:W-:Y:S02]  /*ecb0*/  IMAD.U32 R50, R10, 0x10000, RZ ;  /* 0x000100000a327824 */ /* 0x000fe400078e00ff */
[-C--:B------:R-:W-:Y:S01]  /*ecc0*/  FMUL.FTZ R55, R8, R53.reuse ;  /* 0x0000003508377220 */ /* 0x080fe20000410000 */
[----:B------:R-:W-:Y:S01]  /*ecd0*/  FFMA.FTZ R52, R4, R53, -R63 ;  /* 0x0000003504347223 */ /* 0x000fe2000001083f */
[----:B------:R-:W-:Y:S01]  /*ece0*/  FMUL.FTZ R8, R49, R48 ;  /* 0x0000003031087220 */ /* 0x000fe20000410000 */
[----:B------:R-:W-:-:S02]  /*ecf0*/  IMAD.U32 R53, R31, 0x10000, RZ ;  /* 0x000100001f357824 */ /* 0x000fc400078e00ff */
[-C--:B------:R-:W-:Y:S01]  /*ed00*/  FMUL.FTZ R63, R49, R44.reuse ;  /* 0x0000002c313f7220 */ /* 0x080fe20000410000 */
[----:B------:R-:W-:Y:S01]  /*ed10*/  FFMA.FTZ R54, R4, R57, R55 ;  /* 0x0000003904367223 */ /* 0x000fe20000010037 */
[----:B------:R-:W-:Y:S01]  /*ed20*/  LOP3.LUT R10, R10, 0xffff0000, RZ, 0xc0, !PT ;  /* 0xffff00000a0a7812 */ /* 0x000fe200078ec0ff */
[----:B------:R-:W-:Y:S01]  /*ed30*/  FFMA.FTZ R56, R45, R44, -R8 ;  /* 0x0000002c2d387223 */ /* 0x000fe20000010808 */
[----:B------:R-:W-:Y:S02]  /*ed40*/  IMAD.U32 R49, R27, 0x10000, RZ ;  /* 0x000100001b317824 */ /* 0x000fe400078e00ff */
[----:B------:R-:W-:Y:S01]  /*ed50*/  FFMA.FTZ R63, R45, R48, R63 ;  /* 0x000000302d3f7223 */ /* 0x000fe2000001003f */
[----:B------:R-:W-:Y:S01]  /*ed60*/  FMUL.FTZ R57, R50, R53 ;  /* 0x0000003532397220 */ /* 0x000fe20000410000 */
[----:B------:R-:W-:Y:S01]  /*ed70*/  LOP3.LUT R55, R31, 0xffff0000, RZ, 0xc0, !PT ;  /* 0xffff00001f377812 */ /* 0x000fe200078ec0ff */
[----:B------:R-:W-:Y:S01]  /*ed80*/  IMAD.U32 R51, R11, 0x10000, RZ ;  /* 0x000100000b337824 */ /* 0x000fe200078e00ff */
[----:B------:R-:W-:Y:S01]  /*ed90*/  LOP3.LUT R45, R27, 0xffff0000, RZ, 0xc0, !PT ;  /* 0xffff00001b2d7812 */ /* 0x000fe200078ec0ff */
[----:B------:R-:W-:-:S02]  /*eda0*/  IMAD.U32 R44, R32, 0x10000, RZ ;  /* 0x00010000202c7824 */ /* 0x000fc400078e00ff */
[-C--:B------:R-:W-:Y:S01]  /*edb0*/  FMUL.FTZ R65, R50, R49.reuse ;  /* 0x0000003132417220 */ /* 0x080fe20000410000 */
[----:B------:R-:W-:Y:S01]  /*edc0*/  FFMA.FTZ R57, R46, R49, -R57 ;  /* 0x000000312e397223 */ /* 0x000fe20000010839 */
[----:B------:R-:W-:Y:S01]  /*edd0*/  FMUL.FTZ R49, R10, R55 ;  /* 0x000000370a317220 */ /* 0x000fe20000410000 */
[----:B------:R-:W-:Y:S02]  /*ede0*/  IMAD.U32 R4, R28, 0x10000, RZ ;  /* 0x000100001c047824 */ /* 0x000fe400078e00ff */
[----:B------:R-:W-:Y:S01]  /*edf0*/  FMUL.FTZ R10, R10, R45 ;  /* 0x0000002d0a0a7220 */ /* 0x000fe20000410000 */
[----:B------:R-:W-:Y:S01]  /*ee00*/  FMUL.FTZ R8, R51, R44 ;  /* 0x0000002c33087220 */ /* 0x000fe20000410000 */
[----:B------:R-:W-:Y:S01]  /*ee10*/  FFMA.FTZ R65, R46, R53, R65 ;  /* 0x000000352e417223 */ /* 0x000fe20000010041 */
[C---:B------:R-:W-:Y:S01]  /*ee20*/  FFMA.FTZ R46, R6.reuse, R45, -R49 ;  /* 0x0000002d062e7223 */ /* 0x040fe20000010831 */
[----:B------:R-:W-:Y:S01]  /*ee30*/  FFMA.FTZ R48, R6, R55, R10 ;  /* 0x0000003706307223 */ /* 0x000fe2000001000a */
[-C--:B------:R-:W-:Y:S01]  /*ee40*/  FFMA.FTZ R49, R47, R4.reuse, -R8 ;  /* 0x000000042f317223 */ /* 0x080fe20000010808 */
[----:B------:R-:W-:Y:S01]  /*ee50*/  LOP3.LUT R11, R11, 0xffff0000, RZ, 0xc0, !PT ;  /* 0xffff00000b0b7812 */ /* 0x000fe200078ec0ff */
[----:B------:R-:W-:Y:S01]  /*ee60*/  FMUL.FTZ R50, R51, R4 ;  /* 0x0000000433327220 */ /* 0x000fe20000410000 */
[----:B------:R-:W-:-:S02]  /*ee70*/  LOP3.LUT R8, R30, 0xffff0000, RZ, 0xc0, !PT ;  /* 0xffff00001e087812 */ /* 0x000fc400078ec0ff */
[----:B------:R-:W-:Y:S01]  /*ee80*/  LOP3.LUT R10, R32, 0xffff0000, RZ, 0xc0, !PT ;  /* 0xffff0000200a7812 */ /* 0x000fe200078ec0ff */
[----:B------:R-:W-:Y:S01]  /*ee90*/  FFMA.FTZ R50, R47, R44, R50 ;  /* 0x0000002c2f327223 */ /* 0x000fe20000010032 */
[----:B------:R-:W-:Y:S01]  /*eea0*/  LOP3.LUT R4, R26, 0xffff0000, RZ, 0xc0, !PT ;  /* 0xffff00001a047812 */ /* 0x000fe200078ec0ff */
[----:B------:R-:W-:Y:S01]  /*eeb0*/  FMUL.FTZ R44, R9, R8 ;  /* 0x00000008092c7220 */ /* 0x000fe20000410000 */
[----:B------:R-:W-:Y:S01]  /*eec0*/  LOP3.LUT R6, R28, 0xffff0000, RZ, 0xc0, !PT ;  /* 0xffff00001c067812 */ /* 0x000fe200078ec0ff */
[----:B------:R-:W-:Y:S02]  /*eed0*/  FMUL.FTZ R58, R11, R10 ;  /* 0x0000000a0b3a7220 */ /* 0x000fe40000410000 */
[-C--:B------:R-:W-:Y:S01]  /*eee0*/  FMUL.FTZ R45, R9, R4.reuse ;  /* 0x00000004092d7220 */ /* 0x080fe20000410000 */
[----:B------:R-:W-:Y:S01]  /*eef0*/  FFMA.FTZ R9, R5, R4, -R44 ;  /* 0x0000000405097223 */ /* 0x000fe2000001082c */
[-C--:B------:R-:W-:Y:S01]  /*ef00*/  FMUL.FTZ R11, R11, R6.reuse ;  /* 0x000000060b0b7220 */ /* 0x080fe20000410000 */
[----:B------:R-:W-:Y:S01]  /*ef10*/  FFMA.FTZ R58, R7, R6, -R58 ;  /* 0x00000006073a7223 */ /* 0x000fe2000001083a */
[----:B------:R-:W-:Y:S01]  /*ef20*/  FFMA.FTZ R44, R5, R8, R45 ;  /* 0x00000008052c7223 */ /* 0x000fe2000001002d */
[----:B------:R-:W-:Y:S01]  /*ef30*/  F2FP.BF16.F32.PACK_AB R6, R46, R57 ;  /* 0x000000392e06723e */ /* 0x000fe200000010ff */
[----:B------:R-:W-:Y:S01]  /*ef40*/  FFMA.FTZ R11, R7, R10, R11 ;  /* 0x0000000a070b7223 */ /* 0x000fe2000001000b */
[----:B------:R-:W-:-:S02]  /*ef50*/  F2FP.BF16.F32.PACK_AB R4, R52, R59 ;  /* 0x0000003b3404723e */ /* 0x000fc400000010ff */
[----:B------:R-:W-:Y:S02]  /*ef60*/  F2FP.BF16.F32.PACK_AB R5, R9, R56 ;  /* 0x000000380905723e */ /* 0x000fe400000010ff */
[----:B------:R-:W-:Y:S02]  /*ef70*/  F2FP.BF16.F32.PACK_AB R7, R58, R49 ;  /* 0x000000313a07723e */ /* 0x000fe400000010ff */
[----:B------:R-:W-:Y:S02]  /*ef80*/  F2FP.BF16.F32.PACK_AB R10, R48, R65 ;  /* 0x00000041300a723e */ /* 0x000fe400000010ff */
[----:B------:R-:W-:Y:S01]  /*ef90*/  F2FP.BF16.F32.PACK_AB R8, R54, R61 ;  /* 0x0000003d3608723e */ /* 0x000fe200000010ff */
[----:B------:R1:W-:Y:S01]  /*efa0*/  STS.128 [R218], R4 ;  /* 0x00000004da007388 */ /* 0x0003e20000000c00 */
[----:B------:R-:W-:Y:S02]  /*efb0*/  F2FP.BF16.F32.PACK_AB R9, R44, R63 ;  /* 0x0000003f2c09723e */ /* 0x000fe400000010ff */
[----:B------:R-:W-:-:S05]  /*efc0*/  F2FP.BF16.F32.PACK_AB R11, R11, R50 ;  /* 0x000000320b0b723e */ /* 0x000fca00000010ff */
[----:B------:R1:W-:Y:S02]  /*efd0*/  STS.128 [R42+0x10400], R8 ;  /* 0x010400082a007388 */ /* 0x0003e40000000c00 */
.L_x_613:
[----:B------:R-:W-:Y:S05]  /*efe0*/  BSYNC B2 ;  /* 0x0000000000027941 */ /* 0x000fea0003800000 */
.L_x_612:
[----:B------:R-:W-:Y:S05]  /*eff0*/  @P2 BRA `(.L_x_609) ;  /* 0x00000004005c2947 */ /* 0x000fea0003800000 */
[----:B------:R-:W-:Y:S01]  /*f000*/  LEA.HI R43, R43, R216, RZ, 0x1d ;  /* 0x000000d82b2b7211 */ /* 0x000fe200078fe8ff */
[C---:B------:R-:W-:Y:S01]  /*f010*/  IMAD.U32 R54, R15.reuse, 0x10000, RZ ;  /* 0x000100000f367824 */ /* 0x040fe200078e00ff */
[----:B------:R-:W-:Y:S01]  /*f020*/  LOP3.LUT R51, R15, 0xffff0000, RZ, 0xc0, !PT ;  /* 0xffff00000f337812 */ /* 0x000fe200078ec0ff */
[----:B------:R-:W-:Y:S01]  /*f030*/  IMAD.U32 R52, R3, 0x10000, RZ ;  /* 0x0001000003347824 */ /* 0x000fe200078e00ff */
[----:B01----:R-:W-:Y:S01]  /*f040*/  SHF.R.S32.HI R4, RZ, 0x1f, R43 ;  /* 0x0000001fff047819 */ /* 0x003fe2000001142b */
[----:B------:R-:W-:-:S03]  /*f050*/  IMAD.U32 R53, R20, 0x10000, RZ ;  /* 0x0001000014357824 */ /* 0x000fc600078e00ff */
        /* <DEDUP_REMOVED lines=24> */
[-C--:B------:R-:W-:Y:S01]  /*f1e0*/  FMUL.FTZ R58, R47, R52.reuse ;  /* 0x000000342f3a7220 */ /* 0x080fe20000410000 */
[----:B------:R-:W-:Y:S01]  /*f1f0*/  LOP3.LUT R47, R3, 0xffff0000, RZ, 0xc0, !PT ;  /* 0xffff0000032f7812 */ /* 0x000fe200078ec0ff */
[----:B------:R-:W-:Y:S01]  /*f200*/  FMUL.FTZ R55, R8, R51 ;  /* 0x0000003308377220 */ /* 0x000fe20000410000 */
[C---:B------:R-:W-:Y:S01]  /*f210*/  FFMA.FTZ R56, R43.reuse, R52, -R56 ;  /* 0x000000342b387223 */ /* 0x040fe20000010838 */
[----:B------:R-:W-:Y:S01]  /*f220*/  FFMA.FTZ R58, R43, R54, R58 ;  /* 0x000000362b3a7223 */ /* 0x000fe2000001003a */
[----:B------:R-:W-:-:S02]  /*f230*/  IMAD.U32 R43, R12, 0x10000, RZ ;  /* 0x000100000c2b7824 */ /* 0x000fc400078e00ff */
[-C--:B------:R-:W-:Y:S01]  /*f240*/  FMUL.FTZ R57, R8, R47.reuse ;  /* 0x0000002f08397220 */ /* 0x080fe20000410000 */
[----:B------:R-:W-:Y:S01]  /*f250*/  FFMA.FTZ R55, R4, R47, -R55 ;  /* 0x0000002f04377223 */ /* 0x000fe20000010837 */
[----:B------:R-:W-:Y:S01]  /*f260*/  FMUL.FTZ R47, R48, R53 ;  /* 0x00000035302f7220 */ /* 0x000fe20000410000 */
[----:B------:R-:W-:Y:S02]  /*f270*/  IMAD.U32 R49, R10, 0x10000, RZ ;  /* 0x000100000a317824 */ /* 0x000fe400078e00ff */
[----:B------:R-:W-:Y:S01]  /*f280*/  FMUL.FTZ R52, R48, R43 ;  /* 0x0000002b30347220 */ /* 0x000fe20000410000 */
[----:B------:R-:W-:Y:S01]  /*f290*/  FFMA.FTZ R57, R4, R51, R57 ;  /* 0x0000003304397223 */ /* 0x000fe20000010039 */
[----:B------:R-:W-:Y:S01]  /*f2a0*/  LOP3.LUT R10, R10, 0xffff0000, RZ, 0xc0, !PT ;  /* 0xffff00000a0a7812 */ /* 0x000fe200078ec0ff */
[----:B------:R-:W-:Y:S01]  /*f2b0*/  FFMA.FTZ R48, R44, R43, -R47 ;  /* 0x0000002b2c307223 */ /* 0x000fe2000001082f */
[C---:B------:R-:W-:Y:S01]  /*f2c0*/  LOP3.LUT R51, R21.reuse, 0xffff0000, RZ, 0xc0, !PT ;  /* 0xffff000015337812 */ /* 0x040fe200078ec0ff */
[----:B------:R-:W-:Y:S01]  /*f2d0*/  IMAD.U32 R8, R21, 0x10000, RZ ;  /* 0x0001000015087824 */ /* 0x000fe200078e00ff */
[C---:B------:R-:W-:Y:S01]  /*f2e0*/  LOP3.LUT R43, R13.reuse, 0xffff0000, RZ, 0xc0, !PT ;  /* 0xffff00000d2b7812 */ /* 0x040fe200078ec0ff */
[----:B------:R-:W-:-:S02]  /*f2f0*/  IMAD.U32 R4, R13, 0x10000, RZ ;  /* 0x000100000d047824 */ /* 0x000fc400078e00ff */
[----:B------:R-:W-:Y:S01]  /*f300*/  FFMA.FTZ R52, R44, R53, R52 ;  /* 0x000000352c347223 */ /* 0x000fe20000010034 */
[C---:B------:R-:W-:Y:S01]  /*f310*/  FMUL.FTZ R59, R10.reuse, R51 ;  /* 0x000000330a3b7220 */ /* 0x040fe20000410000 */
[C---:B------:R-:W-:Y:S01]  /*f320*/  FMUL.FTZ R44, R49.reuse, R8 ;  /* 0x00000008312c7220 */ /* 0x040fe20000410000 */
[-C--:B------:R-:W-:Y:S01]  /*f330*/  FMUL.FTZ R54, R49, R4.reuse ;  /* 0x0000000431367220 */ /* 0x080fe20000410000 */
[----:B------:R-:W-:Y:S01]  /*f340*/  FMUL.FTZ R10, R10, R43 ;  /* 0x0000002b0a0a7220 */ /* 0x000fe20000410000 */
[----:B------:R-:W-:Y:S02]  /*f350*/  IMAD.U32 R50, R11, 0x10000, RZ ;  /* 0x000100000b327824 */ /* 0x000fe400078e00ff */
[C---:B------:R-:W-:Y:S01]  /*f360*/  FFMA.FTZ R53, R45.reuse, R4, -R44 ;  /* 0x000000042d357223 */ /* 0x040fe2000001082c */
[----:B------:R-:W-:Y:S02]  /*f370*/  IMAD.U32 R49, R24, 0x10000, RZ ;  /* 0x0001000018317824 */ /* 0x000fe400078e00ff */
[----:B------:R-:W-:Y:S01]  /*f380*/  FFMA.FTZ R54, R45, R8, R54 ;  /* 0x000000082d367223 */ /* 0x000fe20000010036 */
[----:B------:R-:W-:-:S02]  /*f390*/  IMAD.U32 R47, R14, 0x10000, RZ ;  /* 0x000100000e2f7824 */ /* 0x000fc400078e00ff */
[----:B------:R-:W-:Y:S01]  /*f3a0*/  FFMA.FTZ R51, R6, R51, R10 ;  /* 0x0000003306337223 */ /* 0x000fe2000001000a */
[----:B------:R-:W-:Y:S01]  /*f3b0*/  LOP3.LUT R11, R11, 0xffff0000, RZ, 0xc0, !PT ;  /* 0xffff00000b0b7812 */ /* 0x000fe200078ec0ff */
[----:B------:R-:W-:Y:S01]  /*f3c0*/  FMUL.FTZ R45, R50, R49 ;  /* 0x00000031322d7220 */ /* 0x000fe20000410000 */
[----:B------:R-:W-:Y:S01]  /*f3d0*/  FFMA.FTZ R60, R6, R43, -R59 ;  /* 0x0000002b063c7223 */ /* 0x000fe2000001083b */
[----:B------:R-:W-:Y:S01]  /*f3e0*/  LOP3.LUT R8, R20, 0xffff0000, RZ, 0xc0, !PT ;  /* 0xffff000014087812 */ /* 0x000fe200078ec0ff */
[-C--:B------:R-:W-:Y:S01]  /*f3f0*/  FMUL.FTZ R43, R50, R47.reuse ;  /* 0x0000002f322b7220 */ /* 0x080fe20000410000 */
        /* <DEDUP_REMOVED lines=19> */
[----:B------:R2:W-:Y:S01]  /*f530*/  STS.128 [R215], R4 ;  /* 0x00000004d7007388 */ /* 0x0005e20000000c00 */
[----:B------:R-:W-:Y:S02]  /*f540*/  F2FP.BF16.F32.PACK_AB R9, R43, R52 ;  /* 0x000000342b09723e */ /* 0x000fe400000010ff */
[----:B------:R-:W-:-:S05]  /*f550*/  F2FP.BF16.F32.PACK_AB R11, R11, R46 ;  /* 0x0000002e0b0b723e */ /* 0x000fca00000010ff */
[----:B------:R2:W-:Y:S02]  /*f560*/  STS.128 [R42+0x10400], R8 ;  /* 0x010400082a007388 */ /* 0x0005e40000000c00 */
.L_x_609:
[----:B------:R-:W-:Y:S05]  /*f570*/  BSYNC B1 ;  /* 0x0000000000017941 */ /* 0x000fea0003800000 */
.L_x_608:
[----:B------:R-:W-:-:S13]  /*f580*/  ISETP.GE.AND P0, PT, R204, R0, PT ;  /* 0x00000000cc00720c */ /* 0x000fda0003f06270 */
[----:B------:R-:W-:Y:S05]  /*f590*/  @P0 BRA `(.L_x_589) ;  /* 0x0000001000340947 */ /* 0x000fea0003800000 */
[----:B------:R-:W3:Y:S01]  /*f5a0*/  LDC R43, c[0x0][0x3d4] ;  /* 0x0000f500ff2b7b82 */ /* 0x000ee20000000800 */
[----:B------:R-:W-:Y:S01]  /*f5b0*/  BSSY B1, `(.L_x_614) ;  /* 0x000005b000017945 */ /* 0x000fe20003800000 */
[-C--:B---3--:R-:W-:Y:S02]  /*f5c0*/  ISETP.GE.AND P0, PT, R22, R43.reuse, PT ;  /* 0x0000002b1600720c */ /* 0x088fe40003f06270 */
[-C--:B------:R-:W-:Y:S02]  /*f5d0*/  ISETP.GE.AND P1, PT, R184, R43.reuse, PT ;  /* 0x0000002bb800720c */ /* 0x080fe40003f26270 */
[----:B------:R-:W-:-:S09]  /*f5e0*/  ISETP.GE.AND P2, PT, R185, R43, PT ;  /* 0x0000002bb900720c */ /* 0x000fd20003f46270 */
[----:B------:R-:W-:Y:S05]  /*f5f0*/  @P0 BRA `(.L_x_615) ;  /* 0x0000000400580947 */ /* 0x000fea0003800000 */
[----:B------:R-:W-:Y:S01]  /*f600*/  LEA.HI R0, R43, R208, RZ, 0x1d ;  /* 0x000000d02b007211 */ /* 0x000fe200078fe8ff */
[C---:B------:R-:W-:Y:S01]  /*f610*/  IMAD.U32 R54, R37.reuse, 0x10000, RZ ;  /* 0x0001000025367824 */ /* 0x040fe200078e00ff */
[----:B------:R-:W-:Y:S01]  /*f620*/  LOP3.LUT R56, R37, 0xffff0000, RZ, 0xc0, !PT ;  /* 0xffff000025387812 */ /* 0x000fe200078ec0ff */
[----:B------:R-:W-:Y:S01]  /*f630*/  IMAD.U32 R52, R33, 0x10000, RZ ;  /* 0x0001000021347824 */ /* 0x000fe200078e00ff */
[----:B012---:R-:W-:Y:S01]  /*f640*/  SHF.R.S32.HI R5, RZ, 0x1f, R0 ;  /* 0x0000001fff057819 */ /* 0x007fe20000011400 */
[----:B------:R-:W-:Y:S01]  /*f650*/  IMAD.SHL.U32 R4, R0, 0x8, RZ ;  /* 0x0000000800047824 */ /* 0x000fe200078e00ff */
[----:B------:R-:W-:Y:S01]  /*f660*/  LOP3.LUT R57, R41, 0xffff0000, RZ, 0xc0, !PT ;  /* 0xffff000029397812 */ /* 0x000fe200078ec0ff */
[----:B------:R-:W-:Y:S01]  /*f670*/  IMAD.U32 R58, R38, 0x10000, RZ ;  /* 0x00010000263a7824 */ /* 0x000fe200078e00ff */
[----:B------:R-:W-:Y:S01]  /*f680*/  LEA.HI R5, R5, R0, RZ, 0x3 ;  /* 0x0000000005057211 */ /* 0x000fe200078f18ff */
[----:B------:R-:W-:Y:S01]  /*f690*/  IMAD.U32 R55, R39, 0x10000, RZ ;  /* 0x0001000027377824 */ /* 0x000fe200078e00ff */
[----:B------:R-:W-:-:S03]  /*f6a0*/  LOP3.LUT R0, R187, 0x38, R4, 0xf8, !PT ;  /* 0x00000038bb007812 */ /* 0x000fc600078ef804 */
[----:B------:R-:W-:Y:S01]  /*f6b0*/  IMAD.SHL.U32 R5, R5, 0x400, RZ ;  /* 0x0000040005057824 */ /* 0x000fe200078e00ff */
[----:B------:R-:W-:-:S04]  /*f6c0*/  LOP3.LUT R0, R0, R219, RZ, 0x3c, !PT ;  /* 0x000000db00007212 */ /* 0x000fc800078e3cff */
[----:B------:R-:W-:-:S04]  /*f6d0*/  LOP3.LUT R5, R5, 0x7fffe000, RZ, 0xc0, !PT ;  /* 0x7fffe00005057812 */ /* 0x000fc800078ec0ff */
[----:B------:R-:W-:Y:S02]  /*f6e0*/  IADD3 R9, R0, R5, R193 ;  /* 0x0000000500097210 */ /* 0x000fe40007ffe0c1 */
[----:B------:R-:W0:Y:S03]  /*f6f0*/  LDS.128 R4, [R217] ;  /* 0x00000000d9047984 */ /* 0x000e260000000c00 */
[----:B------:R-:W-:-:S05]  /*f700*/  IMAD R0, R9, 0x2, R2 ;  /* 0x0000000209007824 */ /* 0x000fca00078e0202 */
[----:B------:R-:W1:Y:S01]  /*f710*/  LDS.128 R8, [R0+0x10400] ;  /* 0x0104000000087984 */ /* 0x000e620000000c00 */
[C---:B0-----:R-:W-:Y:S01]  /*f720*/  IMAD.U32 R42, R4.reuse, 0x10000, RZ ;  /* 0x00010000042a7824 */ /* 0x041fe200078e00ff */
[----:B------:R-:W-:Y:S01]  /*f730*/  LOP3.LUT R4, R4, 0xffff0000, RZ, 0xc0, !PT ;  /* 0xffff000004047812 */ /* 0x000fe200078ec0ff */
[C---:B------:R-:W-:Y:S01]  /*f740*/  IMAD.U32 R45, R6.reuse, 0x10000, RZ ;  /* 0x00010000062d7824 */ /* 0x040fe200078e00ff */
[----:B------:R-:W-:Y:S01]  /*f750*/  SHF.L.U32 R44, R5, 0x10, RZ ;  /* 0x00000010052c7819 */ /* 0x000fe200000006ff */
[----:B------:R-:W-:Y:S01]  /*f760*/  IMAD.U32 R46, R7, 0x10000, RZ ;  /* 0x00010000072e7824 */ /* 0x000fe200078e00ff */
[----:B------:R-:W-:Y:S02]  /*f770*/  LOP3.LUT R6, R6, 0xffff0000, RZ, 0xc0, !PT ;  /* 0xffff000006067812 */ /* 0x000fe400078ec0ff */
[----:B------:R-:W-:Y:S01]  /*f780*/  LOP3.LUT R5, R5, 0xffff0000, RZ, 0xc0, !PT ;  /* 0xffff000005057812 */ /* 0x000fe200078ec0ff */
[C---:B-1----:R-:W-:Y:S01]  /*f790*/  IMAD.U32 R47, R8.reuse, 0x10000, RZ ;  /* 0x00010000082f7824 */ /* 0x042fe200078e00ff */
[----:B------:R-:W-:Y:S01]  /*f7a0*/  LOP3.LUT R8, R8, 0xffff0000, RZ, 0xc0, !PT ;  /* 0xffff000008087812 */ /* 0x000fe200078ec0ff */
[C---:B------:R-:W-:Y:S01]  /*f7b0*/  IMAD.U32 R48, R9.reuse, 0x10000, RZ ;  /* 0x0001000009307824 */ /* 0x040fe200078e00ff */
[----:B------:R-:W-:Y:S01]  /*f7c0*/  LOP3.LUT R9, R9, 0xffff0000, RZ, 0xc0, !PT ;  /* 0xffff000009097812 */ /* 0x000fe200078ec0ff */
[-C--:B------:R-:W-:Y:S01]  /*f7d0*/  FMUL.FTZ R51, R54, R47.reuse ;  /* 0x0000002f36337220 */ /* 0x080fe20000410000 */
[----:B------:R-:W-:Y:S01]  /*f7e0*/  FMUL.FTZ R47, R52, R47 ;  /* 0x0000002f342f7220 */ /* 0x000fe20000410000 */
[C---:B------:R-:W-:Y:S01]  /*f7f0*/  IMAD.U32 R49, R10.reuse, 0x10000, RZ ;  /* 0x000100000a317824 */ /* 0x040fe200078e00ff */
[----:B------:R-:W-:Y:S01]  /*f800*/  LOP3.LUT R10, R10, 0xffff0000, RZ, 0xc0, !PT ;  /* 0xffff00000a0a7812 */ /* 0x000fe200078ec0ff */
[----:B------:R-:W-:Y:S01]  /*f810*/  FFMA.FTZ R51, R52, R42, -R51 ;  /* 0x0000002a34337223 */ /* 0x000fe20000010833 */
[----:B------:R-:W-:Y:S01]  /*f820*/  LOP3.LUT R52, R33, 0xffff0000, RZ, 0xc0, !PT ;  /* 0xffff000021347812 */ /* 0x000fe200078ec0ff */
[----:B------:R-:W-:Y:S01]  /*f830*/  FMUL.FTZ R33, R56, R8 ;  /* 0x0000000838217220 */ /* 0x000fe20000410000 */
[----:B------:R-:W-:Y:S01]  /*f840*/  FFMA.FTZ R47, R54, R42, R47 ;  /* 0x0000002a362f7223 */ /* 0x000fe2000001002f */
[----:B------:R-:W-:Y:S01]  /*f850*/  IMAD.U32 R54, R34, 0x10000, RZ ;  /* 0x0001000022367824 */ /* 0x000fe200078e00ff */
[----:B------:R-:W-:Y:S01]  /*f860*/  LOP3.LUT R7, R7, 0xffff0000, RZ, 0xc0, !PT ;  /* 0xffff000007077812 */ /* 0x000fe200078ec0ff */
[C---:B------:R-:W-:Y:S01]  /*f870*/  FMUL.FTZ R37, R52.reuse, R8 ;  /* 0x0000000834257220 */ /* 0x040fe20000410000 */
[----:B------:R-:W-:Y:S01]  /*f880*/  FFMA.FTZ R8, R52, R4, -R33 ;  /* 0x0000000434087223 */ /* 0x000fe20000010821 */
[-C--:B------:R-:W-:Y:S01]  /*f890*/  FMUL.FTZ R33, R58, R48.reuse ;  /* 0x000000303a217220 */ /* 0x080fe20000410000 */
[----:B------:R-:W-:Y:S01]  /*f8a0*/  FMUL.FTZ R53, R54, R48 ;  /* 0x0000003036357220 */ /* 0x000fe20000410000 */
[----:B------:R-:W-:Y:S01]  /*f8b0*/  FFMA.FTZ R42, R56, R4, R37 ;  /* 0x00000004382a7223 */ /* 0x000fe20000010025 */
[----:B------:R-:W-:-:S02]  /*f8c0*/  IMAD.U32 R37, R35, 0x10000, RZ ;  /* 0x0001000023257824 */ /* 0x000fc400078e00ff */
[-C--:B------:R-:W-:Y:S01]  /*f8d0*/  FMUL.FTZ R4, R55, R49.reuse ;  /* 0x0000003137047220 */ /* 0x080fe20000410000 */
[----:B------:R-:W-:Y:S01]  /*f8e0*/  LOP3.LUT R52, R39, 0xffff0000, RZ, 0xc0, !PT ;  /* 0xffff000027347812 */ /* 0x000fe200078ec0ff */
[-C--:B------:R-:W-:Y:S01]  /*f8f0*/  FFMA.FTZ R33, R54, R44.reuse, -R33 ;  /* 0x0000002c36217223 */ /* 0x080fe20000010821 */
[----:B------:R-:W-:Y:S01]  /*f900*/  LOP3.LUT R48, R35, 0xffff0000, RZ, 0xc0, !PT ;  /* 0xffff000023307812 */ /* 0x000fe200078ec0ff */
[----:B------:R-:W-:Y:S01]  /*f910*/  FFMA.FTZ R53, R58, R44, R53 ;  /* 0x0000002c3a357223 */ /* 0x000fe20000010035 */
[C---:B------:R-:W-:Y:S01]  /*f920*/  FMUL.FTZ R44, R37.reuse, R49 ;  /* 0x00000031252c7220 */ /* 0x040fe20000410000 */
[----:B------:R-:W-:Y:S01]  /*f930*/  FFMA.FTZ R35, R37, R45, -R4 ;  /* 0x0000002d25237223 */ /* 0x000fe20000010804 */
[----:B------:R-:W-:Y:S02]  /*f940*/  IMAD.U32 R50, R11, 0x10000, RZ ;  /* 0x000100000b327824 */ /* 0x000fe400078e00ff */
[----:B------:R-:W-:Y:S01]  /*f950*/  FMUL.FTZ R37, R52, R10 ;  /* 0x0000000a34257220 */ /* 0x000fe20000410000 */
[----:B------:R-:W-:-:S02]  /*f960*/  IMAD.U32 R54, R41, 0x10000, RZ ;  /* 0x0001000029367824 */ /* 0x000fc400078e00ff */
[----:B------:R-:W-:Y:S01]  /*f970*/  FMUL.FTZ R39, R48, R10 ;  /* 0x0000000a30277220 */ /* 0x000fe20000410000 */
[----:B------:R-:W-:Y:S02]  /*f980*/  IMAD.U32 R4, R36, 0x10000, RZ ;  /* 0x0001000024047824 */ /* 0x000fe400078e00ff */
[----:B------:R-:W-:Y:S01]  /*f990*/  FFMA.FTZ R10, R55, R45, R44 ;  /* 0x0000002d370a7223 */ /* 0x000fe2000001002c */
[----:B------:R-:W-:Y:S01]  /*f9a0*/  LOP3.LUT R11, R11, 0xffff0000, RZ, 0xc0, !PT ;  /* 0xffff00000b0b7812 */ /* 0x000fe200078ec0ff */
[----:B------:R-:W-:Y:S01]  /*f9b0*/  FMUL.FTZ R45, R54, R50 ;  /* 0x00000032362d7220 */ /* 0x000fe20000410000 */
[----:B------:R-:W-:Y:S01]  /*f9c0*/  FFMA.FTZ R44, R48, R6, -R37 ;  /* 0x00000006302c7223 */ /* 0x000fe20000010825 */
[----:B------:R-:W-:Y:S01]  /*f9d0*/  LOP3.LUT R55, R38, 0xffff0000, RZ, 0xc0, !PT ;  /* 0xffff000026377812 */ /* 0x000fe200078ec0ff */
[----:B------:R-:W-:Y:S01]  /*f9e0*/  FMUL.FTZ R37, R4, R50 ;  /* 0x0000003204257220 */ /* 0x000fe20000410000 */
[----:B------:R-:W-:Y:S01]  /*f9f0*/  LOP3.LUT R49, R34, 0xffff0000, RZ, 0xc0, !PT ;  /* 0xffff000022317812 */ /* 0x000fe200078ec0ff */
[----:B------:R-:W-:Y:S01]  /*fa00*/  FFMA.FTZ R45, R4, R46, -R45 ;  /* 0x0000002e042d7223 */ /* 0x000fe2000001082d */
[----:B------:R-:W-:Y:S01]  /*fa10*/  LOP3.LUT R41, R36, 0xffff0000, RZ, 0xc0, !PT ;  /* 0xffff000024297812 */ /* 0x000fe200078ec0ff */
[----:B------:R-:W-:Y:S01]  /*fa20*/  FFMA.FTZ R39, R52, R6, R39 ;  /* 0x0000000634277223 */ /* 0x000fe20000010027 */
[----:B------:R-:W-:Y:S01]  /*fa30*/  FFMA.FTZ R37, R54, R46, R37 ;  /* 0x0000002e36257223 */ /* 0x000fe20000010025 */
[----:B------:R-:W-:Y:S01]  /*fa40*/  FMUL.FTZ R4, R55, R9 ;  /* 0x0000000937047220 */ /* 0x000fe20000410000 */
[----:B------:R-:W-:Y:S01]  /*fa50*/  FMUL.FTZ R38, R57, R11 ;  /* 0x0000000b39267220 */ /* 0x000fe20000410000 */
[----:B------:R-:W-:Y:S01]  /*fa60*/  FMUL.FTZ R6, R49, R9 ;  /* 0x0000000931067220 */ /* 0x000fe20000410000 */
[----:B------:R-:W-:Y:S01]  /*fa70*/  FMUL.FTZ R46, R41, R11 ;  /* 0x0000000b292e7220 */ /* 0x000fe20000410000 */
[----:B------:R-:W-:Y:S01]  /*fa80*/  FFMA.FTZ R34, R49, R5, -R4 ;  /* 0x0000000531227223 */ /* 0x000fe20000010804 */
[----:B------:R-:W-:Y:S01]  /*fa90*/  FFMA.FTZ R38, R41, R7, -R38 ;  /* 0x0000000729267223 */ /* 0x000fe20000010826 */
[----:B------:R-:W-:Y:S01]  /*faa0*/  FFMA.FTZ R36, R55, R5, R6 ;  /* 0x0000000537247223 */ /* 0x000fe20000010006 */
[----:B------:R-:W-:Y:S01]  /*fab0*/  FFMA.FTZ R46, R57, R7, R46 ;  /* 0x00000007392e7223 */ /* 0x000fe2000001002e */
[----:B------:R-:W-:-:S02]  /*fac0*/  F2FP.BF16.F32.PACK_AB R6, R44, R35 ;  /* 0x000000232c06723e */ /* 0x000fc400000010ff */
[----:B------:R-:W-:Y:S02]  /*fad0*/  F2FP.BF16.F32.PACK_AB R4, R8, R51 ;  /* 0x000000330804723e */ /* 0x000fe400000010ff */
[----:B------:R-:W-:Y:S02]  /*fae0*/  F2FP.BF16.F32.PACK_AB R5, R34, R33 ;  /* 0x000000212205723e */ /* 0x000fe400000010ff */
[----:B------:R-:W-:Y:S02]  /*faf0*/  F2FP.BF16.F32.PACK_AB R7, R38, R45 ;  /* 0x0000002d2607723e */ /* 0x000fe400000010ff */
[----:B------:R-:W-:Y:S02]  /*fb00*/  F2FP.BF16.F32.PACK_AB R10, R39, R10 ;  /* 0x0000000a270a723e */ /* 0x000fe400000010ff */
[----:B------:R-:W-:Y:S01]  /*fb10*/  F2FP.BF16.F32.PACK_AB R8, R42, R47 ;  /* 0x0000002f2a08723e */ /* 0x000fe200000010ff */
[----:B------:R3:W-:Y:S01]  /*fb20*/  STS.128 [R217], R4 ;  /* 0x00000004d9007388 */ /* 0x0007e20000000c00 */
[----:B------:R-:W-:-:S02]  /*fb30*/  F2FP.BF16.F32.PACK_AB R9, R36, R53 ;  /* 0x000000352409723e */ /* 0x000fc400000010ff */
[----:B------:R-:W-:-:S05]  /*fb40*/  F2FP.BF16.F32.PACK_AB R11, R46, R37 ;  /* 0x000000252e0b723e */ /* 0x000fca00000010ff */
[----:B------:R3:W-:Y:S02]  /*fb50*/  STS.128 [R0+0x10400], R8 ;  /* 0x0104000800007388 */ /* 0x0007e40000000c00 */
.L_x_615:
[----:B------:R-:W-:Y:S05]  /*fb60*/  BSYNC B1 ;  /* 0x0000000000017941 */ /* 0x000fea0003800000 */
.L_x_614:
[----:B------:R-:W-:Y:S04]  /*fb70*/  BSSY B1, `(.L_x_616) ;  /* 0x0000058000017945 */ /* 0x000fe80003800000 */
[----:B------:R-:W-:Y:S05]  /*fb80*/  @P1 BRA `(.L_x_617) ;  /* 0x0000000400581947 */ /* 0x000fea0003800000 */
[----:B---3--:R-:W-:Y:S01]  /*fb90*/  LEA.HI R0, R43, R210, RZ, 0x1d ;  /* 0x000000d22b007211 */ /* 0x008fe200078fe8ff */
[C---:B------:R-:W-:Y:S01]  /*fba0*/  IMAD.U32 R47, R29.reuse, 0x10000, RZ ;  /* 0x000100001d2f7824 */ /* 0x040fe200078e00ff */
[----:B------:R-:W-:Y:S01]  /*fbb0*/  LOP3.LUT R50, R29, 0xffff0000, RZ, 0xc0, !PT ;  /* 0xffff00001d327812 */ /* 0x000fe200078ec0ff */
[C---:B------:R-:W-:Y:S01]  /*fbc0*/  IMAD.U32 R45, R25.reuse, 0x10000, RZ ;  /* 0x00010000192d7824 */ /* 0x040fe200078e00ff */
[----:B012---:R-:W-:Y:S01]  /*fbd0*/  SHF.R.S32.HI R5, RZ, 0x1f, R0 ;  /* 0x0000001fff057819 */ /* 0x007fe20000011400 */
[----:B------:R-:W-:Y:S01]  /*fbe0*/  IMAD.SHL.U32 R4, R0, 0x8, RZ ;  /* 0x0000000800047824 */ /* 0x000fe200078e00ff */
[----:B------:R-:W-:Y:S01]  /*fbf0*/  LOP3.LUT R46, R25, 0xffff0000, RZ, 0xc0, !PT ;  /* 0xffff0000192e7812 */ /* 0x000fe200078ec0ff */
[----:B------:R-:W-:Y:S01]  /*fc00*/  IMAD.U32 R52, R30, 0x10000, RZ ;  /* 0x000100001e347824 */ /* 0x000fe200078e00ff */
[----:B------:R-:W-:Y:S01]  /*fc10*/  LEA.HI R5, R5, R0, RZ, 0x3 ;  /* 0x0000000005057211 */ /* 0x000fe200078f18ff */
[----:B------:R-:W-:Y:S01]  /*fc20*/  IMAD.U32 R48, R26, 0x10000, RZ ;  /* 0x000100001a307824 */ /* 0x000fe200078e00ff */
[----:B------:R-:W-:-:S02]  /*fc30*/  LOP3.LUT R0, R187, 0x38, R4, 0xf8, !PT ;  /* 0x00000038bb007812 */ /* 0x000fc400078ef804 */
[----:B------:R-:W-:Y:S01]  /*fc40*/  LOP3.LUT R49, R32, 0xffff0000, RZ, 0xc0, !PT ;  /* 0xffff000020317812 */ /* 0x000fe200078ec0ff */
        /* <DEDUP_REMOVED lines=19> */
[-C--:B------:R-:W-:Y:S01]  /*fd80*/  FMUL.FTZ R42, R47, R37.reuse ;  /* 0x000000252f2a7220 */ /* 0x080fe20000410000 */
[C---:B------:R-:W-:Y:S01]  /*fd90*/  FMUL.FTZ R44, R45.reuse, R37 ;  /* 0x000000252d2c7220 */ /* 0x040fe20000410000 */
[-C--:B------:R-:W-:Y:S01]  /*fda0*/  FMUL.FTZ R25, R50, R8.reuse ;  /* 0x0000000832197220 */ /* 0x080fe20000410000 */
[----:B------:R-:W-:Y:S01]  /*fdb0*/  FMUL.FTZ R29, R46, R8 ;  /* 0x000000082e1d7220 */ /* 0x000fe20000410000 */
[-C--:B------:R-:W-:Y:S01]  /*fdc0*/  FFMA.FTZ R42, R45, R33.reuse, -R42 ;  /* 0x000000212d2a7223 */ /* 0x080fe2000001082a */
[----:B------:R-:W-:Y:S01]  /*fdd0*/  FFMA.FTZ R44, R47, R33, R44 ;  /* 0x000000212f2c7223 */ /* 0x000fe2000001002c */
[-C--:B------:R-:W-:Y:S01]  /*fde0*/  FMUL.FTZ R33, R52, R38.reuse ;  /* 0x0000002634217220 */ /* 0x080fe20000410000 */
[----:B------:R-:W-:Y:S01]  /*fdf0*/  FMUL.FTZ R37, R48, R38 ;  /* 0x0000002630257220 */ /* 0x000fe20000410000 */
[----:B------:R-:W-:-:S02]  /*fe00*/  IMAD.U32 R39, R10, 0x10000, RZ ;  /* 0x000100000a277824 */ /* 0x000fc400078e00ff */
[-C--:B------:R-:W-:Y:S01]  /*fe10*/  FFMA.FTZ R25, R46, R4.reuse, -R25 ;  /* 0x000000042e197223 */ /* 0x080fe20000010819 */
[----:B------:R-:W-:Y:S01]  /*fe20*/  IMAD.U32 R47, R31, 0x10000, RZ ;  /* 0x000100001f2f7824 */ /* 0x000fe200078e00ff */
[----:B------:R-:W-:Y:S01]  /*fe30*/  LOP3.LUT R10, R10, 0xffff0000, RZ, 0xc0, !PT ;  /* 0xffff00000a0a7812 */ /* 0x000fe200078ec0ff */
[C---:B------:R-:W-:Y:S01]  /*fe40*/  IMAD.U32 R45, R27.reuse, 0x10000, RZ ;  /* 0x000100001b2d7824 */ /* 0x040fe200078e00ff */
[----:B------:R-:W-:Y:S01]  /*fe50*/  LOP3.LUT R38, R27, 0xffff0000, RZ, 0xc0, !PT ;  /* 0xffff00001b267812 */ /* 0x000fe200078ec0ff */
[----:B------:R-:W-:Y:S01]  /*fe60*/  FFMA.FTZ R29, R50, R4, R29 ;  /* 0x00000004321d7223 */ /* 0x000fe2000001001d */
[----:B------:R-:W-:Y:S01]  /*fe70*/  LOP3.LUT R46, R31, 0xffff0000, RZ, 0xc0, !PT ;  /* 0xffff00001f2e7812 */ /* 0x000fe200078ec0ff */
[-C--:B------:R-:W-:Y:S01]  /*fe80*/  FFMA.FTZ R33, R48, R34.reuse, -R33 ;  /* 0x0000002230217223 */ /* 0x080fe20000010821 */
[----:B------:R-:W-:Y:S01]  /*fe90*/  FFMA.FTZ R37, R52, R34, R37 ;  /* 0x0000002234257223 */ /* 0x000fe20000010025 */
[-C--:B------:R-:W-:Y:S01]  /*fea0*/  FMUL.FTZ R4, R47, R39.reuse ;  /* 0x000000272f047220 */ /* 0x080fe20000410000 */
[----:B------:R-:W-:Y:S01]  /*feb0*/  FMUL.FTZ R34, R45, R39 ;  /* 0x000000272d227220 */ /* 0x000fe20000410000 */
[----:B------:R-:W-:-:S02]  /*fec0*/  IMAD.U32 R41, R11, 0x10000, RZ ;  /* 0x000100000b297824 */ /* 0x000fc400078e00ff */
[-C--:B------:R-:W-:Y:S01]  /*fed0*/  FMUL.FTZ R27, R46, R10.reuse ;  /* 0x0000000a2e1b7220 */ /* 0x080fe20000410000 */
[----:B------:R-:W-:Y:S02]  /*fee0*/  IMAD.U32 R48, R32, 0x10000, RZ ;  /* 0x0001000020307824 */ /* 0x000fe400078e00ff */
[----:B------:R-:W-:Y:S01]  /*fef0*/  FMUL.FTZ R31, R38, R10 ;  /* 0x0000000a261f7220 */ /* 0x000fe20000410000 */
[-C--:B------:R-:W-:Y:S01]  /*ff00*/  FFMA.FTZ R8, R45, R35.reuse, -R4 ;  /* 0x000000232d087223 */ /* 0x080fe20000010804 */
[----:B------:R-:W-:Y:S01]  /*ff10*/  FFMA.FTZ R10, R47, R35, R34 ;  /* 0x000000232f0a7223 */ /* 0x000fe20000010022 */
[----:B------:R-:W-:Y:S01]  /*ff20*/  LOP3.LUT R11, R11, 0xffff0000, RZ, 0xc0, !PT ;  /* 0xffff00000b0b7812 */ /* 0x000fe200078ec0ff */
[----:B------:R-:W-:Y:S02]  /*ff30*/  IMAD.U32 R4, R28, 0x10000, RZ ;  /* 0x000100001c047824 */ /* 0x000fe400078e00ff */
[-C--:B------:R-:W-:Y:S01]  /*ff40*/  FMUL.FTZ R35, R48, R41.reuse ;  /* 0x0000002930237220 */ /* 0x080fe20000410000 */
[----:B------:R-:W-:Y:S01]  /*ff50*/  LOP3.LUT R47, R30, 0xffff0000, RZ, 0xc0, !PT ;  /* 0xffff00001e2f7812 */ /* 0x000fe200078ec0ff */
[----:B------:R-:W-:Y:S01]  /*ff60*/  FFMA.FTZ R27, R38, R6, -R27 ;  /* 0x00000006261b7223 */ /* 0x000fe2000001081b */
[----:B------:R-:W-:Y:S01]  /*ff70*/  LOP3.LUT R39, R26, 0xffff0000, RZ, 0xc0, !PT ;  /* 0xffff00001a277812 */ /* 0x000fe200078ec0ff */
[----:B------:R-:W-:Y:S01]  /*ff80*/  FMUL.FTZ R41, R4, R41 ;  /* 0x0000002904297220 */ /* 0x000fe20000410000 */
[----:B------:R-:W-:Y:S01]  /*ff90*/  LOP3.LUT R45, R28, 0xffff0000, RZ, 0xc0, !PT ;  /* 0xffff00001c2d7812 */ /* 0x000fe200078ec0ff */
[----:B------:R-:W-:Y:S01]  /*ffa0*/  FFMA.FTZ R35, R4, R36, -R35 ;  /* 0x0000002404237223 */ /* 0x000fe20000010823 */
        /* <DEDUP_REMOVED lines=20> */
.L_x_617:
[----:B------:R-:W-:Y:S05]  /*100f0*/  BSYNC B1 ;  /* 0x0000000000017941 */ /* 0x000fea0003800000 */
.L_x_616:
[----:B------:R-:W-:Y:S05]  /*10100*/  @P2 BRA `(.L_x_589) ;  /* 0x0000000400582947 */ /* 0x000fea0003800000 */
[----:B------:R-:W-:Y:S01]  /*10110*/  LEA.HI R43, R43, R216, RZ, 0x1d ;  /* 0x000000d82b2b7211 */ /* 0x000fe200078fe8ff */
[C---:B------:R-:W-:Y:S01]  /*10120*/  IMAD.U32 R35, R15.reuse, 0x10000, RZ ;  /* 0x000100000f237824 */ /* 0x040fe200078e00ff */
[----:B------:R-:W-:Y:S01]  /*10130*/  LOP3.LUT R44, R15, 0xffff0000, RZ, 0xc0, !PT ;  /* 0xffff00000f2c7812 */ /* 0x000fe200078ec0ff */
[----:B------:R-:W-:Y:S01]  /*10140*/  IMAD.U32 R33, R3, 0x10000, RZ ;  /* 0x0001000003217824 */ /* 0x000fe200078e00ff */
[----:B01234-:R-:W-:Y:S01]  /*10150*/  SHF.R.S32.HI R4, RZ, 0x1f, R43 ;  /* 0x0000001fff047819 */ /* 0x01ffe2000001142b */
        /* <DEDUP_REMOVED lines=8> */
[----:B------:R-:W-:Y:S02]  /*101e0*/  LOP3.LUT R0, R0, R219, RZ, 0x3c, !PT ;  /* 0x000000db00007212 */ /* 0x000fe400078e3cff */
[----:B------:R-:W-:Y:S02]  /*101f0*/  LOP3.LUT R39, R24, 0xffff0000, RZ, 0xc0, !PT ;  /* 0xffff000018277812 */ /* 0x000fe400078ec0ff */
        /* <DEDUP_REMOVED lines=45> */
[----:B------:R-:W-:Y:S01]  /*104d0*/  FMUL.FTZ R27, R42, R32 ;  /* 0x000000202a1b7220 */ /* 0x000fe20000410000 */
[----:B------:R-:W-:Y:S01]  /*104e0*/  LOP3.LUT R33, R12, 0xffff0000, RZ, 0xc0, !PT ;  /* 0xffff00000c217812 */ /* 0x000fe200078ec0ff */
[----:B------:R-:W-:Y:S01]  /*104f0*/  FFMA.FTZ R13, R30, R6, -R13 ;  /* 0x000000061e0d7223 */ /* 0x000fe2000001080d */
[----:B------:R-:W-:Y:S01]  /*10500*/  LOP3.LUT R35, R14, 0xffff0000, RZ, 0xc0, !PT ;  /* 0xffff00000e237812 */ /* 0x000fe200078ec0ff */
[C---:B------:R-:W-:Y:S01]  /*10510*/  FMUL.FTZ R31, R4.reuse, R32 ;  /* 0x00000020041f7220 */ /* 0x040fe20000410000 */
        /* <DEDUP_REMOVED lines=21> */
.L_x_589:
[----:B------:R-:W-:Y:S05]  /*10670*/  BSYNC B0 ;  /* 0x0000000000007941 */ /* 0x000fea0003800000 */
.L_x_567:
[----:B------:R-:W-:Y:S01]  /*10680*/  @!PT LDS RZ, [RZ] ;  /* 0x00000000fffff984 */ /* 0x000fe20000000800 */
[----:B------:R-:W-:Y:S01]  /*10690*/  @!PT LDS RZ, [RZ] ;  /* 0x00000000fffff984 */ /* 0x000fe20000000800 */
[----:B------:R-:W-:Y:S01]  /*106a0*/  @!PT LDS RZ, [RZ] ;  /* 0x00000000fffff984 */ /* 0x000fe20000000800 */
[----:B------:R-:W-:Y:S01]  /*106b0*/  @!PT LDS RZ, [RZ] ;  /* 0x00000000fffff984 */ /* 0x000fe20000000800 */
[----:B------:R5:W-:Y:S06]  /*106c0*/  MEMBAR.ALL.CTA ;  /* 0x0000000000007992 */ /* 0x000bec0000008000 */
[----:B-----5:R-:W5:Y:S01]  /*106d0*/  FENCE.VIEW.ASYNC.S ;  /* 0x00000000000073c6 */ /* 0x020f620000000000 */
[----:B------:R-:W-:Y:S05]  /*106e0*/  WARPSYNC.ALL ;  /* 0x0000000000007948 */ /* 0x000fea0003800000 */
[----:B-----5:R-:W-:Y:S06]  /*106f0*/  BAR.SYNC.DEFER_BLOCKING 0xd, 0x100 ;  /* 0x0344000000007b1d */ /* 0x020fec0000010000 */
.L_x_565:
[----:B------:R-:W-:-:S13]  /*10700*/  ISETP.NE.AND P0, PT, R188, 0x3, PT ;  /* 0x00000003bc00780c */ /* 0x000fda0003f05270 */
[----:B------:R-:W-:Y:S05]  /*10710*/  @!P0 BRA `(.L_x_618) ;  /* 0x0000000000048947 */ /* 0x000fea0003800000 */
[----:B------:R-:W-:Y:S01]  /*10720*/  BPT.TRAP 0x1 ;  /* 0x000000040000795c */ /* 0x000fe20000300000 */
.L_x_618:
[----:B01234-:R-:W-:Y:S01]  /*10730*/  IMAD R4, R192, 0x8, R2 ;  /* 0x00000008c0047824 */ /* 0x01ffe200078e0202 */
[----:B------:R-:W-:-:S04]  /*10740*/  SHF.L.U32 R3, R194, 0x1f, RZ ;  /* 0x0000001fc2037819 */ /* 0x000fc800000006ff */
[----:B------:R0:W1:Y:S01]  /*10750*/  SYNCS.PHASECHK.TRANS64.TRYWAIT P2, [R4+URZ+0x34830], R3 ;  /* 0x03483003040075a7 */ /* 0x000062000804017f */
[----:B------:R-:W-:Y:S05]  /*10760*/  @!P0 BRA `(.L_x_619) ;  /* 0x0000000000048947 */ /* 0x000fea0003800000 */
[----:B------:R-:W-:Y:S01]  /*10770*/  BPT.TRAP 0x1 ;  /* 0x000000040000795c */ /* 0x000fe20000300000 */
.L_x_619:
[----:B------:R-:W2:Y:S01]  /*10780*/  S2R R0, SR_TID.X ;  /* 0x0000000000007919 */ /* 0x000ea20000002100 */
[----:B------:R-:W-:Y:S01]  /*10790*/  IMAD.MOV.U32 R151, RZ, RZ, RZ ;  /* 0x000000ffff977224 */ /* 0x000fe200078e00ff */
[----:B--2---:R-:W-:-:S04]  /*107a0*/  LOP3.LUT R0, R0, 0x7f, RZ, 0xc0, !PT ;  /* 0x0000007f00007812 */ /* 0x004fc800078ec0ff */
[----:B------:R-:W-:Y:S01]  /*107b0*/  ISETP.NE.AND P1, PT, R0, RZ, PT ;  /* 0x000000ff0000720c */ /* 0x000fe20003f25270 */
[----:B-1----:R-:W-:-:S12]  /*107c0*/  @P2 BRA `(.L_x_620) ;  /* 0x0000000000082947 */ /* 0x002fd80003800000 */
[----:B------:R-:W1:Y:S02]  /*107d0*/  SYNCS.PHASECHK.TRANS64.TRYWAIT P2, [R4+URZ+0x34830], R3 ;  /* 0x03483003040075a7 */ /* 0x000e64000804017f */
[----:B-1----:R-:W-:Y:S05]  /*107e0*/  @!P2 BRA `(.L_x_621) ;  /* 0x000000dc0064a947 */ /* 0x002fea0003800000 */
.L_x_620:
[----:B------:R-:W-:Y:S05]  /*107f0*/  WARPSYNC.ALL ;  /* 0x0000000000007948 */ /* 0x000fea0003800000 */
[----:B------:R-:W-:Y:S01]  /*10800*/  VIADD R0, R2, 0x1c400 ;  /* 0x0001c40002007836 */ /* 0x000fe20000000000 */
[----:B------:R-:W-:Y:S01]  /*10810*/  R2UR UR4, R40 ;  /* 0x00000000280472ca */ /* 0x000fe200000e0000 */
[----:B------:R-:W-:Y:S01]  /*10820*/  IMAD.MOV.U32 R9, RZ, RZ, 0x40000040 ;  /* 0x40000040ff097424 */ /* 0x000fe200078e00ff */
[----:B------:R-:W-:Y:S01]  /*10830*/  WARPGROUP.ARRIVE ;  /* 0x00000000000079c5 */ /* 0x000fe20000000000 */
[----:B------:R-:W-:Y:S01]  /*10840*/  UMOV UR9, 0x40000040 ;  /* 0x4000004000097882 */ /* 0x000fe20000000000 */
[----:B------:R-:W-:Y:S01]  /*10850*/  SHF.R.U32.HI R0, RZ, 0x4, R0 ;  /* 0x00000004ff007819 */ /* 0x000fe20000011600 */
[----:B------:R-:W-:Y:S01]  /*10860*/  IMAD.MOV.U32 R11, RZ, RZ, 0x40000040 ;  /* 0x40000040ff0b7424 */ /* 0x000fe200078e00ff */
[----:B------:R-:W-:Y:S01]  /*10870*/  R2UR UR11, R9 ;  /* 0x00000000090b72ca */ /* 0x000fe200000e0000 */
[----:B------:R-:W-:Y:S01]  /*10880*/  IMAD.U32 R13, RZ, RZ, UR9 ;  /* 0x00000009ff0d7e24 */ /* 0x000fe2000f8e00ff */
[----:B------:R-:W-:Y:S01]  /*10890*/  LOP3.LUT R0, R0, 0x3fff, RZ, 0xc0, !PT ;  /* 0x00003fff00007812 */ /* 0x000fe200078ec0ff */
[----:B------:R-:W-:Y:S01]  /*108a0*/  UMOV UR57, 0x40000040 ;  /* 0x4000004000397882 */ /* 0x000fe20000000000 */
[----:B------:R-:W-:Y:S01]  /*108b0*/  UMOV UR53, 0x40000040 ;  /* 0x4000004000357882 */ /* 0x000fe20000000000 */
[----:B------:R-:W-:Y:S01]  /*108c0*/  UMOV UR49, 0x40000040 ;  /* 0x4000004000317882 */ /* 0x000fe20000000000 */
[----:B------:R-:W-:Y:S01]  /*108d0*/  LOP3.LUT R7, R0, 0x10000, RZ, 0xfc, !PT ;  /* 0x0001000000077812 */ /* 0x000fe200078efcff */
[----:B------:R-:W-:Y:S01]  /*108e0*/  ULOP3.LUT UR4, UR4, 0x10000, URZ, 0xfc, !UPT ;  /* 0x0001000004047892 */ /* 0x000fe2000f8efc3f */
[----:B------:R-:W-:Y:S01]  /*108f0*/  IMAD.MOV.U32 R9, RZ, RZ, 0x40000040 ;  /* 0x40000040ff097424 */ /* 0x000fe200078e00ff */
[----:B------:R-:W-:Y:S01]  /*10900*/  UMOV UR45, 0x40000040 ;  /* 0x40000040002d7882 */ /* 0x000fe20000000000 */
[----:B------:R-:W-:Y:S01]  /*10910*/  UMOV UR41, 0x40000040 ;  /* 0x4000004000297882 */ /* 0x000fe20000000000 */
[----:B------:R-:W-:Y:S01]  /*10920*/  IMAD R8, R192, 0xc00, R7 ;  /* 0x00000c00c0087824 */ /* 0x000fe200078e0207 */
[----:B------:R-:W-:Y:S01]  /*10930*/  UIADD3 UR5, UR4, 0x2, URZ ;  /* 0x0000000204057890 */ /* 0x000fe2000fffe03f */
[----:B------:R-:W-:Y:S01]  /*10940*/  R2UR UR43, R9 ;  /* 0x00000000092b72ca */ /* 0x000fe200000e0000 */
[----:B------:R-:W-:Y:S01]  /*10950*/  UMOV UR8, UR4 ;  /* 0x0000000400087c82 */ /* 0x000fe20008000000 */
[C---:B------:R-:W-:Y:S01]  /*10960*/  VIADD R10, R8.reuse, 0x2 ;  /* 0x00000002080a7836 */ /* 0x040fe20000000000 */
[----:B------:R-:W-:Y:S01]  /*10970*/  R2UR UR10, R8 ;  /* 0x00000000080a72ca */ /* 0x000fe200000e0000 */
[----:B------:R-:W-:Y:S01]  /*10980*/  IMAD.U32 R12, RZ, RZ, UR8 ;  /* 0x00000008ff0c7e24 */ /* 0x000fe2000f8e00ff */
[----:B------:R-:W-:Y:S01]  /*10990*/  UIADD3 UR56, UR4, 0x406, URZ ;  /* 0x0000040604387890 */ /* 0x000fe2000fffe03f */
[----:B01----:R-:W-:Y:S01]  /*109a0*/  IMAD.IADD R3, R221, 0x1, R152 ;  /* 0x00000001dd037824 */ /* 0x003fe200078e0298 */
[----:B------:R-:W-:Y:S01]  /*109b0*/  UIADD3 UR52, UR4, 0x800, URZ ;  /* 0x0000080004347890 */ /* 0x000fe2000fffe03f */
[----:B------:R-:W-:Y:S01]  /*109c0*/  P2R R20, PR, RZ, 0x2 ;  /* 0x00000002ff147803 */ /* 0x000fe20000000000 */
[----:B------:R0:W-:Y:S01]  /*109d0*/  STL.64 [R1+0x30], R12 ;  /* 0x0000300c01007387 */ /* 0x0001e20000100a00 */
[----:B------:R-:W-:Y:S01]  /*109e0*/  UIADD3 UR48, UR4, 0x802, URZ ;  /* 0x0000080204307890 */ /* 0x000fe2000fffe03f */
[----:B------:R-:W-:Y:S01]  /*109f0*/  IMAD R6, R202, -0x80, R3 ;  /* 0xffffff80ca067824 */ /* 0x000fe200078e0203 */
[----:B------:R-:W-:Y:S01]  /*10a00*/  UIADD3 UR44, UR4, 0x804, URZ ;  /* 0x00000804042c7890 */ /* 0x000fe2000fffe03f */
[----:B------:R-:W-:Y:S01]  /*10a10*/  P2R R14, PR, RZ, 0x1 ;  /* 0x00000001ff0e7803 */ /* 0x000fe20000000000 */
[----:B------:R-:W-:Y:S01]  /*10a20*/  UIADD3 UR40, UR4, 0x806, URZ ;  /* 0x0000080604287890 */ /* 0x000fe2000fffe03f */
[----:B------:R-:W-:Y:S01]  /*10a30*/  BSSY B0, `(.L_x_622) ;  /* 0x00004bc000007945 */ /* 0x000fe20003800000 */
[----:B------:R-:W-:Y:S01]  /*10a40*/  HGMMA.64x128x16.F32.BF16 R24, gdesc[UR8], RZ, !UPT, gsb0 ;  /* 0x01e00000081879f0 */ /* 0x000fe2000c0018ff */
[----:B------:R-:W-:Y:S01]  /*10a50*/  R2UR UR10, R10 ;  /* 0x000000000a0a72ca */ /* 0x000fe200000e0000 */
[----:B------:R-:W-:Y:S01]  /*10a60*/  UMOV UR8, UR5 ;  /* 0x0000000500087c82 */ /* 0x000fe20008000000 */
[----:B------:R-:W-:Y:S01]  /*10a70*/  R2UR UR11, R11 ;  /* 0x000000000b0b72ca */ /* 0x000fe200000e0000 */
[----:B------:R-:W-:Y:S01]  /*10a80*/  UMOV UR9, 0x40000040 ;  /* 0x4000004000097882 */ /* 0x000fe20000000000 */
[----:B------:R-:W-:Y:S01]  /*10a90*/  VIADD R10, R8, 0x4 ;  /* 0x00000004080a7836 */ /* 0x000fe20000000000 */
[----:B------:R-:W-:Y:S01]  /*10aa0*/  UIADD3 UR5, UR4, 0x4, URZ ;  /* 0x0000000404057890 */ /* 0x000fe2000fffe03f */
[----:B------:R-:W-:Y:S01]  /*10ab0*/  IMAD.MOV.U32 R11, RZ, RZ, 0x40000040 ;  /* 0x40000040ff0b7424 */ /* 0x000fe200078e00ff */
[C---:B------:R-:W-:Y:S01]  /*10ac0*/  ISETP.GT.AND P4, PT, R6.reuse, RZ, PT ;  /* 0x000000ff0600720c */ /* 0x040fe20003f84270 */
[----:B0-----:R-:W-:Y:S01]  /*10ad0*/  IMAD.U32 R12, RZ, RZ, UR8 ;  /* 0x00000008ff0c7e24 */ /* 0x001fe2000f8e00ff */
[C---:B------:R-:W-:Y:S01]  /*10ae0*/  ISETP.GT.AND P3, PT, R6.reuse, 0x1, PT ;  /* 0x000000010600780c */ /* 0x040fe20003f64270 */
[----:B------:R-:W-:Y:S01]  /*10af0*/  IMAD.U32 R13, RZ, RZ, UR9 ;  /* 0x00000009ff0d7e24 */ /* 0x000fe2000f8e00ff */
[C---:B------:R-:W-:Y:S01]  /*10b00*/  ISETP.GT.AND P2, PT, R6.reuse, 0x8, PT ;  /* 0x000000080600780c */ /* 0x040fe20003f44270 */
[--C-:B------:R-:W-:Y:S01]  /*10b10*/  IMAD.MOV.U32 R150, RZ, RZ, R151.reuse ;  /* 0x000000ffff967224 */ /* 0x100fe200078e0097 */
[C---:B------:R-:W-:Y:S01]  /*10b20*/  ISETP.GT.AND P6, PT, R6.reuse, 0x9, PT ;  /* 0x000000090600780c */ /* 0x040fe20003fc4270 */
[--C-:B------:R-:W-:Y:S01]  /*10b30*/  IMAD.MOV.U32 R149, RZ, RZ, R151.reuse ;  /* 0x000000ffff957224 */ /* 0x100fe200078e0097 */
[----:B------:R0:W-:Y:S01]  /*10b40*/  STL.64 [R1+0x28], R12 ;  /* 0x0000280c01007387 */ /* 0x0001e20000100a00 */
[C---:B------:R-:W-:Y:S01]  /*10b50*/  ISETP.GT.AND P5, PT, R6.reuse, 0x10, PT ;  /* 0x000000100600780c */ /* 0x040fe20003fa4270 */
[--C-:B------:R-:W-:Y:S01]  /*10b60*/  IMAD.MOV.U32 R148, RZ, RZ, R151.reuse ;  /* 0x000000ffff947224 */ /* 0x100fe200078e0097 */
[C---:B------:R-:W-:Y:S01]  /*10b70*/  ISETP.GT.AND P1, PT, R6.reuse, 0x59, PT ;  /* 0x000000590600780c */ /* 0x040fe20003f24270 */
[--C-:B-----5:R-:W-:Y:S01]  /*10b80*/  IMAD.MOV.U32 R147, RZ, RZ, R151.reuse ;  /* 0x000000ffff937224 */ /* 0x120fe200078e0097 */
[----:B------:R-:W-:Y:S01]  /*10b90*/  ISETP.GT.AND P0, PT, R6, 0x60, PT ;  /* 0x000000600600780c */ /* 0x000fe20003f04270 */
[--C-:B------:R-:W-:Y:S01]  /*10ba0*/  IMAD.MOV.U32 R146, RZ, RZ, R151.reuse ;  /* 0x000000ffff927224 */ /* 0x100fe200078e0097 */
        /* <DEDUP_REMOVED lines=31> */
[----:B------:R-:W-:Y:S01]  /*10da0*/  IMAD.MOV.U32 R88, RZ, RZ, R151 ;  /* 0x000000ffff587224 */ /* 0x000fe200078e0097 */
[----:B------:R-:W-:-:S02]  /*10db0*/  WARPGROUP.DEPBAR.LE gsb0, 0x0 ;  /* 0x00008000000079c5 */ /* 0x000fc40000010000 */
[----:B------:R-:W-:-:S06]  /*10dc0*/  WARPGROUP.ARRIVE ;  /* 0x00000000000079c5 */ /* 0x000fcc0000000000 */
[----:B------:R-:W-:Y:S01]  /*10dd0*/  HGMMA.64x128x16.F32.BF16 R24, gdesc[UR8], R24, gsb0 ;  /* 0x01e00000081879f0 */ /* 0x000fe20008001818 */
[----:B------:R-:W-:Y:S01]  /*10de0*/  R2UR UR10, R10 ;  /* 0x000000000a0a72ca */ /* 0x000fe200000e0000 */
[----:B------:R-:W-:Y:S01]  /*10df0*/  UMOV UR8, UR5 ;  /* 0x0000000500087c82 */ /* 0x000fe20008000000 */
[----:B------:R-:W-:Y:S01]  /*10e00*/  R2UR UR11, R11 ;  /* 0x000000000b0b72ca */ /* 0x000fe200000e0000 */
[----:B------:R-:W-:Y:S01]  /*10e10*/  UMOV UR9, 0x40000040 ;  /* 0x4000004000097882 */ /* 0x000fe20000000000 */
[----:B------:R-:W-:Y:S01]  /*10e20*/  VIADD R10, R8, 0x6 ;  /* 0x00000006080a7836 */ /* 0x000fe20000000000 */
[----:B------:R-:W-:Y:S01]  /*10e30*/  UIADD3 UR5, UR4, 0x6, URZ ;  /* 0x0000000604057890 */ /* 0x000fe2000fffe03f */
[----:B------:R-:W-:Y:S02]  /*10e40*/  IMAD.MOV.U32 R11, RZ, RZ, 0x40000040 ;  /* 0x40000040ff0b7424 */ /* 0x000fe400078e00ff */
[----:B0-----:R-:W-:Y:S02]  /*10e50*/  IMAD.U32 R12, RZ, RZ, UR8 ;  /* 0x00000008ff0c7e24 */ /* 0x001fe4000f8e00ff */
[----:B------:R-:W-:-:S05]  /*10e60*/  IMAD.U32 R13, RZ, RZ, UR9 ;  /* 0x00000009ff0d7e24 */ /* 0x000fca000f8e00ff */
[----:B------:R0:W-:Y:S01]  /*10e70*/  STL.64 [R1+0x20], R12 ;  /* 0x0000200c01007387 */ /* 0x0001e20000100a00 */
[----:B------:R-:W-:Y:S02]  /*10e80*/  WARPGROUP.DEPBAR.LE gsb0, 0x0 ;  /* 0x00008000000079c5 */ /* 0x000fe40000010000 */
        /* <DEDUP_REMOVED lines=35> */
[----:B0-----:R-:W-:Y:S01]  /*110c0*/  IMAD.U32 R12, RZ, RZ, UR8 ;  /* 0x00000008ff0c7e24 */ /* 0x001fe2000f8e00ff */
[----:B------:R-:W-:Y:S01]  /*110d0*/  ULDC UR4, c[0x0][0x988] ;  /* 0x0002620000047ab9 */ /* 0x000fe20000000800 */
        /* <DEDUP_REMOVED lines=9> */
[----:B------:R-:W-:Y:S02]  /*11170*/  VIADD R10, R8, 0x406 ;  /* 0x00000406080a7836 */ /* 0x000fe40000000000 */
[----:B------:R-:W-:Y:S02]  /*11180*/  IMAD.MOV.U32 R11, RZ, RZ, 0x40000040 ;  /* 0x40000040ff0b7424 */ /* 0x000fe400078e00ff */
[----:B0-----:R-:W-:Y:S01]  /*11190*/  IMAD.U32 R12, RZ, RZ, UR8 ;  /* 0x00000008ff0c7e24 */ /* 0x001fe2000f8e00ff */
[----:B------:R-:W-:Y:S01]  /*111a0*/  R2UR UR58, R10 ;  /* 0x000000000a3a72ca */ /* 0x000fe200000e0000 */
[----:B------:R-:W-:Y:S01]  /*111b0*/  VIADD R10, R8, 0x800 ;  /* 0x00000800080a7836 */ /* 0x000fe20000000000 */
[----:B------:R-:W-:Y:S01]  /*111c0*/  R2UR UR59, R11 ;  /* 0x000000000b3b72ca */ /* 0x000fe200000e0000 */
[----:B------:R-:W-:-:S02]  /*111d0*/  IMAD.MOV.U32 R11, RZ, RZ, 0x40000040 ;  /* 0x40000040ff0b7424 */ /* 0x000fc400078e00ff */
[----:B------:R-:W-:Y:S01]  /*111e0*/  IMAD.U32 R13, RZ, RZ, UR9 ;  /* 0x00000009ff0d7e24 */ /* 0x000fe2000f8e00ff */
[----:B------:R-:W-:Y:S01]  /*111f0*/  R2UR UR54, R10 ;  /* 0x000000000a3672ca */ /* 0x000fe200000e0000 */
[----:B------:R-:W-:Y:S01]  /*11200*/  VIADD R10, R8, 0x802 ;  /* 0x00000802080a7836 */ /* 0x000fe20000000000 */
[----:B------:R-:W-:Y:S01]  /*11210*/  R2UR UR55, R11 ;  /* 0x000000000b3772ca */ /* 0x000fe200000e0000 */
[----:B------:R-:W-:Y:S01]  /*11220*/  IMAD.MOV.U32 R11, RZ, RZ, 0x40000040 ;  /* 0x40000040ff0b7424 */ /* 0x000fe200078e00ff */
[----:B------:R0:W-:Y:S02]  /*11230*/  STL.64 [R1], R12 ;  /* 0x0000000c01007387 */ /* 0x0001e40000100a00 */
[----:B------:R-:W-:Y:S01]  /*11240*/  R2UR UR50, R10 ;  /* 0x000000000a3272ca */ /* 0x000fe200000e0000 */
[----:B------:R-:W-:Y:S01]  /*11250*/  VIADD R10, R8, 0x804 ;  /* 0x00000804080a7836 */ /* 0x000fe20000000000 */
[----:B------:R-:W-:Y:S01]  /*11260*/  R2UR UR51, R11 ;  /* 0x000000000b3372ca */ /* 0x000fe200000e0000 */
[----:B------:R-:W-:-:S02]  /*11270*/  IMAD.MOV.U32 R11, RZ, RZ, 0x40000040 ;  /* 0x40000040ff0b7424 */ /* 0x000fc400078e00ff */
[----:B------:R-:W-:Y:S01]  /*11280*/  VIADD R8, R8, 0x806 ;  /* 0x0000080608087836 */ /* 0x000fe20000000000 */
[----:B------:R-:W-:Y:S02]  /*11290*/  R2UR UR46, R10 ;  /* 0x000000000a2e72ca */ /* 0x000fe400000e0000 */
[----:B------:R-:W-:Y:S02]  /*112a0*/  R2UR UR47, R11 ;  /* 0x000000000b2f72ca */ /* 0x000fe400000e0000 */
[----:B------:R-:W-:Y:S01]  /*112b0*/  R2UR UR42, R8 ;  /* 0x00000000082a72ca */ /* 0x000fe200000e0000 */
        /* <DEDUP_REMOVED lines=17> */
[----:B------:R-:W-:Y:S01]  /*113d0*/  HGMMA.64x128x16.F32.BF16 R24, gdesc[UR40], R24, gsb0 ;  /* 0x01e00000281879f0 */ /* 0x000fe20008001818 */
[----:B------:R-:W-:Y:S02]  /*113e0*/  ULDC UR42, c[0x0][0x988] ;  /* 0x00026200002a7ab9 */ /* 0x000fe40000000800 */
        /* <DEDUP_REMOVED lines=31> */
[----:B0-----:R-:W-:Y:S02]  /*115e0*/  FSEL R13, R38, -INF , P3 ;  /* 0xff800000260d7808 */ /* 0x001fe40001800000 */
        /* <DEDUP_REMOVED lines=51> */
[----:B------:R-:W-:Y:S02]  /*11920*/  ISETP.GT.AND P1, PT, R6, 0x61, PT ;  /* 0x000000610600780c */ /* 0x000fe40003f24270 */
[----:B------:R-:W-:Y:S02]  /*11930*/  FSEL R107, R72, -INF , P0 ;  /* 0xff800000486b7808 */ /* 0x000fe40000000000 */
[----:B------:R-:W-:Y:S02]  /*11940*/  FMNMX.FTZ R0, R105, R0, !PT ;  /* 0x0000000069007209 */ /* 0x000fe40007810000 */
        /* <DEDUP_REMOVED lines=9> */
[----:B------:R-:W-:Y:S02]  /*119e0*/  FMNMX.FTZ R0, R109, R0, !PT ;  /* 0x000000006d007209 */ /* 0x000fe40007810000 */
[----:B------:R-:W-:Y:S02]  /*119f0*/  ISETP.GT.AND P3, PT, R6, 0x70, PT ;  /* 0x000000700600780c */ /* 0x000fe40003f64270 */
[----:B------:R-:W-:Y:S02]  /*11a00*/  FSEL R41, R66, -INF , P4 ;  /* 0xff80000042297808 */ /* 0x000fe40002000000 */
[----:B------:R-:W-:Y:S02]  /*11a10*/  FSEL R113, R80, -INF , P3 ;  /* 0xff80000050717808 */ /* 0x000fe40001800000 */
[----:B------:R-:W-:Y:S02]  /*11a20*/  FMNMX.FTZ R0, R111, R0, !PT ;  /* 0x000000006f007209 */ /* 0x000fe40007810000 */
[----:B------:R-:W-:-:S02]  /*11a30*/  ISETP.GT.AND P4, PT, R6, 0x71, PT ;  /* 0x000000710600780c */ /* 0x000fc40003f84270 */
[----:B------:R-:W-:Y:S02]  /*11a40*/  FSEL R63, R63, -INF , P5 ;  /* 0xff8000003f3f7808 */ /* 0x000fe40002800000 */
[----:B------:R-:W-:Y:S02]  /*11a50*/  FSEL R117, R81, -INF , P4 ;  /* 0xff80000051757808 */ /* 0x000fe40002000000 */
[----:B------:R-:W-:Y:S02]  /*11a60*/  FMNMX.FTZ R0, R113, R0, !PT ;  /* 0x0000000071007209 */ /* 0x000fe40007810000 */
[----:B------:R-:W-:Y:S02]  /*11a70*/  ISETP.GT.AND P5, PT, R6, 0x78, PT ;  /* 0x000000780600780c */ /* 0x000fe40003fa4270 */
[----:B------:R-:W-:Y:S02]  /*11a80*/  FSEL R37, R62, -INF , P6 ;  /* 0xff8000003e257808 */ /* 0x000fe40003000000 */
[----:B------:R-:W-:-:S02]  /*11a90*/  FSEL R115, R84, -INF , P5 ;  /* 0xff80000054737808 */ /* 0x000fc40002800000 */
[----:B------:R-:W-:Y:S02]  /*11aa0*/  FMNMX.FTZ R0, R117, R0, !PT ;  /* 0x0000000075007209 */ /* 0x000fe40007810000 */
[C---:B------:R-:W-:Y:S02]  /*11ab0*/  ISETP.GT.AND P6, PT, R6.reuse, 0x79, PT ;  /* 0x000000790600780c */ /* 0x040fe40003fc4270 */
[----:B------:R-:W-:Y:S02]  /*11ac0*/  FMNMX.FTZ R0, R115, R0, !PT ;  /* 0x0000000073007209 */ /* 0x000fe40007810000 */
[----:B------:R-:W-:Y:S02]  /*11ad0*/  FSEL R85, R85, -INF , P6 ;  /* 0xff80000055557808 */ /* 0x000fe40003000000 */
[----:B------:R-:W-:Y:S02]  /*11ae0*/  P2R R26, PR, RZ, 0x1 ;  /* 0x00000001ff1a7803 */ /* 0x000fe40000000000 */
[----:B------:R-:W-:Y:S01]  /*11af0*/  FMNMX.FTZ R8, R85, R0, !PT ;  /* 0x0000000055087209 */ /* 0x000fe20007810000 */
[----:B------:R-:W-:Y:S01]  /*11b00*/  IMAD.U32 R0, RZ, RZ, UR4 ;  /* 0x00000004ff007e24 */ /* 0x000fe2000f8e00ff */
[----:B------:R-:W-:-:S02]  /*11b10*/  ISETP.GT.AND P0, PT, R6, 0x59, PT ;  /* 0x000000590600780c */ /* 0x000fc40003f04270 */
[----:B------:R-:W-:Y:S01]  /*11b20*/  P2R R28, PR, RZ, 0x2 ;  /* 0x00000002ff1c7803 */ /* 0x000fe20000000000 */
[----:B------:R-:W0:Y:S01]  /*11b30*/  SHFL.BFLY PT, R3, R8, 0x2, 0x1f ;  /* 0x0c401f0008037f89 */ /* 0x000e2200000e0000 */
[----:B------:R-:W-:Y:S02]  /*11b40*/  ISETP.GT.AND P1, PT, R6, 0x60, PT ;  /* 0x000000600600780c */ /* 0x000fe40003f24270 */
[----:B------:R-:W-:Y:S02]  /*11b50*/  FSEL R71, R71, -INF , P0 ;  /* 0xff80000047477808 */ /* 0x000fe40000000000 */
[----:B------:R-:W-:Y:S02]  /*11b60*/  FSEL R65, R74, -INF , P1 ;  /* 0xff8000004a417808 */ /* 0x000fe40000800000 */
[----:B------:R-:W-:Y:S02]  /*11b70*/  ISETP.NE.AND P1, PT, R28, RZ, PT ;  /* 0x000000ff1c00720c */ /* 0x000fe40003f25270 */
[----:B------:R-:W-:-:S02]  /*11b80*/  P2R R24, PR, RZ, 0x4 ;  /* 0x00000004ff187803 */ /* 0x000fc40000000000 */
[----:B------:R-:W-:Y:S02]  /*11b90*/  ISETP.NE.AND P0, PT, R26, RZ, PT ;  /* 0x000000ff1a00720c */ /* 0x000fe40003f05270 */
[----:B------:R-:W-:Y:S02]  /*11ba0*/  FSEL R75, R75, -INF , P1 ;  /* 0xff8000004b4b7808 */ /* 0x000fe40000800000 */
[----:B------:R-:W-:Y:S02]  /*11bb0*/  FSEL R69, R78, -INF , P0 ;  /* 0xff8000004e457808 */ /* 0x000fe40000000000 */
[----:B------:R-:W-:Y:S02]  /*11bc0*/  FSEL R83, R83, -INF , P4 ;  /* 0xff80000053537808 */ /* 0x000fe40002000000 */
[----:B------:R-:W-:Y:S02]  /*11bd0*/  FSEL R87, R87, -INF , P6 ;  /* 0xff80000057577808 */ /* 0x000fe40003000000 */
[----:B------:R-:W-:-:S02]  /*11be0*/  ISETP.NE.AND P0, PT, R14, RZ, PT ;  /* 0x000000ff0e00720c */ /* 0x000fc40003f05270 */
[----:B------:R-:W-:Y:S02]  /*11bf0*/  ISETP.NE.AND P1, PT, R20, RZ, PT ;  /* 0x000000ff1400720c */ /* 0x000fe40003f25270 */
[----:B0-----:R-:W-:Y:S02]  /*11c00*/  FMNMX.FTZ R10, R8, R3, !PT ;  /* 0x00000003080a7209 */ /* 0x001fe40007810000 */
[----:B------:R-:W-:-:S03]  /*11c10*/  FMNMX.FTZ R8, R5, R27, !PT ;  /* 0x0000001b05087209 */ /* 0x000fc60007810000 */
[----:B------:R-:W0:Y:S01]  /*11c20*/  SHFL.BFLY PT, R3, R10, 0x1, 0x1f ;  /* 0x0c201f000a037f89 */ /* 0x000e2200000e0000 */
[----:B------:R-:W-:-:S04]  /*11c30*/  FMNMX.FTZ R8, R9, R8, !PT ;  /* 0x0000000809087209 */ /* 0x000fc80007810000 */
[----:B------:R-:W-:Y:S01]  /*11c40*/  FMNMX.FTZ R8, R31, R8, !PT ;  /* 0x000000081f087209 */ /* 0x000fe20007810000 */
[----:B------:R-:W-:-:S03]  /*11c50*/  @!P1 VIADD R4, R4, 0x34840 ;  /* 0x0003484004049836 */ /* 0x000fc60000000000 */
[----:B------:R-:W-:Y:S02]  /*11c60*/  FMNMX.FTZ R8, R11, R8, !PT ;  /* 0x000000080b087209 */ /* 0x000fe40007810000 */
[----:B------:R-:W-:Y:S02]  /*11c70*/  @!P1 PRMT R4, RZ, 0x654, R4 ;  /* 0x00000654ff049816 */ /* 0x000fe40000000004 */
[----:B------:R-:W-:Y:S02]  /*11c80*/  FMNMX.FTZ R8, R35, R8, !PT ;  /* 0x0000000823087209 */ /* 0x000fe40007810000 */
[----:B------:R1:W-:Y:S02]  /*11c90*/  @!P1 SYNCS.ARRIVE.TRANS64.RED.A1T0 RZ, [R4+URZ], RZ ;  /* 0x000000ff04ff99a7 */ /* 0x0003e4000810043f */
[----:B------:R-:W-:-:S04]  /*11ca0*/  FMNMX.FTZ R8, R13, R8, !PT ;  /* 0x000000080d087209 */ /* 0x000fc80007810000 */
[----:B------:R-:W-:Y:S02]  /*11cb0*/  FMNMX.FTZ R8, R39, R8, !PT ;  /* 0x0000000827087209 */ /* 0x000fe40007810000 */
[----:B0-----:R-:W-:Y:S02]  /*11cc0*/  FMNMX.FTZ R3, R10, R3, !PT ;  /* 0x000000030a037209 */ /* 0x001fe40007810000 */
[----:B------:R-:W-:Y:S02]  /*11cd0*/  FMNMX.FTZ R8, R15, R8, !PT ;  /* 0x000000080f087209 */ /* 0x000fe40007810000 */
[C---:B------:R-:W-:Y:S01]  /*11ce0*/  FSETP.NEU.FTZ.AND P2, PT, R3.reuse, -INF , PT ;  /* 0xff8000000300780b */ /* 0x040fe20003f5d000 */
[----:B------:R-:W-:Y:S01]  /*11cf0*/  FMUL.FTZ R12, R3, R0 ;  /* 0x00000000030c7220 */ /* 0x000fe20000410000 */
[----:B------:R-:W-:-:S04]  /*11d00*/  FMNMX.FTZ R8, R43, R8, !PT ;  /* 0x000000082b087209 */ /* 0x000fc80007810000 */
[----:B------:R-:W-:Y:S02]  /*11d10*/  FMNMX.FTZ R8, R21, R8, !PT ;  /* 0x0000000815087209 */ /* 0x000fe40007810000 */
        /* <DEDUP_REMOVED lines=23> */
[--C-:B------:R-:W-:Y:S01]  /*11e90*/  FFMA.FTZ R119, R139, R0, -R6.reuse ;  /* 0x000000008b777223 */ /* 0x100fe20000010806 */
[----:B------:R-:W-:Y:S01]  /*11ea0*/  FMNMX.FTZ R8, R59, R8, !PT ;  /* 0x000000083b087209 */ /* 0x000fe20007810000 */
[----:B------:R-:W0:Y:S01]  /*11eb0*/  MUFU.EX2 R77, R77 ;  /* 0x0000004d004d7308 */ /* 0x000e220000000800 */
[-CC-:B------:R-:W-:Y:S01]  /*11ec0*/  FFMA.FTZ R178, R129, R0.reuse, -R6.reuse ;  /* 0x0000000081b27223 */ /* 0x180fe20000010806 */
[--C-:B------:R-:W-:Y:S01]  /*11ed0*/  FFMA.FTZ R121, R121, R0, -R6.reuse ;  /* 0x0000000079797223 */ /* 0x100fe20000010806 */
[----:B------:R-:W-:Y:S01]  /*11ee0*/  FMNMX.FTZ R8, R37, R8, !PT ;  /* 0x0000000825087209 */ /* 0x000fe20007810000 */
[-CC-:B------:R-:W-:Y:S01]  /*11ef0*/  FFMA.FTZ R172, R127, R0.reuse, -R6.reuse ;  /* 0x000000007fac7223 */ /* 0x180fe20000010806 */
[-CC-:B------:R-:W-:Y:S01]  /*11f00*/  FFMA.FTZ R123, R123, R0.reuse, -R6.reuse ;  /* 0x000000007b7b7223 */ /* 0x180fe20000010806 */
[--C-:B------:R-:W-:Y:S01]  /*11f10*/  FFMA.FTZ R174, R125, R0, -R6.reuse ;  /* 0x000000007dae7223 */ /* 0x100fe20000010806 */
[----:B------:R-:W-:Y:S01]  /*11f20*/  FMNMX.FTZ R8, R63, R8, !PT ;  /* 0x000000083f087209 */ /* 0x000fe20007810000 */
[----:B------:R2:W-:Y:S01]  /*11f30*/  MUFU.EX2 R79, R10 ;  /* 0x0000000a004f7308 */ /* 0x0005e20000000800 */
[-CC-:B------:R-:W-:Y:S01]  /*11f40*/  FFMA.FTZ R95, R95, R0.reuse, -R6.reuse ;  /* 0x000000005f5f7223 */ /* 0x180fe20000010806 */
[--C-:B------:R-:W-:Y:S01]  /*11f50*/  FFMA.FTZ R97, R97, R0, -R6.reuse ;  /* 0x0000000061617223 */ /* 0x100fe20000010806 */
[----:B------:R-:W-:Y:S01]  /*11f60*/  FMNMX.FTZ R8, R41, R8, !PT ;  /* 0x0000000829087209 */ /* 0x000fe20007810000 */
[-CC-:B------:R-:W-:Y:S01]  /*11f70*/  FFMA.FTZ R57, R57, R0.reuse, -R6.reuse ;  /* 0x0000000039397223 */ /* 0x180fe20000010806 */
[-CC-:B------:R-:W-:Y:S01]  /*11f80*/  FFMA.FTZ R154, R103, R0.reuse, -R6.reuse ;  /* 0x00000000679a7223 */ /* 0x180fe20000010806 */
[--C-:B------:R-:W-:Y:S01]  /*11f90*/  FFMA.FTZ R61, R105, R0, -R6.reuse ;  /* 0x00000000693d7223 */ /* 0x100fe20000010806 */
[----:B------:R-:W-:Y:S01]  /*11fa0*/  FMNMX.FTZ R8, R67, R8, !PT ;  /* 0x0000000843087209 */ /* 0x000fe20007810000 */
[----:B------:R-:W3:Y:S01]  /*11fb0*/  MUFU.EX2 R182, R182 ;  /* 0x000000b600b67308 */ /* 0x000ee20000000800 */
[-CC-:B--2---:R-:W-:Y:S01]  /*11fc0*/  FFMA.FTZ R10, R53, R0.reuse, -R6.reuse ;  /* 0x00000000350a7223 */ /* 0x184fe20000010806 */
[--C-:B------:R-:W-:Y:S01]  /*11fd0*/  FFMA.FTZ R53, R91, R0, -R6.reuse ;  /* 0x000000005b357223 */ /* 0x100fe20000010806 */
[----:B------:R-:W-:Y:S01]  /*11fe0*/  FMNMX.FTZ R8, R45, R8, !PT ;  /* 0x000000082d087209 */ /* 0x000fe20007810000 */
[-CC-:B------:R-:W-:Y:S01]  /*11ff0*/  FFMA.FTZ R156, R107, R0.reuse, -R6.reuse ;  /* 0x000000006b9c7223 */ /* 0x180fe20000010806 */
[-CC-:B------:R-:W-:Y:S01]  /*12000*/  FFMA.FTZ R73, R73, R0.reuse, -R6.reuse ;  /* 0x0000000049497223 */ /* 0x180fe20000010806 */
[--C-:B------:R-:W-:Y:S01]  /*12010*/  FFMA.FTZ R158, R109, R0, -R6.reuse ;  /* 0x000000006d9e7223 */ /* 0x100fe20000010806 */
[----:B------:R-:W-:Y:S01]  /*12020*/  FMNMX.FTZ R8, R71, R8, !PT ;  /* 0x0000000847087209 */ /* 0x000fe20007810000 */
[-CC-:B------:R-:W-:Y:S01]  /*12030*/  FFMA.FTZ R91, R111, R0.reuse, -R6.reuse ;  /* 0x000000006f5b7223 */ /* 0x180fe20000010806 */
[-CC-:B------:R-:W-:Y:S01]  /*12040*/  FFMA.FTZ R160, R113, R0.reuse, -R6.reuse ;  /* 0x0000000071a07223 */ /* 0x180fe20000010806 */
[--C-:B------:R-:W-:Y:S01]  /*12050*/  FFMA.FTZ R117, R117, R0, -R6.reuse ;  /* 0x0000000075757223 */ /* 0x100fe20000010806 */
[----:B------:R-:W-:Y:S01]  /*12060*/  FMNMX.FTZ R8, R65, R8, !PT ;  /* 0x0000000841087209 */ /* 0x000fe20007810000 */
[-CC-:B------:R-:W-:Y:S01]  /*12070*/  FFMA.FTZ R162, R115, R0.reuse, -R6.reuse ;  /* 0x0000000073a27223 */ /* 0x180fe20000010806 */
[----:B------:R-:W-:Y:S01]  /*12080*/  FFMA.FTZ R85, R85, R0, -R6 ;  /* 0x0000000055557223 */ /* 0x000fe20000010806 */
[----:B------:R-:W2:Y:S01]  /*12090*/  MUFU.EX2 R81, R81 ;  /* 0x0000005100517308 */ /* 0x000ea20000000800 */
[----:B------:R-:W-:Y:S01]  /*120a0*/  FMNMX.FTZ R8, R75, R8, !PT ;  /* 0x000000084b087209 */ /* 0x000fe20007810000 */
[----:B------:R-:W-:-:S02]  /*120b0*/  IMAD.MOV.U32 R139, RZ, RZ, R151 ;  /* 0x000000ffff8b7224 */ /* 0x000fc400078e0097 */
[--C-:B------:R-:W-:Y:S01]  /*120c0*/  IMAD.MOV.U32 R137, RZ, RZ, R151.reuse ;  /* 0x000000ffff897224 */ /* 0x100fe200078e0097 */
[----:B------:R-:W-:Y:S01]  /*120d0*/  FMNMX.FTZ R8, R69, R8, !PT ;  /* 0x0000000845087209 */ /* 0x000fe20007810000 */
[--C-:B------:R-:W-:Y:S02]  /*120e0*/  IMAD.MOV.U32 R135, RZ, RZ, R151.reuse ;  /* 0x000000ffff877224 */ /* 0x100fe400078e0097 */
[----:B------:R-:W4:Y:S01]  /*120f0*/  MUFU.EX2 R176, R176 ;  /* 0x000000b000b07308 */ /* 0x000f220000000800 */
[----:B------:R-:W-:Y:S01]  /*12100*/  FMNMX.FTZ R8, R93, R8, !PT ;  /* 0x000000085d087209 */ /* 0x000fe20007810000 */
[--C-:B------:R-:W-:Y:S02]  /*12110*/  IMAD.MOV.U32 R133, RZ, RZ, R151.reuse ;  /* 0x000000ffff857224 */ /* 0x100fe400078e0097 */
[--C-:B------:R-:W-:Y:S01]  /*12120*/  IMAD.MOV.U32 R131, RZ, RZ, R151.reuse ;  /* 0x000000ffff837224 */ /* 0x100fe200078e0097 */
[----:B------:R-:W-:Y:S01]  /*12130*/  FMNMX.FTZ R8, R99, R8, !PT ;  /* 0x0000000863087209 */ /* 0x000fe20007810000 */
[----:B------:R-:W-:-:S02]  /*12140*/  IMAD.MOV.U32 R129, RZ, RZ, R151 ;  /* 0x000000ffff817224 */ /* 0x000fc400078e0097 */
[----:B------:R-:W1:Y:S01]  /*12150*/  MUFU.EX2 R119, R119 ;  /* 0x0000007700777308 */ /* 0x000e620000000800 */
[----:B------:R-:W-:Y:S01]  /*12160*/  FMNMX.FTZ R8, R83, R8, !PT ;  /* 0x0000000853087209 */ /* 0x000fe20007810000 */
[--C-:B------:R-:W-:Y:S02]  /*12170*/  IMAD.MOV.U32 R127, RZ, RZ, R151.reuse ;  /* 0x000000ffff7f7224 */ /* 0x100fe400078e0097 */
[--C-:B------:R-:W-:Y:S01]  /*12180*/  IMAD.MOV.U32 R125, RZ, RZ, R151.reuse ;  /* 0x000000ffff7d7224 */ /* 0x100fe200078e0097 */
[----:B------:R-:W-:Y:S01]  /*12190*/  FMNMX.FTZ R8, R89, R8, !PT ;  /* 0x0000000859087209 */ /* 0x000fe20007810000 */
[--C-:B------:R-:W-:Y:S02]  /*121a0*/  IMAD.MOV.U32 R115, RZ, RZ, R151.reuse ;  /* 0x000000ffff737224 */ /* 0x100fe400078e0097 */
[----:B------:R-:W1:Y:S01]  /*121b0*/  MUFU.EX2 R178, R178 ;  /* 0x000000b200b27308 */ /* 0x000e620000000800 */
[----:B------:R-:W-:Y:S01]  /*121c0*/  FMNMX.FTZ R8, R87, R8, !PT ;  /* 0x0000000857087209 */ /* 0x000fe20007810000 */
[----:B------:R-:W-:-:S02]  /*121d0*/  IMAD.MOV.U32 R113, RZ, RZ, R151 ;  /* 0x000000ffff717224 */ /* 0x000fc400078e0097 */
[--C-:B------:R-:W-:Y:S02]  /*121e0*/  IMAD.MOV.U32 R111, RZ, RZ, R151.reuse ;  /* 0x000000ffff6f7224 */ /* 0x100fe400078e0097 */
[----:B------:R-:W0:Y:S01]  /*121f0*/  SHFL.BFLY PT, R101, R8, 0x2, 0x1f ;  /* 0x0c401f0008657f89 */ /* 0x000e2200000e0000 */
[--C-:B------:R-:W-:Y:S01]  /*12200*/  IMAD.MOV.U32 R109, RZ, RZ, R151.reuse ;  /* 0x000000ffff6d7224 */ /* 0x100fe200078e0097 */
[----:B------:R-:W1:Y:S01]  /*12210*/  MUFU.EX2 R121, R121 ;  /* 0x0000007900797308 */ /* 0x000e620000000800 */
[--C-:B------:R-:W-:Y:S02]  /*12220*/  IMAD.MOV.U32 R107, RZ, RZ, R151.reuse ;  /* 0x000000ffff6b7224 */ /* 0x100fe400078e0097 */
[--C-:B------:R-:W-:Y:S02]  /*12230*/  IMAD.MOV.U32 R105, RZ, RZ, R151.reuse ;  /* 0x000000ffff697224 */ /* 0x100fe400078e0097 */
[----:B------:R-:W-:-:S03]  /*12240*/  IMAD.MOV.U32 R103, RZ, RZ, R151 ;  /* 0x000000ffff677224 */ /* 0x000fc600078e0097 */
[----:B------:R-:W-:Y:S08]  /*12250*/  MUFU.EX2 R172, R172 ;  /* 0x000000ac00ac7308 */ /* 0x000ff00000000800 */
[----:B------:R-:W-:Y:S01]  /*12260*/  MUFU.EX2 R123, R123 ;  /* 0x0000007b007b7308 */ /* 0x000fe20000000800 */
[----:B0-----:R-:W-:-:S07]  /*12270*/  FMNMX.FTZ R101, R8, R101, !PT ;  /* 0x0000006508657209 */ /* 0x001fce0007810000 */
[----:B------:R-:W-:Y:S01]  /*12280*/  MUFU.EX2 R174, R174 ;  /* 0x000000ae00ae7308 */ /* 0x000fe20000000800 */
[----:B------:R-:W0:Y:S07]  /*12290*/  SHFL.BFLY PT, R8, R101, 0x1, 0x1f ;  /* 0x0c201f0065087f89 */ /* 0x000e2e00000e0000 */
[----:B------:R-:W-:Y:S08]  /*122a0*/  MUFU.EX2 R95, R95 ;  /* 0x0000005f005f7308 */ /* 0x000ff00000000800 */
[----:B------:R-:W-:Y:S08]  /*122b0*/  MUFU.EX2 R168, R168 ;  /* 0x000000a800a87308 */ /* 0x000ff00000000800 */
[----:B------:R-:W-:Y:S01]  /*122c0*/  MUFU.EX2 R97, R97 ;  /* 0x0000006100617308 */ /* 0x000fe20000000800 */
[----:B0-----:R-:W-:-:S04]  /*122d0*/  FMNMX.FTZ R8, R101, R8, !PT ;  /* 0x0000000865087209 */ /* 0x001fc80007810000 */
[C---:B------:R-:W-:Y:S01]  /*122e0*/  FSETP.NEU.FTZ.AND P2, PT, R8.reuse, -INF , PT ;  /* 0xff8000000800780b */ /* 0x040fe20003f5d000 */
[----:B------:R-:W-:Y:S02]  /*122f0*/  FMUL.FTZ R12, R8, R0 ;  /* 0x00000000080c7220 */ /* 0x000fe40000410000 */
[----:B------:R-:W-:Y:S03]  /*12300*/  MUFU.EX2 R170, R170 ;  /* 0x000000aa00aa7308 */ /* 0x000fe60000000800 */
[----:B------:R-:W-:Y:S02]  /*12310*/  FSEL R6, R12, RZ, P2 ;  /* 0x000000ff0c067208 */ /* 0x000fe40001000000 */
[----:B------:R-:W-:-:S03]  /*12320*/  ISETP.GE.AND P2, PT, R152, 0x81, PT ;  /* 0x000000819800780c */ /* 0x000fc60003f46270 */
[----:B------:R-:W-:Y:S01]  /*12330*/  MUFU.EX2 R164, R164 ;  /* 0x000000a400a47308 */ /* 0x000fe20000000800 */
[-CC-:B------:R-:W-:Y:S01]  /*12340*/  FFMA.FTZ R181, R5, R0.reuse, -R6.reuse ;  /* 0x0000000005b57223 */ /* 0x180fe20000010806 */
[-CC-:B------:R-:W-:Y:S01]  /*12350*/  FFMA.FTZ R12, R27, R0.reuse, -R6.reuse ;  /* 0x000000001b0c7223 */ /* 0x180fe20000010806 */
[-CC-:B------:R-:W-:Y:S01]  /*12360*/  FFMA.FTZ R183, R9, R0.reuse, -R6.reuse ;  /* 0x0000000009b77223 */ /* 0x180fe20000010806 */
[----:B------:R-:W-:Y:S01]  /*12370*/  FADD.FTZ R5, R180, R77 ;  /* 0x0000004db4057221 */ /* 0x000fe20000010000 */
[-CC-:B------:R-:W-:Y:S01]  /*12380*/  FFMA.FTZ R14, R31, R0.reuse, -R6.reuse ;  /* 0x000000001f0e7223 */ /* 0x180fe20000010806 */
[-CC-:B------:R-:W-:Y:S01]  /*12390*/  FFMA.FTZ R177, R11, R0.reuse, -R6.reuse ;  /* 0x000000000bb17223 */ /* 0x180fe20000010806 */
[-CC-:B------:R-:W-:Y:S01]  /*123a0*/  FFMA.FTZ R20, R35, R0.reuse, -R6.reuse ;  /* 0x0000000023147223 */ /* 0x180fe20000010806 */
[----:B------:R-:W-:Y:S01]  /*123b0*/  MUFU.EX2 R181, R181 ;  /* 0x000000b500b57308 */ /* 0x000fe20000000800 */
[----:B---3--:R-:W-:Y:S01]  /*123c0*/  FADD.FTZ R34, R182, R5 ;  /* 0x00000005b6227221 */ /* 0x008fe20000010000 */
[-CC-:B------:R-:W-:Y:S01]  /*123d0*/  FFMA.FTZ R179, R13, R0.reuse, -R6.reuse ;  /* 0x000000000db37223 */ /* 0x180fe20000010806 */
[-CC-:B------:R-:W-:Y:S01]  /*123e0*/  FFMA.FTZ R24, R39, R0.reuse, -R6.reuse ;  /* 0x0000000027187223 */ /* 0x180fe20000010806 */
[-C--:B------:R-:W-:Y:S01]  /*123f0*/  FFMA.FTZ R173, R15, R0.reuse, -R6 ;  /* 0x000000000fad7223 */ /* 0x080fe20000010806 */
[----:B--2---:R-:W-:Y:S01]  /*12400*/  FADD.FTZ R5, R81, R34 ;  /* 0x0000002251057221 */ /* 0x004fe20000010000 */
[-CC-:B------:R-:W-:Y:S01]  /*12410*/  FFMA.FTZ R26, R43, R0.reuse, -R6.reuse ;  /* 0x000000002b1a7223 */ /* 0x180fe20000010806 */
[-CC-:B------:R-:W-:Y:S01]  /*12420*/  FFMA.FTZ R175, R21, R0.reuse, -R6.reuse ;  /* 0x0000000015af7223 */ /* 0x180fe20000010806 */
[----:B------:R-:W0:Y:S01]  /*12430*/  MUFU.EX2 R12, R12 ;  /* 0x0000000c000c7308 */ /* 0x000e220000000800 */
[----:B----4-:R-:W-:Y:S01]  /*12440*/  FADD.FTZ R36, R176, R5 ;  /* 0x00000005b0247221 */ /* 0x010fe20000010000 */
[-CC-:B------:R-:W-:Y:S01]  /*12450*/  FFMA.FTZ R28, R47, R0.reuse, -R6.reuse ;  /* 0x000000002f1c7223 */ /* 0x180fe20000010806 */
[-CC-:B------:R-:W-:Y:S01]  /*12460*/  FFMA.FTZ R169, R25, R0.reuse, -R6.reuse ;  /* 0x0000000019a97223 */ /* 0x180fe20000010806 */
[-C--:B------:R-:W-:Y:S01]  /*12470*/  FFMA.FTZ R30, R51, R0.reuse, -R6 ;  /* 0x00000000331e7223 */ /* 0x080fe20000010806 */
[----:B-1----:R-:W-:Y:S01]  /*12480*/  FADD.FTZ R5, R119, R36 ;  /* 0x0000002477057221 */ /* 0x002fe20000010000 */
[-CC-:B------:R-:W-:Y:S01]  /*12490*/  FFMA.FTZ R171, R29, R0.reuse, -R6.reuse ;  /* 0x000000001dab7223 */ /* 0x180fe20000010806 */
[-CC-:B------:R-:W-:Y:S01]  /*124a0*/  FFMA.FTZ R32, R55, R0.reuse, -R6.reuse ;  /* 0x0000000037207223 */ /* 0x180fe20000010806 */
[----:B------:R-:W1:Y:S01]  /*124b0*/  MUFU.EX2 R183, R183 ;  /* 0x000000b700b77308 */ /* 0x000e620000000800 */
[----:B------:R-:W-:Y:S01]  /*124c0*/  FADD.FTZ R38, R178, R5 ;  /* 0x00000005b2267221 */ /* 0x000fe20000010000 */
[-CC-:B------:R-:W-:Y:S01]  /*124d0*/  FFMA.FTZ R165, R33, R0.reuse, -R6.reuse ;  /* 0x0000000021a57223 */ /* 0x180fe20000010806 */
[-CC-:B------:R-:W-:Y:S01]  /*124e0*/  FFMA.FTZ R34, R59, R0.reuse, -R6.reuse ;  /* 0x000000003b227223 */ /* 0x180fe20000010806 */
[-C--:B------:R-:W-:Y:S01]  /*124f0*/  FFMA.FTZ R167, R37, R0.reuse, -R6 ;  /* 0x0000000025a77223 */ /* 0x080fe20000010806 */
[----:B------:R-:W-:Y:S01]  /*12500*/  FADD.FTZ R9, R121, R38 ;  /* 0x0000002679097221 */ /* 0x000fe20000010000 */
[-CC-:B------:R-:W-:Y:S01]  /*12510*/  FFMA.FTZ R63, R63, R0.reuse, -R6.reuse ;  /* 0x000000003f3f7223 */ /* 0x180fe20000010806 */
[-C--:B------:R-:W-:Y:S01]  /*12520*/  FFMA.FTZ R41, R41, R0.reuse, -R6 ;  /* 0x0000000029297223 */ /* 0x080fe20000010806 */
[----:B------:R-:W2:Y:S01]  /*12530*/  MUFU.EX2 R14, R14 ;  /* 0x0000000e000e7308 */ /* 0x000ea20000000800 */
[----:B0-----:R-:W-:Y:S01]  /*12540*/  FADD.FTZ R36, R181, R12 ;  /* 0x0000000cb5247221 */ /* 0x001fe20000010000 */
[----:B------:R-:W-:Y:S01]  /*12550*/  FADD.FTZ R40, R172, R9 ;  /* 0x00000009ac287221 */ /* 0x000fe20000010000 */
[-CC-:B------:R-:W-:Y:S01]  /*12560*/  FFMA.FTZ R67, R67, R0.reuse, -R6.reuse ;  /* 0x0000000043437223 */ /* 0x180fe20000010806 */
[-CC-:B------:R-:W-:Y:S01]  /*12570*/  FFMA.FTZ R45, R45, R0.reuse, -R6.reuse ;  /* 0x000000002d2d7223 */ /* 0x180fe20000010806 */
[-C--:B------:R-:W-:Y:S01]  /*12580*/  FFMA.FTZ R71, R71, R0.reuse, -R6 ;  /* 0x0000000047477223 */ /* 0x080fe20000010806 */
[----:B------:R-:W-:Y:S01]  /*12590*/  FADD.FTZ R9, R123, R40 ;  /* 0x000000287b097221 */ /* 0x000fe20000010000 */
[-C--:B------:R-:W-:Y:S01]  /*125a0*/  FFMA.FTZ R65, R65, R0.reuse, -R6 ;  /* 0x0000000041417223 */ /* 0x080fe20000010806 */
[----:B------:R-:W0:Y:S01]  /*125b0*/  MUFU.EX2 R177, R177 ;  /* 0x000000b100b17308 */ /* 0x000e220000000800 */
[----:B-1----:R-:W-:Y:S01]  /*125c0*/  FADD.FTZ R5, R183, R36 ;  /* 0x00000024b7057221 */ /* 0x002fe20000010000 */
[----:B------:R-:W-:Y:S01]  /*125d0*/  FADD.FTZ R40, R174, R9 ;  /* 0x00000009ae287221 */ /* 0x000fe20000010000 */
[-CC-:B------:R-:W-:Y:S01]  /*125e0*/  FFMA.FTZ R75, R75, R0.reuse, -R6.reuse ;  /* 0x000000004b4b7223 */ /* 0x180fe20000010806 */
[-CC-:B------:R-:W-:Y:S01]  /*125f0*/  FFMA.FTZ R69, R69, R0.reuse, -R6.reuse ;  /* 0x0000000045457223 */ /* 0x180fe20000010806 */
[-C--:B------:R-:W-:Y:S01]  /*12600*/  FFMA.FTZ R93, R93, R0.reuse, -R6 ;  /* 0x000000005d5d7223 */ /* 0x080fe20000010806 */
[----:B------:R-:W-:Y:S01]  /*12610*/  FADD.FTZ R9, R95, R40 ;  /* 0x000000285f097221 */ /* 0x000fe20000010000 */
[-CC-:B------:R-:W-:Y:S01]  /*12620*/  FFMA.FTZ R99, R99, R0.reuse, -R6.reuse ;  /* 0x0000000063637223 */ /* 0x180fe20000010806 */
[----:B------:R-:W1:Y:S01]  /*12630*/  MUFU.EX2 R20, R20 ;  /* 0x0000001400147308 */ /* 0x000e620000000800 */
[----:B--2---:R-:W-:Y:S01]  /*12640*/  FADD.FTZ R38, R14, R5 ;  /* 0x000000050e267221 */ /* 0x004fe20000010000 */
[----:B------:R-:W-:Y:S01]  /*12650*/  FADD.FTZ R42, R168, R9 ;  /* 0x00000009a82a7221 */ /* 0x000fe20000010000 */
[-CC-:B------:R-:W-:Y:S01]  /*12660*/  FFMA.FTZ R83, R83, R0.reuse, -R6.reuse ;  /* 0x0000000053537223 */ /* 0x180fe20000010806 */
[-CC-:B------:R-:W-:Y:S01]  /*12670*/  FFMA.FTZ R89, R89, R0.reuse, -R6.reuse ;  /* 0x0000000059597223 */ /* 0x180fe20000010806 */
[----:B------:R-:W-:Y:S01]  /*12680*/  FFMA.FTZ R87, R87, R0, -R6 ;  /* 0x0000000057577223 */ /* 0x000fe20000010806 */
[----:B------:R-:W-:Y:S01]  /*12690*/  FADD.FTZ R9, R97, R42 ;  /* 0x0000002a61097221 */ /* 0x000fe20000010000 */
[----:B------:R-:W-:Y:S01]  /*126a0*/  F2FP.BF16.F32.PACK_AB R181, R12, R181 ;  /* 0x000000b50cb5723e */ /* 0x000fe200000010ff */
[----:B------:R-:W2:Y:S01]  /*126b0*/  MUFU.EX2 R179, R179 ;  /* 0x000000b300b37308 */ /* 0x000ea20000000800 */
[----:B0-----:R-:W-:Y:S01]  /*126c0*/  FADD.FTZ R5, R177, R38 ;  /* 0x00000026b1057221 */ /* 0x001fe20000010000 */
[----:B------:R-:W-:-:S02]  /*126d0*/  F2FP.BF16.F32.PACK_AB R183, R14, R183 ;  /* 0x000000b70eb7723e */ /* 0x000fc400000010ff */
[----:B------:R-:W-:Y:S01]  /*126e0*/  F2FP.BF16.F32.PACK_AB R176, R119, R176 ;  /* 0x000000b077b0723e */ /* 0x000fe200000010ff */
[--C-:B------:R-:W-:Y:S01]  /*126f0*/  IMAD.MOV.U32 R119, RZ, RZ, R151.reuse ;  /* 0x000000ffff777224 */ /* 0x100fe200078e0097 */
[----:B------:R-:W-:Y:S01]  /*12700*/  F2FP.BF16.F32.PACK_AB R178, R121, R178 ;  /* 0x000000b279b2723e */ /* 0x000fe200000010ff */
[----:B------:R-:W-:Y:S01]  /*12710*/  IMAD.MOV.U32 R121, RZ, RZ, R151 ;  /* 0x000000ffff797224 */ /* 0x000fe200078e0097 */
[----:B------:R-:W0:Y:S01]  /*12720*/  MUFU.EX2 R24, R24 ;  /* 0x0000001800187308 */ /* 0x000e220000000800 */
[----:B-1----:R-:W-:Y:S01]  /*12730*/  FADD.FTZ R38, R20, R5 ;  /* 0x0000000514267221 */ /* 0x002fe20000010000 */
[----:B------:R-:W-:Y:S01]  /*12740*/  F2FP.BF16.F32.PACK_AB R172, R123, R172 ;  /* 0x000000ac7bac723e */ /* 0x000fe200000010ff */
[--C-:B------:R-:W-:Y:S01]  /*12750*/  IMAD.MOV.U32 R123, RZ, RZ, R151.reuse ;  /* 0x000000ffff7b7224 */ /* 0x100fe200078e0097 */
[----:B------:R-:W-:Y:S01]  /*12760*/  F2FP.BF16.F32.PACK_AB R174, R95, R174 ;  /* 0x000000ae5fae723e */ /* 0x000fe200000010ff */
[--C-:B------:R-:W-:Y:S01]  /*12770*/  IMAD.MOV.U32 R95, RZ, RZ, R151.reuse ;  /* 0x000000ffff5f7224 */ /* 0x100fe200078e0097 */
[----:B------:R-:W-:Y:S01]  /*12780*/  F2FP.BF16.F32.PACK_AB R168, R97, R168 ;  /* 0x000000a861a8723e */ /* 0x000fe200000010ff */
[----:B------:R-:W-:Y:S01]  /*12790*/  IMAD.MOV.U32 R97, RZ, RZ, R151 ;  /* 0x000000ffff617224 */ /* 0x000fe200078e0097 */
[----:B------:R-:W1:Y:S01]  /*127a0*/  MUFU.EX2 R173, R173 ;  /* 0x000000ad00ad7308 */ /* 0x000e620000000800 */
[----:B--2---:R-:W-:Y:S01]  /*127b0*/  FADD.FTZ R5, R179, R38 ;  /* 0x00000026b3057221 */ /* 0x004fe20000010000 */
[----:B------:R-:W-:-:S02]  /*127c0*/  F2FP.BF16.F32.PACK_AB R180, R77, R180 ;  /* 0x000000b44db4723e */ /* 0x000fc400000010ff */
[----:B------:R-:W-:Y:S02]  /*127d0*/  F2FP.BF16.F32.PACK_AB R182, R81, R182 ;  /* 0x000000b651b6723e */ /* 0x000fe400000010ff */
[----:B------:R-:W-:Y:S02]  /*127e0*/  F2FP.BF16.F32.PACK_AB R177, R20, R177 ;  /* 0x000000b114b1723e */ /* 0x000fe400000010ff */
[----:B------:R-:W2:Y:S01]  /*127f0*/  MUFU.EX2 R26, R26 ;  /* 0x0000001a001a7308 */ /* 0x000ea20000000800 */
[C---:B0-----:R-:W-:Y:S01]  /*12800*/  FADD.FTZ R40, R24.reuse, R5 ;  /* 0x0000000518287221 */ /* 0x041fe20000010000 */
[----:B------:R-:W-:-:S06]  /*12810*/  F2FP.BF16.F32.PACK_AB R179, R24, R179 ;  /* 0x000000b318b3723e */ /* 0x000fcc00000010ff */
[----:B------:R-:W0:Y:S01]  /*12820*/  MUFU.EX2 R175, R175 ;  /* 0x000000af00af7308 */ /* 0x000e220000000800 */
[----:B-1----:R-:W-:Y:S01]  /*12830*/  FADD.FTZ R5, R173, R40 ;  /* 0x00000028ad057221 */ /* 0x002fe20000010000 */
[----:B------:R-:W-:Y:S01]  /*12840*/  FADD.FTZ R40, R170, R9 ;  /* 0x00000009aa287221 */ /* 0x000fe20000010000 */
[----:B------:R-:W-:-:S03]  /*12850*/  F2FP.BF16.F32.PACK_AB R170, R79, R170 ;  /* 0x000000aa4faa723e */ /* 0x000fc600000010ff */
[----:B------:R-:W-:Y:S02]  /*12860*/  FADD.FTZ R9, R79, R40 ;  /* 0x000000284f097221 */ /* 0x000fe40000010000 */
[----:B------:R-:W1:Y:S01]  /*12870*/  MUFU.EX2 R28, R28 ;  /* 0x0000001c001c7308 */ /* 0x000e620000000800 */
[----:B--2---:R-:W-:Y:S01]  /*12880*/  FADD.FTZ R4, R26, R5 ;  /* 0x000000051a047221 */ /* 0x004fe20000010000 */
[----:B------:R-:W-:Y:S01]  /*12890*/  FADD.FTZ R42, R164, R9 ;  /* 0x00000009a42a7221 */ /* 0x000fe20000010000 */
[----:B------:R-:W-:-:S05]  /*128a0*/  F2FP.BF16.F32.PACK_AB R173, R26, R173 ;  /* 0x000000ad1aad723e */ /* 0x000fca00000010ff */
[----:B------:R-:W2:Y:S01]  /*128b0*/  MUFU.EX2 R169, R169 ;  /* 0x000000a900a97308 */ /* 0x000ea20000000800 */
[----:B0-----:R-:W-:-:S07]  /*128c0*/  FADD.FTZ R5, R175, R4 ;  /* 0x00000004af057221 */ /* 0x001fce0000010000 */
[----:B------:R-:W0:Y:S01]  /*128d0*/  MUFU.EX2 R57, R57 ;  /* 0x0000003900397308 */ /* 0x000e220000000800 */
[C---:B-1----:R-:W-:Y:S01]  /*128e0*/  FADD.FTZ R40, R28.reuse, R5 ;  /* 0x000000051c287221 */ /* 0x042fe20000010000 */
[----:B------:R-:W-:-:S06]  /*128f0*/  F2FP.BF16.F32.PACK_AB R175, R28, R175 ;  /* 0x000000af1caf723e */ /* 0x000fcc00000010ff */
[----:B------:R-:W1:Y:S01]  /*12900*/  MUFU.EX2 R30, R30 ;  /* 0x0000001e001e7308 */ /* 0x000e620000000800 */
[----:B--2---:R-:W-:-:S07]  /*12910*/  FADD.FTZ R5, R169, R40 ;  /* 0x00000028a9057221 */ /* 0x004fce0000010000 */
[----:B------:R-:W2:Y:S01]  /*12920*/  MUFU.EX2 R166, R166 ;  /* 0x000000a600a67308 */ /* 0x000ea20000000800 */
[C---:B0-----:R-:W-:Y:S01]  /*12930*/  FADD.FTZ R9, R57.reuse, R42 ;  /* 0x0000002a39097221 */ /* 0x041fe20000010000 */
[----:B------:R-:W-:-:S06]  /*12940*/  F2FP.BF16.F32.PACK_AB R164, R57, R164 ;  /* 0x000000a439a4723e */ /* 0x000fcc00000010ff */
[----:B------:R-:W0:Y:S01]  /*12950*/  MUFU.EX2 R171, R171 ;  /* 0x000000ab00ab7308 */ /* 0x000e220000000800 */
[C---:B-1----:R-:W-:Y:S01]  /*12960*/  FADD.FTZ R40, R30.reuse, R5 ;  /* 0x000000051e287221 */ /* 0x042fe20000010000 */
[----:B------:R-:W-:-:S06]  /*12970*/  F2FP.BF16.F32.PACK_AB R169, R30, R169 ;  /* 0x000000a91ea9723e */ /* 0x000fcc00000010ff */
[----:B------:R-:W1:Y:S01]  /*12980*/  MUFU.EX2 R49, R49 ;  /* 0x0000003100317308 */ /* 0x000e620000000800 */
[----:B--2---:R-:W-:-:S07]  /*12990*/  FADD.FTZ R42, R166, R9 ;  /* 0x00000009a62a7221 */ /* 0x004fce0000010000 */
[----:B------:R-:W2:Y:S01]  /*129a0*/  MUFU.EX2 R32, R32 ;  /* 0x0000002000207308 */ /* 0x000ea20000000800 */
[----:B0-----:R-:W-:-:S07]  /*129b0*/  FADD.FTZ R5, R171, R40 ;  /* 0x00000028ab057221 */ /* 0x001fce0000010000 */
[----:B------:R-:W0:Y:S01]  /*129c0*/  MUFU.EX2 R10, R10 ;  /* 0x0000000a000a7308 */ /* 0x000e220000000800 */
[C---:B-1----:R-:W-:Y:S01]  /*129d0*/  FADD.FTZ R9, R49.reuse, R42 ;  /* 0x0000002a31097221 */ /* 0x042fe20000010000 */
[----:B------:R-:W-:-:S06]  /*129e0*/  F2FP.BF16.F32.PACK_AB R166, R49, R166 ;  /* 0x000000a631a6723e */ /* 0x000fcc00000010ff */
[----:B------:R-:W1:Y:S01]  /*129f0*/  MUFU.EX2 R165, R165 ;  /* 0x000000a500a57308 */ /* 0x000e620000000800 */
[C---:B--2---:R-:W-:Y:S01]  /*12a00*/  FADD.FTZ R6, R32.reuse, R5 ;  /* 0x0000000520067221 */ /* 0x044fe20000010000 */
[----:B------:R-:W-:-:S06]  /*12a10*/  F2FP.BF16.F32.PACK_AB R171, R32, R171 ;  /* 0x000000ab20ab723e */ /* 0x000fcc00000010ff */
[----:B------:R-:W2:Y:S01]  /*12a20*/  MUFU.EX2 R53, R53 ;  /* 0x0000003500357308 */ /* 0x000ea20000000800 */
[----:B0-----:R-:W-:-:S07]  /*12a30*/  FADD.FTZ R42, R10, R9 ;  /* 0x000000090a2a7221 */ /* 0x001fce0000010000 */
[----:B------:R-:W0:Y:S01]  /*12a40*/  MUFU.EX2 R34, R34 ;  /* 0x0000002200227308 */ /* 0x000e220000000800 */
[----:B-1----:R-:W-:-:S07]  /*12a50*/  FADD.FTZ R5, R165, R6 ;  /* 0x00000006a5057221 */ /* 0x002fce0000010000 */
[----:B------:R-:W1:Y:S01]  /*12a60*/  MUFU.EX2 R154, R154 ;  /* 0x0000009a009a7308 */ /* 0x000e620000000800 */
[C---:B--2---:R-:W-:Y:S01]  /*12a70*/  FADD.FTZ R9, R53.reuse, R42 ;  /* 0x0000002a35097221 */ /* 0x044fe20000010000 */
[----:B------:R-:W-:-:S06]  /*12a80*/  F2FP.BF16.F32.PACK_AB R152, R53, R10 ;  /* 0x0000000a3598723e */ /* 0x000fcc00000010ff */
[----:B------:R-:W2:Y:S01]  /*12a90*/  MUFU.EX2 R167, R167 ;  /* 0x000000a700a77308 */ /* 0x000ea20000000800 */
[C---:B0-----:R-:W-:Y:S01]  /*12aa0*/  FADD.FTZ R6, R34.reuse, R5 ;  /* 0x0000000522067221 */ /* 0x041fe20000010000 */
[----:B------:R-:W-:-:S06]  /*12ab0*/  F2FP.BF16.F32.PACK_AB R165, R34, R165 ;  /* 0x000000a522a5723e */ /* 0x000fcc00000010ff */
[----:B------:R-:W0:Y:S01]  /*12ac0*/  MUFU.EX2 R61, R61 ;  /* 0x0000003d003d7308 */ /* 0x000e220000000800 */
[----:B-1----:R-:W-:-:S07]  /*12ad0*/  FADD.FTZ R42, R154, R9 ;  /* 0x000000099a2a7221 */ /* 0x002fce0000010000 */
        /* <DEDUP_REMOVED lines=24> */
[----:B------:R-:W-:Y:S01]  /*12c60*/  F2FP.BF16.F32.PACK_AB R158, R91, R158 ;  /* 0x0000009e5b9e723e */ /* 0x000fe200000010ff */
[----:B------:R-:W-:-:S05]  /*12c70*/  IMAD.MOV.U32 R91, RZ, RZ, R151 ;  /* 0x000000ffff5b7224 */ /* 0x000fca00078e0097 */
[----:B------:R-:W2:Y:S01]  /*12c80*/  MUFU.EX2 R65, R65 ;  /* 0x0000004100417308 */ /* 0x000ea20000000800 */
[C---:B0-----:R-:W-:Y:S01]  /*12c90*/  FADD.FTZ R6, R4.reuse, R5 ;  /* 0x0000000504067221 */ /* 0x041fe20000010000 */
[----:B------:R-:W-:Y:S01]  /*12ca0*/  F2FP.BF16.F32.PACK_AB R155, R4, R45 ;  /* 0x0000002d049b723e */ /* 0x000fe200000010ff */
[----:B------:R-:W-:-:S05]  /*12cb0*/  IMAD.MOV.U32 R4, RZ, RZ, 0x3f800000 ;  /* 0x3f800000ff047424 */ /* 0x000fca00078e00ff */
[----:B------:R0:W3:Y:S01]  /*12cc0*/  MUFU.EX2 R101, R117 ;  /* 0x0000007500657308 */ /* 0x0000e20000000800 */
[----:B-1----:R-:W-:-:S07]  /*12cd0*/  FADD.FTZ R44, R160, R9 ;  /* 0x00000009a02c7221 */ /* 0x002fce0000010000 */
[----:B------:R-:W1:Y:S01]  /*12ce0*/  MUFU.EX2 R40, R75 ;  /* 0x0000004b00287308 */ /* 0x000e620000000800 */
[----:B--2---:R-:W-:Y:S01]  /*12cf0*/  FADD.FTZ R5, R65, R6 ;  /* 0x0000000641057221 */ /* 0x004fe20000010000 */
[----:B0-----:R-:W-:-:S06]  /*12d00*/  IMAD.MOV.U32 R117, RZ, RZ, R151 ;  /* 0x000000ffff757224 */ /* 0x001fcc00078e0097 */
[----:B------:R-:W0:Y:S01]  /*12d10*/  MUFU.EX2 R69, R69 ;  /* 0x0000004500457308 */ /* 0x000e220000000800 */
[C---:B---3--:R-:W-:Y:S01]  /*12d20*/  FADD.FTZ R9, R101.reuse, R44 ;  /* 0x0000002c65097221 */ /* 0x048fe20000010000 */
[----:B------:R-:W-:Y:S01]  /*12d30*/  F2FP.BF16.F32.PACK_AB R160, R101, R160 ;  /* 0x000000a065a0723e */ /* 0x000fe200000010ff */
[----:B------:R-:W-:-:S05]  /*12d40*/  IMAD.MOV.U32 R101, RZ, RZ, R151 ;  /* 0x000000ffff657224 */ /* 0x000fca00078e0097 */
[----:B------:R2:W3:Y:S01]  /*12d50*/  MUFU.EX2 R42, R93 ;  /* 0x0000005d002a7308 */ /* 0x0004e20000000800 */
[C---:B-1----:R-:W-:Y:S01]  /*12d60*/  FADD.FTZ R44, R40.reuse, R5 ;  /* 0x00000005282c7221 */ /* 0x042fe20000010000 */
[----:B------:R-:W-:-:S06]  /*12d70*/  F2FP.BF16.F32.PACK_AB R157, R40, R65 ;  /* 0x00000041289d723e */ /* 0x000fcc00000010ff */
[----:B------:R-:W1:Y:S01]  /*12d80*/  MUFU.EX2 R99, R99 ;  /* 0x0000006300637308 */ /* 0x000e620000000800 */
[----:B0-----:R-:W-:Y:S01]  /*12d90*/  FADD.FTZ R5, R69, R44 ;  /* 0x0000002c45057221 */ /* 0x001fe20000010000 */
[----:B--2---:R-:W-:-:S06]  /*12da0*/  IMAD.MOV.U32 R93, RZ, RZ, R151 ;  /* 0x000000ffff5d7224 */ /* 0x004fcc00078e0097 */
[----:B------:R-:W0:Y:S01]  /*12db0*/  MUFU.EX2 R10, R83 ;  /* 0x00000053000a7308 */ /* 0x000e220000000800 */
[C---:B---3--:R-:W-:Y:S01]  /*12dc0*/  FADD.FTZ R14, R42.reuse, R5 ;  /* 0x000000052a0e7221 */ /* 0x048fe20000010000 */
[----:B------:R-:W-:-:S06]  /*12dd0*/  F2FP.BF16.F32.PACK_AB R159, R42, R69 ;  /* 0x000000452a9f723e */ /* 0x000fcc00000010ff */
[----:B------:R-:W2:Y:S01]  /*12de0*/  MUFU.EX2 R162, R162 ;  /* 0x000000a200a27308 */ /* 0x000ea20000000800 */
[----:B-1----:R-:W-:-:S07]  /*12df0*/  FADD.FTZ R5, R99, R14 ;  /* 0x0000000e63057221 */ /* 0x002fce0000010000 */
[----:B------:R-:W1:Y:S01]  /*12e00*/  MUFU.EX2 R89, R89 ;  /* 0x0000005900597308 */ /* 0x000e620000000800 */
[C---:B0-----:R-:W-:Y:S01]  /*12e10*/  FADD.FTZ R14, R10.reuse, R5 ;  /* 0x000000050a0e7221 */ /* 0x041fe20000010000 */
[----:B------:R-:W-:Y:S01]  /*12e20*/  F2FP.BF16.F32.PACK_AB R161, R10, R99 ;  /* 0x000000630aa1723e */ /* 0x000fe200000010ff */
[----:B------:R-:W-:-:S05]  /*12e30*/  IMAD.MOV.U32 R99, RZ, RZ, R151 ;  /* 0x000000ffff637224 */ /* 0x000fca00078e0097 */
[----:B------:R-:W0:Y:S01]  /*12e40*/  MUFU.EX2 R12, R87 ;  /* 0x00000057000c7308 */ /* 0x000e220000000800 */
[----:B--2---:R-:W-:Y:S01]  /*12e50*/  FADD.FTZ R6, R162, R9 ;  /* 0x00000009a2067221 */ /* 0x004fe20000010000 */
[----:B------:R-:W-:-:S06]  /*12e60*/  IMAD.MOV.U32 R9, RZ, RZ, 0x3f800000 ;  /* 0x3f800000ff097424 */ /* 0x000fcc00078e00ff */
[----:B------:R-:W2:Y:S01]  /*12e70*/  MUFU.EX2 R85, R85 ;  /* 0x0000005500557308 */ /* 0x000ea20000000800 */
[----:B-1----:R-:W-:Y:S01]  /*12e80*/  FADD.FTZ R5, R89, R14 ;  /* 0x0000000e59057221 */ /* 0x002fe20000010000 */
[----:B0-----:R-:W-:-:S03]  /*12e90*/  F2FP.BF16.F32.PACK_AB R163, R12, R89 ;  /* 0x000000590ca3723e */ /* 0x001fc600000010ff */
[----:B------:R-:W-:Y:S01]  /*12ea0*/  FADD.FTZ R5, R12, R5 ;  /* 0x000000050c057221 */ /* 0x000fe20000010000 */
[----:B------:R-:W-:Y:S02]  /*12eb0*/  IMAD.MOV.U32 R89, RZ, RZ, R151 ;  /* 0x000000ffff597224 */ /* 0x000fe400078e0097 */
[C---:B--2---:R-:W-:Y:S01]  /*12ec0*/  FADD.FTZ R6, R85.reuse, R6 ;  /* 0x0000000655067221 */ /* 0x044fe20000010000 */
[----:B------:R-:W-:Y:S01]  /*12ed0*/  F2FP.BF16.F32.PACK_AB R162, R85, R162 ;  /* 0x000000a255a2723e */ /* 0x000fe200000010ff */
[----:B------:R-:W-:Y:S06]  /*12ee0*/  @!P2 BRA `(.L_x_623) ;  /* 0x0000002400c0a947 */ /* 0x000fec0003800000 */
[----:B------:R-:W-:Y:S01]  /*12ef0*/  VIADD R20, R202, 0xfffffffe ;  /* 0xfffffffeca147836 */ /* 0x000fe20000000000 */
[----:B------:R-:W-:Y:S01]  /*12f00*/  CS2R R150, SRZ ;  /* 0x0000000000967805 */ /* 0x000fe2000001ff00 */
[----:B------:R-:W-:Y:S01]  /*12f10*/  IMAD.MOV.U32 R13, RZ, RZ, R8 ;  /* 0x000000ffff0d7224 */ /* 0x000fe200078e0008 */
[----:B------:R-:W-:Y:S01]  /*12f20*/  CS2R R146, SRZ ;  /* 0x0000000000927805 */ /* 0x000fe2000001ff00 */
[----:B------:R-:W-:Y:S01]  /*12f30*/  IMAD.MOV.U32 R12, RZ, RZ, R3 ;  /* 0x000000ffff0c7224 */ /* 0x000fe200078e0003 */
[----:B------:R-:W-:Y:S01]  /*12f40*/  CS2R R142, SRZ ;  /* 0x00000000008e7805 */ /* 0x000fe2000001ff00 */
[----:B------:R-:W-:Y:S01]  /*12f50*/  IMAD.MOV.U32 R202, RZ, RZ, R194 ;  /* 0x000000ffffca7224 */ /* 0x000fe200078e00c2 */
[----:B------:R-:W-:Y:S01]  /*12f60*/  CS2R R138, SRZ ;  /* 0x00000000008a7805 */ /* 0x000fe2000001ff00 */
[----:B------:R-:W-:Y:S01]  /*12f70*/  IMAD.MOV.U32 R203, RZ, RZ, R192 ;  /* 0x000000ffffcb7224 */ /* 0x000fe200078e00c0 */
[----:B------:R-:W-:Y:S01]  /*12f80*/  CS2R R134, SRZ ;  /* 0x0000000000867805 */ /* 0x000fe2000001ff00 */
[----:B------:R-:W-:Y:S01]  /*12f90*/  IMAD.MOV.U32 R4, RZ, RZ, 0x3f800000 ;  /* 0x3f800000ff047424 */ /* 0x000fe200078e00ff */
        /* <DEDUP_REMOVED lines=26> */
[----:B------:R-:W-:-:S07]  /*13140*/  CS2R R88, SRZ ;  /* 0x0000000000587805 */ /* 0x000fce000001ff00 */
.L_x_634:
[----:B------:R-:W-:-:S05]  /*13150*/  VIADD R0, R203, 0x1 ;  /* 0x00000001cb007836 */ /* 0x000fca0000000000 */
[----:B------:R-:W-:-:S04]  /*13160*/  ISETP.NE.AND P2, PT, R0, 0x2, PT ;  /* 0x000000020000780c */ /* 0x000fc80003f45270 */
[----:B------:R-:W-:Y:S02]  /*13170*/  SEL R3, RZ, 0x1, P2 ;  /* 0x00000001ff037807 */ /* 0x000fe40001000000 */
[----:B------:R-:W-:Y:S02]  /*13180*/  SEL R192, R0, RZ, P2 ;  /* 0x000000ff00c07207 */ /* 0x000fe40001000000 */
[----:B------:R-:W-:Y:S01]  /*13190*/  LOP3.LUT R194, R202, R3, RZ, 0x3c, !PT ;  /* 0x00000003cac27212 */ /* 0x000fe200078e3cff */
[----:B------:R-:W-:Y:S06]  /*131a0*/  @!P0 BRA `(.L_x_624) ;  /* 0x0000000000048947 */ /* 0x000fec0003800000 */
[----:B------:R-:W-:Y:S01]  /*131b0*/  BPT.TRAP 0x1 ;  /* 0x000000040000795c */ /* 0x000fe20000300000 */
.L_x_624:
[----:B------:R-:W-:Y:S01]  /*131c0*/  IMAD R21, R192, 0x8, R2 ;  /* 0x00000008c0157824 */ /* 0x000fe200078e0202 */
[----:B------:R-:W-:-:S04]  /*131d0*/  SHF.L.U32 R0, R194, 0x1f, RZ ;  /* 0x0000001fc2007819 */ /* 0x000fc800000006ff */
[----:B------:R0:W1:Y:S01]  /*131e0*/  SYNCS.PHASECHK.TRANS64.TRYWAIT P2, [R21+URZ+0x34830], R0 ;  /* 0x03483000150075a7 */ /* 0x000062000804017f */
[----:B------:R-:W-:Y:S05]  /*131f0*/  @!P0 BRA `(.L_x_625) ;  /* 0x0000000000048947 */ /* 0x000fea0003800000 */
[----:B------:R-:W-:Y:S01]  /*13200*/  BPT.TRAP 0x1 ;  /* 0x000000040000795c */ /* 0x000fe20000300000 */
.L_x_625:
[----:B------:R-:W-:Y:S01]  /*13210*/  BSSY B1, `(.L_x_626) ;  /* 0x0000006000017945 */ /* 0x000fe20003800000 */
[----:B------:R-:W-:Y:S02]  /*13220*/  IMAD R10, R192, 0xc00, R7 ;  /* 0x00000c00c00a7824 */ /* 0x000fe400078e0207 */
[----:B------:R-:W-:Y:S01]  /*13230*/  IMAD.MOV.U32 R11, RZ, RZ, 0x40000040 ;  /* 0x40000040ff0b7424 */ /* 0x000fe200078e00ff */
[----:B-1----:R-:W-:Y:S06]  /*13240*/  @P2 BRA `(.L_x_627) ;  /* 0x0000000000082947 */ /* 0x002fec0003800000 */
[----:B------:R-:W1:Y:S02]  /*13250*/  SYNCS.PHASECHK.TRANS64.TRYWAIT P2, [R21+URZ+0x34830], R0 ;  /* 0x03483000150075a7 */ /* 0x000e64000804017f */
[----:B-1----:R-:W-:Y:S05]  /*13260*/  @!P2 BRA `(.L_x_628) ;  /* 0x000000b000d8a947 */ /* 0x002fea0003800000 */
.L_x_627:
[----:B------:R-:W-:Y:S05]  /*13270*/  BSYNC B1 ;  /* 0x0000000000017941 */ /* 0x000fea0003800000 */
.L_x_626:
[----:B------:R-:W2:Y:S04]  /*13280*/  LDL.64 R24, [R1+0x30] ;  /* 0x0000300001187983 */ /* 0x000ea80000100a00 */
[----:B------:R-:W3:Y:S04]  /*13290*/  LDL.64 R226, [R1+0x28] ;  /* 0x0000280001e27983 */ /* 0x000ee80000100a00 */
[----:B------:R-:W4:Y:S01]  /*132a0*/  LDL.64 R234, [R1+0x20] ;  /* 0x0000200001ea7983 */ /* 0x000f220000100a00 */
[C---:B------:R-:W-:Y:S02]  /*132b0*/  R2UR UR6, R10.reuse ;  /* 0x000000000a0672ca */ /* 0x040fe400000e0000 */
[----:B------:R-:W-:Y:S01]  /*132c0*/  R2UR UR7, R11 ;  /* 0x000000000b0772ca */ /* 0x000fe200000e0000 */
[----:B------:R-:W5:Y:S01]  /*132d0*/  LDL.64 R232, [R1+0x18] ;  /* 0x0000180001e87983 */ /* 0x000f620000100a00 */
[----:B------:R-:W-:-:S02]  /*132e0*/  VIADD R14, R10, 0x2 ;  /* 0x000000020a0e7836 */ /* 0x000fc40000000000 */
[----:B------:R-:W-:Y:S01]  /*132f0*/  IMAD.MOV.U32 R15, RZ, RZ, 0x40000040 ;  /* 0x40000040ff0f7424 */ /* 0x000fe200078e00ff */
[----:B------:R-:W5:Y:S04]  /*13300*/  LDL.64 R230, [R1+0x10] ;  /* 0x0000100001e67983 */ /* 0x000f680000100a00 */
[----:B------:R-:W5:Y:S01]  /*13310*/  LDL.64 R228, [R1+0x8] ;  /* 0x0000080001e47983 */ /* 0x000f620000100a00 */
[----:B--2---:R-:W-:Y:S02]  /*13320*/  R2UR UR4, R24 ;  /* 0x00000000180472ca */ /* 0x004fe400000e0000 */
[----:B------:R-:W-:Y:S02]  /*13330*/  R2UR UR5, R25 ;  /* 0x00000000190572ca */ /* 0x000fe400000e0000 */
[----:B------:R-:W-:-:S11]  /*13340*/  WARPGROUP.ARRIVE ;  /* 0x00000000000079c5 */ /* 0x000fd60000000000 */
[----:B------:R-:W-:Y:S01]  /*13350*/  HGMMA.64x128x16.F32.BF16 R24, gdesc[UR4], RZ, !UPT, gsb0 ;  /* 0x01e00000041879f0 */ /* 0x000fe2000c0018ff */
[----:B------:R-:W-:Y:S02]  /*13360*/  R2UR UR6, R14 ;  /* 0x000000000e0672ca */ /* 0x000fe400000e0000 */
[----:B------:R-:W-:Y:S02]  /*13370*/  R2UR UR7, R15 ;  /* 0x000000000f0772ca */ /* 0x000fe400000e0000 */
[----:B---3--:R-:W-:Y:S02]  /*13380*/  R2UR UR4, R226 ;  /* 0x00000000e20472ca */ /* 0x008fe400000e0000 */
[----:B------:R-:W-:Y:S01]  /*13390*/  R2UR UR5, R227 ;  /* 0x00000000e30572ca */ /* 0x000fe200000e0000 */
[----:B------:R-:W-:Y:S01]  /*133a0*/  VIADD R14, R10, 0x4 ;  /* 0x000000040a0e7836 */ /* 0x000fe20000000000 */
[----:B------:R-:W2:Y:S01]  /*133b0*/  LDL.64 R226, [R1] ;  /* 0x0000000001e27983 */ /* 0x000ea20000100a00 */
[----:B------:R-:W-:Y:S01]  /*133c0*/  IMAD.MOV.U32 R15, RZ, RZ, 0x40000040 ;  /* 0x40000040ff0f7424 */ /* 0x000fe200078e00ff */
[----:B------:R-:W-:-:S02]  /*133d0*/  WARPGROUP.DEPBAR.LE gsb0, 0x0 ;  /* 0x00008000000079c5 */ /* 0x000fc40000010000 */
[----:B------:R-:W-:-:S07]  /*133e0*/  WARPGROUP.ARRIVE ;  /* 0x00000000000079c5 */ /* 0x000fce0000000000 */
[----:B------:R-:W-:Y:S01]  /*133f0*/  HGMMA.64x128x16.F32.BF16 R24, gdesc[UR4], R24, gsb0 ;  /* 0x01e00000041879f0 */ /* 0x000fe20008001818 */
[----:B------:R-:W-:Y:S02]  /*13400*/  R2UR UR6, R14 ;  /* 0x000000000e0672ca */ /* 0x000fe400000e0000 */
[----:B------:R-:W-:Y:S02]  /*13410*/  R2UR UR7, R15 ;  /* 0x000000000f0772ca */ /* 0x000fe400000e0000 */
[----:B----4-:R-:W-:Y:S02]  /*13420*/  R2UR UR4, R234 ;  /* 0x00000000ea0472ca */ /* 0x010fe400000e0000 */
[----:B------:R-:W-:Y:S01]  /*13430*/  R2UR UR5, R235 ;  /* 0x00000000eb0572ca */ /* 0x000fe200000e0000 */
[----:B------:R-:W-:Y:S02]  /*13440*/  VIADD R14, R10, 0x6 ;  /* 0x000000060a0e7836 */ /* 0x000fe40000000000 */
[----:B------:R-:W-:Y:S01]  /*13450*/  IMAD.MOV.U32 R15, RZ, RZ, 0x40000040 ;  /* 0x40000040ff0f7424 */ /* 0x000fe200078e00ff */
[----:B------:R-:W-:-:S02]  /*13460*/  WARPGROUP.DEPBAR.LE gsb0, 0x0 ;  /* 0x00008000000079c5 */ /* 0x000fc40000010000 */
[----:B------:R-:W-:-:S07]  /*13470*/  WARPGROUP.ARRIVE ;  /* 0x00000000000079c5 */ /* 0x000fce0000000000 */
[----:B------:R-:W-:Y:S01]  /*13480*/  HGMMA.64x128x16.F32.BF16 R24, gdesc[UR4], R24, gsb0 ;  /* 0x01e00000041879f0 */ /* 0x000fe20008001818 */
[----:B------:R-:W-:Y:S02]  /*13490*/  R2UR UR6, R14 ;  /* 0x000000000e0672ca */ /* 0x000fe400000e0000 */
[----:B------:R-:W-:Y:S02]  /*134a0*/  R2UR UR7, R15 ;  /* 0x000000000f0772ca */ /* 0x000fe400000e0000 */
[----:B-----5:R-:W-:Y:S02]  /*134b0*/  R2UR UR4, R232 ;  /* 0x00000000e80472ca */ /* 0x020fe400000e0000 */
        /* <DEDUP_REMOVED lines=8> */
[----:B------:R-:W-:Y:S02]  /*13540*/  R2UR UR4, R230 ;  /* 0x00000000e60472ca */ /* 0x000fe400000e0000 */
        /* <DEDUP_REMOVED lines=17> */
[----:B--2---:R-:W-:Y:S02]  /*13660*/  R2UR UR4, R226 ;  /* 0x00000000e20472ca */ /* 0x004fe400000e0000 */
[----:B------:R-:W-:Y:S01]  /*13670*/  R2UR UR5, R227 ;  /* 0x00000000e30572ca */ /* 0x000fe200000e0000 */
[----:B------:R-:W-:Y:S02]  /*13680*/  VIADD R14, R10, 0x406 ;  /* 0x000004060a0e7836 */ /* 0x000fe40000000000 */
[----:B------:R-:W-:Y:S01]  /*13690*/  IMAD.MOV.U32 R15, RZ, RZ, 0x40000040 ;  /* 0x40000040ff0f7424 */ /* 0x000fe200078e00ff */
[----:B------:R-:W-:-:S02]  /*136a0*/  WARPGROUP.DEPBAR.LE gsb0, 0x0 ;  /* 0x00008000000079c5 */ /* 0x000fc40000010000 */
[----:B------:R-:W-:-:S07]  /*136b0*/  WARPGROUP.ARRIVE ;  /* 0x00000000000079c5 */ /* 0x000fce0000000000 */
[----:B------:R-:W-:Y:S01]  /*136c0*/  HGMMA.64x128x16.F32.BF16 R24, gdesc[UR4], R24, gsb0 ;  /* 0x01e00000041879f0 */ /* 0x000fe20008001818 */
[----:B------:R-:W-:Y:S02]  /*136d0*/  R2UR UR6, R14 ;  /* 0x000000000e0672ca */ /* 0x000fe400000e0000 */
[----:B------:R-:W-:Y:S01]  /*136e0*/  R2UR UR7, R15 ;  /* 0x000000000f0772ca */ /* 0x000fe200000e0000 */
[----:B------:R-:W-:Y:S01]  /*136f0*/  UMOV UR4, UR56 ;  /* 0x0000003800047c82 */ /* 0x000fe20008000000 */
[----:B------:R-:W-:Y:S01]  /*13700*/  UMOV UR5, UR57 ;  /* 0x0000003900057c82 */ /* 0x000fe20008000000 */
[----:B------:R-:W-:Y:S02]  /*13710*/  VIADD R14, R10, 0x800 ;  /* 0x000008000a0e7836 */ /* 0x000fe40000000000 */
[----:B------:R-:W-:Y:S01]  /*13720*/  IMAD.MOV.U32 R15, RZ, RZ, 0x40000040 ;  /* 0x40000040ff0f7424 */ /* 0x000fe200078e00ff */
[----:B------:R-:W-:Y:S02]  /*13730*/  WARPGROUP.DEPBAR.LE gsb0, 0x0 ;  /* 0x00008000000079c5 */ /* 0x000fe40000010000 */
[----:B------:R-:W-:-:S06]  /*13740*/  WARPGROUP.ARRIVE ;  /* 0x00000000000079c5 */ /* 0x000fcc0000000000 */
        /* <DEDUP_REMOVED lines=100> */
[----:B------:R-:W-:Y:S05]  /*13d90*/  @!P0 BRA `(.L_x_629) ;  /* 0x0000000000048947 */ /* 0x000fea0003800000 */
[----:B------:R-:W-:Y:S01]  /*13da0*/  BPT.TRAP 0x1 ;  /* 0x000000040000795c */ /* 0x000fe20000300000 */
.L_x_629:
[----:B------:R-:W-:Y:S01]  /*13db0*/  SHF.L.U32 R3, R202, 0x1f, RZ ;  /* 0x0000001fca037819 */ /* 0x000fe200000006ff */
[----:B------:R-:W-:-:S04]  /*13dc0*/  IMAD R202, R203, 0x8, R2 ;  /* 0x00000008cbca7824 */ /* 0x000fc800078e0202 */
[----:B------:R2:W3:Y:S01]  /*13dd0*/  SYNCS.PHASECHK.TRANS64.TRYWAIT P2, [R202+URZ+0x34850], R3 ;  /* 0x03485003ca0075a7 */ /* 0x0004e2000804017f */
[----:B------:R-:W-:Y:S05]  /*13de0*/  @!P0 BRA `(.L_x_630) ;  /* 0x0000000000048947 */ /* 0x000fea0003800000 */
[----:B------:R-:W-:Y:S01]  /*13df0*/  BPT.TRAP 0x1 ;  /* 0x000000040000795c */ /* 0x000fe20000300000 */
.L_x_630:
[----:B------:R-:W-:Y:S04]  /*13e00*/  BSSY B1, `(.L_x_631) ;  /* 0x0000004000017945 */ /* 0x000fe80003800000 */
[----:B---3--:R-:W-:Y:S05]  /*13e10*/  @P2 BRA `(.L_x_632) ;  /* 0x0000000000082947 */ /* 0x008fea0003800000 */
[----:B------:R-:W3:Y:S02]  /*13e20*/  SYNCS.PHASECHK.TRANS64.TRYWAIT P2, [R202+URZ+0x34850], R3 ;  /* 0x03485003ca0075a7 */ /* 0x000ee4000804017f */
[----:B---3--:R-:W-:Y:S05]  /*13e30*/  @!P2 BRA `(.L_x_633) ;  /* 0x000000a400f8a947 */ /* 0x008fea0003800000 */
.L_x_632:
[----:B------:R-:W-:Y:S05]  /*13e40*/  BSYNC B1 ;  /* 0x0000000000017941 */ /* 0x000fea0003800000 */
.L_x_631:
[----:B01----:R-:W-:Y:S01]  /*13e50*/  VIADD R0, R2, 0x400 ;  /* 0x0000040002007836 */ /* 0x003fe20000000000 */
[----:B------:R-:W-:Y:S01]  /*13e60*/  WARPGROUP.ARRIVE ;  /* 0x00000000000079c5 */ /* 0x000fe20000000000 */
[----:B------:R-:W-:Y:S01]  /*13e70*/  IMAD.MOV.U32 R11, RZ, RZ, 0x40000040 ;  /* 0x40000040ff0b7424 */ /* 0x000fe200078e00ff */
[----:B------:R-:W-:Y:S01]  /*13e80*/  ISETP.GT.AND P2, PT, R20, RZ, PT ;  /* 0x000000ff1400720c */ /* 0x000fe20003f44270 */
[----:B------:R-:W-:Y:S01]  /*13e90*/  IMAD.MOV.U32 R9, RZ, RZ, 0x40000040 ;  /* 0x40000040ff097424 */ /* 0x000fe200078e00ff */
[----:B------:R-:W-:Y:S01]  /*13ea0*/  SHF.R.U32.HI R0, RZ, 0x4, R0 ;  /* 0x00000004ff007819 */ /* 0x000fe20000011600 */
[----:B------:R-:W-:Y:S01]  /*13eb0*/  IMAD.MOV.U32 R15, RZ, RZ, 0x40000040 ;  /* 0x40000040ff0f7424 */ /* 0x000fe200078e00ff */
[----:B------:R-:W-:Y:S01]  /*13ec0*/  R2UR UR7, R11 ;  /* 0x000000000b0772ca */ /* 0x000fe200000e0000 */
[----:B------:R-:W-:Y:S01]  /*13ed0*/  @!P1 VIADD R21, R21, 0x34840 ;  /* 0x0003484015159836 */ /* 0x000fe20000000000 */
[----:B------:R-:W-:Y:S01]  /*13ee0*/  LOP3.LUT R0, R0, 0x3fff, RZ, 0xc0, !PT ;  /* 0x00003fff00007812 */ /* 0x000fe200078ec0ff */
[----:B--23--:R-:W-:-:S02]  /*13ef0*/  @!P1 VIADD R202, R202, 0x34860 ;  /* 0x00034860caca9836 */ /* 0x00cfc40000000000 */
[----:B------:R-:W-:Y:S01]  /*13f00*/  VIADD R20, R20, 0xffffffff ;  /* 0xffffffff14147836 */ /* 0x000fe20000000000 */
[----:B------:R-:W-:Y:S02]  /*13f10*/  LOP3.LUT R0, R0, 0x4000000, RZ, 0xfc, !PT ;  /* 0x0400000000007812 */ /* 0x000fe400078efcff */
[----:B------:R-:W-:Y:S02]  /*13f20*/  @!P1 PRMT R21, RZ, 0x654, R21 ;  /* 0x00000654ff159816 */ /* 0x000fe40000000015 */
[----:B------:R-:W-:Y:S01]  /*13f30*/  @!P1 PRMT R202, RZ, 0x654, R202 ;  /* 0x00000654ffca9816 */ /* 0x000fe200000000ca */
[----:B------:R-:W-:Y:S01]  /*13f40*/  IMAD R10, R203, 0x800, R0 ;  /* 0x00000800cb0a7824 */ /* 0x000fe200078e0200 */
[----:B------:R-:W-:Y:S01]  /*13f50*/  FMNMX.FTZ R0, R24, R12, !PT ;  /* 0x0000000c18007209 */ /* 0x000fe20007810000 */
[----:B------:R-:W-:Y:S02]  /*13f60*/  IMAD.MOV.U32 R203, RZ, RZ, R192 ;  /* 0x000000ffffcb7224 */ /* 0x000fe400078e00c0 */
[C---:B------:R-:W-:Y:S01]  /*13f70*/  VIADD R8, R10.reuse, 0x80 ;  /* 0x000000800a087836 */ /* 0x040fe20000000000 */
[C---:B------:R-:W-:Y:S01]  /*13f80*/  R2UR UR6, R10.reuse ;  /* 0x000000000a0672ca */ /* 0x040fe200000e0000 */
[----:B------:R-:W-:Y:S01]  /*13f90*/  VIADD R14, R10, 0x200 ;  /* 0x000002000a0e7836 */ /* 0x000fe20000000000 */
[----:B------:R-:W-:-:S04]  /*13fa0*/  FMNMX.FTZ R3, R25, R0, !PT ;  /* 0x0000000019037209 */ /* 0x000fc80007810000 */
[----:B------:R-:W-:-:S04]  /*13fb0*/  FMNMX.FTZ R0, R28, R3, !PT ;  /* 0x000000031c007209 */ /* 0x000fc80007810000 */
[----:B------:R-:W-:-:S03]  /*13fc0*/  FMNMX.FTZ R3, R29, R0, !PT ;  /* 0x000000001d037209 */ /* 0x000fc60007810000 */
[----:B------:R-:W-:Y:S01]  /*13fd0*/  HGMMA.64x128x16.F32.BF16 R88, R180, gdesc[UR4].tnspB, R88, gsb0 ;  /* 0x41e00004b4587df0 */ /* 0x000fe20008001858 */
[----:B------:R-:W-:Y:S01]  /*13fe0*/  R2UR UR6, R8 ;  /* 0x00000000080672ca */ /* 0x000fe200000e0000 */
[----:B------:R-:W-:Y:S01]  /*13ff0*/  VIADD R8, R10, 0x100 ;  /* 0x000001000a087836 */ /* 0x000fe20000000000 */
[----:B------:R-:W-:Y:S01]  /*14000*/  R2UR UR7, R9 ;  /* 0x00000000090772ca */ /* 0x000fe200000e0000 */
[----:B------:R-:W-:Y:S01]  /*14010*/  IMAD.MOV.U32 R9, RZ, RZ, 0x40000040 ;  /* 0x40000040ff097424 */ /* 0x000fe200078e00ff */
        /* <DEDUP_REMOVED lines=27> */
[----:B------:R-:W-:Y:S01]  /*141d0*/  FMNMX.FTZ R4, R85, R0, !PT ;  /* 0x0000000055047209 */ /* 0x000fe20007810000 */
[----:B------:R-:W-:-:S04]  /*141e0*/  IMAD.U32 R0, RZ, RZ, UR42 ;  /* 0x0000002aff007e24 */ /* 0x000fc8000f8e00ff */
[----:B------:R-:W0:Y:S01]  /*141f0*/  SHFL.BFLY PT, R3, R4, 0x2, 0x1f ;  /* 0x0c401f0004037f89 */ /* 0x000e2200000e0000 */
        /* <DEDUP_REMOVED lines=10> */
[----:B------:R-:W-:Y:S02]  /*142a0*/  R2UR UR6, R8 ;  /* 0x00000000080672ca */ /* 0x000fe400000e0000 */
[----:B------:R-:W-:Y:S02]  /*142b0*/  R2UR UR7, R9 ;  /* 0x00000000090772ca */ /* 0x000fe400000e0000 */
[----:B0-----:R-:W-:Y:S02]  /*142c0*/  FMNMX.FTZ R8, R4, R3, !PT ;  /* 0x0000000304087209 */ /* 0x001fe40007810000 */
[----:B------:R-:W-:-:S03]  /*142d0*/  FMNMX.FTZ R4, R26, R13, !PT ;  /* 0x0000000d1a047209 */ /* 0x000fc60007810000 */
[----:B------:R-:W0:Y:S02]  /*142e0*/  SHFL.BFLY PT, R3, R8, 0x1, 0x1f ;  /* 0x0c201f0008037f89 */ /* 0x000e2400000e0000 */
[----:B0-----:R-:W-:-:S05]  /*142f0*/  FMNMX.FTZ R3, R8, R3, !PT ;  /* 0x0000000308037209 */ /* 0x001fca0007810000 */
[C---:B------:R-:W-:Y:S01]  /*14300*/  FMUL.FTZ R11, R3.reuse, R0 ;  /* 0x00000000030b7220 */ /* 0x040fe20000410000 */
[----:B------:R-:W-:-:S03]  /*14310*/  FADD.FTZ R9, -R3, R12 ;  /* 0x0000000c03097221 */ /* 0x000fc60000010100 */
[-CC-:B------:R-:W-:Y:S01]  /*14320*/  FFMA.FTZ R182, R28, R0.reuse, -R11.reuse ;  /* 0x000000001cb67223 */ /* 0x180fe2000001080b */
        /* <DEDUP_REMOVED lines=15> */
[-C--:B------:R-:W-:Y:S01]  /*14420*/  FFMA.FTZ R57, R84, R0.reuse, -R11 ;  /* 0x0000000054397223 */ /* 0x080fe2000001080b */
[----:B------:R-:W-:Y:S01]  /*14430*/  FMUL.FTZ R9, R9, R0 ;  /* 0x0000000009097220 */ /* 0x000fe20000410000 */
[----:B------:R-:W-:Y:S08]  /*14440*/  MUFU.EX2 R180, R180 ;  /* 0x000000b400b47308 */ /* 0x000ff00000000800 */
[----:B------:R-:W0:Y:S08]  /*14450*/  MUFU.EX2 R9, R9 ;  /* 0x0000000900097308 */ /* 0x000e300000000800 */
[----:B------:R-:W1:Y:S08]  /*14460*/  MUFU.EX2 R12, R12 ;  /* 0x0000000c000c7308 */ /* 0x000e700000000800 */
[----:B------:R-:W2:Y:S08]  /*14470*/  MUFU.EX2 R182, R182 ;  /* 0x000000b600b67308 */ /* 0x000eb00000000800 */
        /* <DEDUP_REMOVED lines=10> */
[-CC-:B------:R-:W-:Y:S01]  /*14520*/  FFMA.FTZ R174, R44, R0.reuse, -R11.reuse ;  /* 0x000000002cae7223 */ /* 0x180fe2000001080b */
[-CC-:B------:R-:W-:Y:S01]  /*14530*/  FFMA.FTZ R40, R65, R0.reuse, -R11.reuse ;  /* 0x0000000041287223 */ /* 0x180fe2000001080b */
[----:B------:R-:W-:Y:S01]  /*14540*/  FFMA.FTZ R44, R69, R0, -R11 ;  /* 0x00000000452c7223 */ /* 0x000fe2000001080b */
[----:B------:R-:W-:Y:S01]  /*14550*/  MUFU.EX2 R32, R32 ;  /* 0x0000002000207308 */ /* 0x000fe20000000800 */
[----:B------:R-:W-:Y:S01]  /*14560*/  HGMMA.64x128x16.F32.BF16 R88, R168, gdesc[UR4].tnspB, R88, gsb0 ;  /* 0x41e00004a8587df0 */ /* 0x000fe20008001858 */
[----:B------:R-:W-:Y:S01]  /*14570*/  R2UR UR6, R14 ;  /* 0x000000000e0672ca */ /* 0x000fe200000e0000 */
[----:B------:R-:W-:Y:S01]  /*14580*/  VIADD R14, R10, 0x280 ;  /* 0x000002800a0e7836 */ /* 0x000fe20000000000 */
[----:B------:R-:W-:Y:S02]  /*14590*/  R2UR UR7, R15 ;  /* 0x000000000f0772ca */ /* 0x000fe400000e0000 */
[----:B------:R-:W-:-:S02]  /*145a0*/  FMNMX.FTZ R15, R27, R4, !PT ;  /* 0x000000041b0f7209 */ /* 0x000fc40007810000 */
[----:B------:R-:W-:Y:S02]  /*145b0*/  MUFU.EX2 R172, R172 ;  /* 0x000000ac00ac7308 */ /* 0x000fe40000000800 */
[----:B------:R-:W-:-:S04]  /*145c0*/  FMNMX.FTZ R4, R30, R15, !PT ;  /* 0x0000000f1e047209 */ /* 0x000fc80007810000 */
[----:B------:R-:W-:Y:S02]  /*145d0*/  FMNMX.FTZ R15, R31, R4, !PT ;  /* 0x000000041f0f7209 */ /* 0x000fe40007810000 */
        /* <DEDUP_REMOVED lines=25> */
[----:B------:R-:W-:Y:S01]  /*14770*/  FMNMX.FTZ R4, R66, R15, !PT ;  /* 0x0000000f42047209 */ /* 0x000fe20007810000 */
[----:B------:R-:W-:-:S03]  /*14780*/  IMAD.MOV.U32 R15, RZ, RZ, 0x40000040 ;  /* 0x40000040ff0f7424 */ /* 0x000fc600078e00ff */
[----:B------:R-:W-:-:S04]  /*14790*/  FMNMX.FTZ R37, R67, R4, !PT ;  /* 0x0000000443257209 */ /* 0x000fc80007810000 */
[----:B------:R-:W-:Y:S01]  /*147a0*/  FMNMX.FTZ R4, R70, R37, !PT ;  /* 0x0000002546047209 */ /* 0x000fe20007810000 */
[----:B------:R-:W-:-:S06]  /*147b0*/  FFMA.FTZ R37, R72, R0, -R11 ;  /* 0x0000000048257223 */ /* 0x000fcc000001080b */
[----:B------:R-:W-:Y:S01]  /*147c0*/  MUFU.EX2 R37, R37 ;  /* 0x0000002500257308 */ /* 0x000fe20000000800 */
[----:B------:R-:W-:Y:S02]  /*147d0*/  WARPGROUP.DEPBAR.LE gsb0, 0x0 ;  /* 0x00008000000079c5 */ /* 0x000fe40000010000 */
[----:B------:R-:W-:Y:S01]  /*147e0*/  WARPGROUP.ARRIVE ;  /* 0x00000000000079c5 */ /* 0x000fe20000000000 */
[-CC-:B------:R-:W-:Y:S01]  /*147f0*/  FFMA.FTZ R168, R48, R0.reuse, -R11.reuse ;  /* 0x0000000030a87223 */ /* 0x180fe2000001080b */
[-CC-:B------:R-:W-:Y:S01]  /*14800*/  FFMA.FTZ R170, R52, R0.reuse, -R11.reuse ;  /* 0x0000000034aa7223 */ /* 0x180fe2000001080b */
[-CC-:B------:R-:W-:Y:S01]  /*14810*/  FFMA.FTZ R48, R61, R0.reuse, -R11.reuse ;  /* 0x000000003d307223 */ /* 0x180fe2000001080b */
[----:B------:R-:W-:Y:S02]  /*14820*/  FFMA.FTZ R52, R77, R0, -R11 ;  /* 0x000000004d347223 */ /* 0x000fe4000001080b */
[----:B------:R-:W-:Y:S01]  /*14830*/  HGMMA.64x128x16.F32.BF16 R88, R164, gdesc[UR4].tnspB, R88, gsb0 ;  /* 0x41e00004a4587df0 */ /* 0x000fe20008001858 */
[----:B------:R-:W-:Y:S01]  /*14840*/  R2UR UR6, R14 ;  /* 0x000000000e0672ca */ /* 0x000fe200000e0000 */
[C---:B------:R-:W-:Y:S01]  /*14850*/  VIADD R14, R10.reuse, 0x300 ;  /* 0x000003000a0e7836 */ /* 0x040fe20000000000 */
[----:B------:R-:W-:Y:S01]  /*14860*/  R2UR UR7, R15 ;  /* 0x000000000f0772ca */ /* 0x000fe200000e0000 */
[----:B------:R-:W-:Y:S01]  /*14870*/  VIADD R10, R10, 0x380 ;  /* 0x000003800a0a7836 */ /* 0x000fe20000000000 */
[----:B------:R-:W-:Y:S01]  /*14880*/  FMNMX.FTZ R15, R71, R4, !PT ;  /* 0x00000004470f7209 */ /* 0x000fe20007810000 */
[----:B------:R-:W-:Y:S03]  /*14890*/  MUFU.EX2 R168, R168 ;  /* 0x000000a800a87308 */ /* 0x000fe60000000800 */
[----:B------:R-:W-:-:S04]  /*148a0*/  FMNMX.FTZ R4, R74, R15, !PT ;  /* 0x0000000f4a047209 */ /* 0x000fc80007810000 */
        /* <DEDUP_REMOVED lines=9> */
[----:B------:R-:W-:-:S05]  /*14940*/  FMNMX.FTZ R4, R87, R4, !PT ;  /* 0x0000000457047209 */ /* 0x000fca0007810000 */
[----:B------:R-:W3:Y:S02]  /*14950*/  SHFL.BFLY PT, R15, R4, 0x2, 0x1f ;  /* 0x0c401f00040f7f89 */ /* 0x000ee400000e0000 */
[----:B---3--:R-:W-:-:S05]  /*14960*/  FMNMX.FTZ R8, R4, R15, !PT ;  /* 0x0000000f04087209 */ /* 0x008fca0007810000 */
[----:B------:R-:W3:Y:S02]  /*14970*/  SHFL.BFLY PT, R15, R8, 0x1, 0x1f ;  /* 0x0c201f00080f7f89 */ /* 0x000ee400000e0000 */
[----:B---3--:R-:W-:Y:S01]  /*14980*/  FMNMX.FTZ R8, R8, R15, !PT ;  /* 0x0000000f08087209 */ /* 0x008fe20007810000 */
[----:B------:R-:W-:Y:S01]  /*14990*/  IMAD.MOV.U32 R15, RZ, RZ, 0x40000040 ;  /* 0x40000040ff0f7424 */ /* 0x000fe200078e00ff */
[----:B------:R-:W-:Y:S02]  /*149a0*/  WARPGROUP.DEPBAR.LE gsb0, 0x0 ;  /* 0x00008000000079c5 */ /* 0x000fe40000010000 */
[----:B------:R-:W-:Y:S01]  /*149b0*/  WARPGROUP.ARRIVE ;  /* 0x00000000000079c5 */ /* 0x000fe20000000000 */
[-CC-:B------:R-:W-:Y:S01]  /*149c0*/  FFMA.FTZ R164, R56, R0.reuse, -R11.reuse ;  /* 0x0000000038a47223 */ /* 0x180fe2000001080b */
[-CC-:B------:R-:W-:Y:S01]  /*149d0*/  FFMA.FTZ R166, R60, R0.reuse, -R11.reuse ;  /* 0x000000003ca67223 */ /* 0x180fe2000001080b */
[----:B------:R-:W-:-:S03]  /*149e0*/  FFMA.FTZ R56, R81, R0, -R11 ;  /* 0x0000000051387223 */ /* 0x000fc6000001080b */
[----:B------:R-:W-:Y:S01]  /*149f0*/  HGMMA.64x128x16.F32.BF16 R88, R152, gdesc[UR4].tnspB, R88, gsb0 ;  /* 0x41e0000498587df0 */ /* 0x000fe20008001858 */
[----:B------:R-:W-:Y:S01]  /*14a00*/  R2UR UR6, R14 ;  /* 0x000000000e0672ca */ /* 0x000fe200000e0000 */
[----:B------:R-:W-:Y:S01]  /*14a10*/  FFMA.FTZ R14, R85, R0, -R11 ;  /* 0x00000000550e7223 */ /* 0x000fe2000001080b */
[----:B------:R-:W-:Y:S01]  /*14a20*/  R2UR UR7, R15 ;  /* 0x000000000f0772ca */ /* 0x000fe200000e0000 */
        /* <DEDUP_REMOVED lines=8> */
[C---:B------:R-:W-:Y:S01]  /*14ab0*/  FADD.FTZ R11, -R8.reuse, R13 ;  /* 0x0000000d080b7221 */ /* 0x040fe20000010100 */
[-C--:B------:R-:W-:Y:S02]  /*14ac0*/  FMUL.FTZ R13, R8, R0.reuse ;  /* 0x00000000080d7220 */ /* 0x080fe40000410000 */
[----:B------:R-:W-:Y:S01]  /*14ad0*/  HGMMA.64x128x16.F32.BF16 R88, R156, gdesc[UR4].tnspB, R88, gsb0 ;  /* 0x41e000049c587df0 */ /* 0x000fe20008001858 */
[-C--:B------:R-:W-:Y:S01]  /*14ae0*/  FMUL.FTZ R11, R11, R0.reuse ;  /* 0x000000000b0b7220 */ /* 0x080fe20000410000 */
        /* <DEDUP_REMOVED lines=12> */
[----:B---3--:R-:W-:Y:S01]  /*14bb0*/  IMAD.MOV.U32 R11, RZ, RZ, 0x40000040 ;  /* 0x40000040ff0b7424 */ /* 0x008fe200078e00ff */
[----:B------:R-:W-:Y:S01]  /*14bc0*/  R2UR UR6, R10 ;  /* 0x000000000a0672ca */ /* 0x000fe200000e0000 */
[-CC-:B------:R-:W-:Y:S01]  /*14bd0*/  FFMA.FTZ R171, R54, R0.reuse, -R13.reuse ;  /* 0x0000000036ab7223 */ /* 0x180fe2000001080d */
[-CC-:B------:R-:W-:Y:S01]  /*14be0*/  FFMA.FTZ R38, R43, R0.reuse, -R13.reuse ;  /* 0x000000002b267223 */ /* 0x180fe2000001080d */
[--C-:B------:R-:W-:Y:S01]  /*14bf0*/  FFMA.FTZ R175, R46, R0, -R13.reuse ;  /* 0x000000002eaf7223 */ /* 0x100fe2000001080d */
[----:B------:R-:W-:Y:S01]  /*14c00*/  R2UR UR7, R11 ;  /* 0x000000000b0772ca */ /* 0x000fe200000e0000 */
[----:B0-----:R-:W-:Y:S01]  /*14c10*/  FFMA.FTZ R11, R9, R6, R180 ;  /* 0x00000006090b7223 */ /* 0x001fe200000100b4 */
[----:B------:R-:W0:Y:S01]  /*14c20*/  MUFU.EX2 R26, R26 ;  /* 0x0000001a001a7308 */ /* 0x000e220000000800 */
[-CC-:B------:R-:W-:Y:S01]  /*14c30*/  FFMA.FTZ R165, R58, R0.reuse, -R13.reuse ;  /* 0x000000003aa57223 */ /* 0x180fe2000001080d */
[-C--:B------:R-:W-:Y:S01]  /*14c40*/  FFMA.FTZ R42, R47, R0.reuse, -R13 ;  /* 0x000000002f2a7223 */ /* 0x080fe2000001080d */
[----:B-1----:R-:W-:Y:S01]  /*14c50*/  FADD.FTZ R11, R12, R11 ;  /* 0x0000000b0c0b7221 */ /* 0x002fe20000010000 */
[-CC-:B------:R-:W-:Y:S01]  /*14c60*/  FFMA.FTZ R167, R62, R0.reuse, -R13.reuse ;  /* 0x000000003ea77223 */ /* 0x180fe2000001080d */
[-CC-:B------:R-:W-:Y:S01]  /*14c70*/  FFMA.FTZ R34, R51, R0.reuse, -R13.reuse ;  /* 0x0000000033227223 */ /* 0x180fe2000001080d */
[-C--:B------:R-:W-:Y:S01]  /*14c80*/  FFMA.FTZ R46, R55, R0.reuse, -R13 ;  /* 0x00000000372e7223 */ /* 0x080fe2000001080d */
[----:B--2---:R-:W-:Y:S01]  /*14c90*/  FADD.FTZ R11, R182, R11 ;  /* 0x0000000bb60b7221 */ /* 0x004fe20000010000 */
[----:B------:R-:W1:Y:S01]  /*14ca0*/  MUFU.EX2 R183, R183 ;  /* 0x000000b700b77308 */ /* 0x000e620000000800 */
[----:B----4-:R-:W-:Y:S01]  /*14cb0*/  FFMA.FTZ R5, R4, R5, R181 ;  /* 0x0000000504057223 */ /* 0x010fe200000100b5 */
[----:B------:R-:W-:Y:S01]  /*14cc0*/  FFMA.FTZ R10, R59, R0, -R13 ;  /* 0x000000003b0a7223 */ /* 0x000fe2000001080d */
[----:B------:R-:W-:Y:S01]  /*14cd0*/  FADD.FTZ R11, R24, R11 ;  /* 0x0000000b180b7221 */ /* 0x000fe20000010000 */
[----:B------:R-:W-:Y:S01]  /*14ce0*/  F2FP.BF16.F32.PACK_AB R180, R12, R180 ;  /* 0x000000b40cb4723e */ /* 0x000fe200000010ff */
[-CC-:B------:R-:W-:Y:S01]  /*14cf0*/  FFMA.FTZ R6, R63, R0.reuse, -R13.reuse ;  /* 0x000000003f067223 */ /* 0x180fe2000001080d */
[----:B------:R-:W-:Y:S01]  /*14d00*/  FFMA.FTZ R153, R66, R0, -R13 ;  /* 0x0000000042997223 */ /* 0x000fe2000001080d */
[----:B------:R-:W-:Y:S01]  /*14d10*/  FADD.FTZ R11, R176, R11 ;  /* 0x0000000bb00b7221 */ /* 0x000fe20000010000 */
[----:B------:R-:W2:Y:S01]  /*14d20*/  MUFU.EX2 R60, R60 ;  /* 0x0000003c003c7308 */ /* 0x000ea20000000800 */
[----:B0-----:R-:W-:Y:S01]  /*14d30*/  FADD.FTZ R50, R26, R5 ;  /* 0x000000051a327221 */ /* 0x001fe20000010000 */
[----:B------:R-:W-:Y:S01]  /*14d40*/  F2FP.BF16.F32.PACK_AB R182, R24, R182 ;  /* 0x000000b618b6723e */ /* 0x000fe200000010ff */
[----:B------:R-:W-:Y:S01]  /*14d50*/  FADD.FTZ R11, R28, R11 ;  /* 0x0000000b1c0b7221 */ /* 0x000fe20000010000 */
[----:B------:R-:W-:Y:S01]  /*14d60*/  F2FP.BF16.F32.PACK_AB R181, R26, R181 ;  /* 0x000000b51ab5723e */ /* 0x000fe200000010ff */
[-CC-:B------:R-:W-:Y:S01]  /*14d70*/  FFMA.FTZ R155, R70, R0.reuse, -R13.reuse ;  /* 0x00000000469b7223 */ /* 0x180fe2000001080d */
[-C--:B------:R-:W-:Y:S01]  /*14d80*/  FFMA.FTZ R75, R75, R0.reuse, -R13 ;  /* 0x000000004b4b7223 */ /* 0x080fe2000001080d */
[----:B------:R-:W-:Y:S01]  /*14d90*/  FADD.FTZ R62, R178, R11 ;  /* 0x0000000bb23e7221 */ /* 0x000fe20000010000 */
[----:B------:R-:W0:Y:S01]  /*14da0*/  MUFU.EX2 R177, R177 ;  /* 0x000000b100b17308 */ /* 0x000e220000000800 */
[----:B-1----:R-:W-:Y:S01]  /*14db0*/  FADD.FTZ R5, R183, R50 ;  /* 0x00000032b7057221 */ /* 0x002fe20000010000 */
[-CC-:B------:R-:W-:Y:S01]  /*14dc0*/  FFMA.FTZ R50, R67, R0.reuse, -R13.reuse ;  /* 0x0000000043327223 */ /* 0x180fe2000001080d */
[----:B------:R-:W-:Y:S01]  /*14dd0*/  FADD.FTZ R11, R33, R62 ;  /* 0x0000003e210b7221 */ /* 0x000fe20000010000 */
[-CC-:B------:R-:W-:Y:S01]  /*14de0*/  FFMA.FTZ R78, R78, R0.reuse, -R13.reuse ;  /* 0x000000004e4e7223 */ /* 0x180fe2000001080d */
[-CC-:B------:R-:W-:Y:S01]  /*14df0*/  FFMA.FTZ R79, R79, R0.reuse, -R13.reuse ;  /* 0x000000004f4f7223 */ /* 0x180fe2000001080d */
[-C--:B------:R-:W-:Y:S01]  /*14e00*/  FFMA.FTZ R82, R82, R0.reuse, -R13 ;  /* 0x0000000052527223 */ /* 0x080fe2000001080d */
[----:B------:R-:W-:Y:S01]  /*14e10*/  FADD.FTZ R62, R172, R11 ;  /* 0x0000000bac3e7221 */ /* 0x000fe20000010000 */
[----:B------:R-:W1:Y:S01]  /*14e20*/  MUFU.EX2 R64, R64 ;  /* 0x0000004000407308 */ /* 0x000e620000000800 */
[----:B--2---:R-:W-:Y:S01]  /*14e30*/  FADD.FTZ R54, R60, R5 ;  /* 0x000000053c367221 */ /* 0x004fe20000010000 */
[-CC-:B------:R-:W-:Y:S01]  /*14e40*/  FFMA.FTZ R83, R83, R0.reuse, -R13.reuse ;  /* 0x0000000053537223 */ /* 0x180fe2000001080d */
[----:B------:R-:W-:Y:S01]  /*14e50*/  FADD.FTZ R11, R25, R62 ;  /* 0x0000003e190b7221 */ /* 0x000fe20000010000 */
[----:B------:R-:W-:Y:S01]  /*14e60*/  FFMA.FTZ R86, R86, R0, -R13 ;  /* 0x0000000056567223 */ /* 0x000fe2000001080d */
[----:B------:R-:W-:-:S02]  /*14e70*/  F2FP.BF16.F32.PACK_AB R183, R60, R183 ;  /* 0x000000b73cb7723e */ /* 0x000fc400000010ff */
[----:B------:R-:W-:Y:S01]  /*14e80*/  FADD.FTZ R62, R174, R11 ;  /* 0x0000000bae3e7221 */ /* 0x000fe20000010000 */
[----:B------:R-:W2:Y:S01]  /*14e90*/  MUFU.EX2 R179, R179 ;  /* 0x000000b300b37308 */ /* 0x000ea20000000800 */
[----:B0-----:R-:W-:Y:S01]  /*14ea0*/  FADD.FTZ R5, R177, R54 ;  /* 0x00000036b1057221 */ /* 0x001fe20000010000 */
[----:B------:R-:W-:Y:S01]  /*14eb0*/  FFMA.FTZ R54, R71, R0, -R13 ;  /* 0x0000000047367223 */ /* 0x000fe2000001080d */
[----:B------:R-:W-:Y:S01]  /*14ec0*/  FADD.FTZ R11, R29, R62 ;  /* 0x0000003e1d0b7221 */ /* 0x000fe20000010000 */
[----:B------:R-:W-:Y:S02]  /*14ed0*/  F2FP.BF16.F32.PACK_AB R176, R28, R176 ;  /* 0x000000b01cb0723e */ /* 0x000fe400000010ff */
[----:B------:R-:W-:Y:S01]  /*14ee0*/  F2FP.BF16.F32.PACK_AB R178, R33, R178 ;  /* 0x000000b221b2723e */ /* 0x000fe200000010ff */
[----:B------:R-:W-:Y:S01]  /*14ef0*/  FADD.FTZ R11, R168, R11 ;  /* 0x0000000ba80b7221 */ /* 0x000fe20000010000 */
[----:B------:R-:W0:Y:S01]  /*14f00*/  MUFU.EX2 R30, R30 ;  /* 0x0000001e001e7308 */ /* 0x000e220000000800 */
[C---:B-1----:R-:W-:Y:S01]  /*14f10*/  FADD.FTZ R58, R64.reuse, R5 ;  /* 0x00000005403a7221 */ /* 0x042fe20000010000 */
[----:B------:R-:W-:Y:S01]  /*14f20*/  F2FP.BF16.F32.PACK_AB R177, R64, R177 ;  /* 0x000000b140b1723e */ /* 0x000fe200000010ff */
[----:B------:R-:W-:Y:S01]  /*14f30*/  FADD.FTZ R11, R32, R11 ;  /* 0x0000000b200b7221 */ /* 0x000fe20000010000 */
[----:B------:R-:W-:-:S02]  /*14f40*/  F2FP.BF16.F32.PACK_AB R172, R25, R172 ;  /* 0x000000ac19ac723e */ /* 0x000fc400000010ff */
[----:B------:R-:W-:Y:S01]  /*14f50*/  F2FP.BF16.F32.PACK_AB R174, R29, R174 ;  /* 0x000000ae1dae723e */ /* 0x000fe200000010ff */
[----:B------:R-:W-:Y:S01]  /*14f60*/  FADD.FTZ R11, R170, R11 ;  /* 0x0000000baa0b7221 */ /* 0x000fe20000010000 */
[----:B------:R-:W1:Y:S01]  /*14f70*/  MUFU.EX2 R173, R173 ;  /* 0x000000ad00ad7308 */ /* 0x000e620000000800 */
[----:B--2---:R-:W-:Y:S01]  /*14f80*/  FADD.FTZ R5, R179, R58 ;  /* 0x0000003ab3057221 */ /* 0x004fe20000010000 */
[----:B------:R-:W-:Y:S01]  /*14f90*/  F2FP.BF16.F32.PACK_AB R168, R32, R168 ;  /* 0x000000a820a8723e */ /* 0x000fe200000010ff */
[C---:B------:R-:W-:Y:S01]  /*14fa0*/  FADD.FTZ R11, R36.reuse, R11 ;  /* 0x0000000b240b7221 */ /* 0x040fe20000010000 */
[----:B------:R-:W-:-:S03]  /*14fb0*/  F2FP.BF16.F32.PACK_AB R170, R36, R170 ;  /* 0x000000aa24aa723e */ /* 0x000fc600000010ff */
[----:B------:R-:W-:Y:S01]  /*14fc0*/  FADD.FTZ R26, R164, R11 ;  /* 0x0000000ba41a7221 */ /* 0x000fe20000010000 */
[----:B------:R-:W2:Y:S01]  /*14fd0*/  MUFU.EX2 R38, R38 ;  /* 0x0000002600267308 */ /* 0x000ea20000000800 */
[C---:B0-----:R-:W-:Y:S01]  /*14fe0*/  FADD.FTZ R58, R30.reuse, R5 ;  /* 0x000000051e3a7221 */ /* 0x041fe20000010000 */
[----:B------:R-:W-:Y:S01]  /*14ff0*/  F2FP.BF16.F32.PACK_AB R179, R30, R179 ;  /* 0x000000b31eb3723e */ /* 0x000fe200000010ff */
[C---:B------:R-:W-:Y:S01]  /*15000*/  FADD.FTZ R11, R41.reuse, R26 ;  /* 0x0000001a290b7221 */ /* 0x040fe20000010000 */
[----:B------:R-:W-:-:S03]  /*15010*/  F2FP.BF16.F32.PACK_AB R164, R41, R164 ;  /* 0x000000a429a4723e */ /* 0x000fc600000010ff */
[----:B------:R-:W-:Y:S01]  /*15020*/  FADD.FTZ R11, R166, R11 ;  /* 0x0000000ba60b7221 */ /* 0x000fe20000010000 */
[----:B------:R-:W0:Y:S01]  /*15030*/  MUFU.EX2 R175, R175 ;  /* 0x000000af00af7308 */ /* 0x000e220000000800 */
[----:B-1----:R-:W-:Y:S01]  /*15040*/  FADD.FTZ R5, R173, R58 ;  /* 0x0000003aad057221 */ /* 0x002fe20000010000 */
[C---:B------:R-:W-:Y:S01]  /*15050*/  F2FP.BF16.F32.PACK_AB R166, R48.reuse, R166 ;  /* 0x000000a630a6723e */ /* 0x040fe200000010ff */
[----:B------:R-:W-:-:S05]  /*15060*/  FADD.FTZ R11, R48, R11 ;  /* 0x0000000b300b7221 */ /* 0x000fca0000010000 */
[----:B------:R-:W1:Y:S01]  /*15070*/  MUFU.EX2 R42, R42 ;  /* 0x0000002a002a7308 */ /* 0x000e620000000800 */
[C---:B--2---:R-:W-:Y:S01]  /*15080*/  FADD.FTZ R58, R38.reuse, R5 ;  /* 0x00000005263a7221 */ /* 0x044fe20000010000 */
[----:B------:R-:W-:-:S06]  /*15090*/  F2FP.BF16.F32.PACK_AB R173, R38, R173 ;  /* 0x000000ad26ad723e */ /* 0x000fcc00000010ff */
        /* <DEDUP_REMOVED lines=11> */
[----:B------:R-:W-:Y:S02]  /*15150*/  WARPGROUP.DEPBAR.LE gsb0, 0x0 ;  /* 0x00008000000079c5 */ /* 0x000fe40000010000 */
[----:B------:R-:W-:Y:S01]  /*15160*/  WARPGROUP.ARRIVE ;  /* 0x00000000000079c5 */ /* 0x000fe20000000000 */
[----:B-1----:R-:W-:Y:S01]  /*15170*/  FADD.FTZ R5, R171, R12 ;  /* 0x0000000cab057221 */ /* 0x002fe20000010000 */
[-CC-:B------:R-:W-:Y:S01]  /*15180*/  FFMA.FTZ R157, R74, R0.reuse, -R13.reuse ;  /* 0x000000004a9d7223 */ /* 0x180fe2000001080d */
[----:B------:R-:W-:Y:S01]  /*15190*/  FFMA.FTZ R13, R87, R0, -R13 ;  /* 0x00000000570d7223 */ /* 0x000fe2000001080d */
[----:B------:R-:W-:Y:S01]  /*151a0*/  F2FP.BF16.F32.PACK_AB R156, R45, R37 ;  /* 0x000000252d9c723e */ /* 0x000fe200000010ff */
[----:B------:R-:W1:Y:S01]  /*151b0*/  MUFU.EX2 R10, R10 ;  /* 0x0000000a000a7308 */ /* 0x000e620000000800 */
[----:B------:R-:W-:Y:S01]  /*151c0*/  HGMMA.64x128x16.F32.BF16 R88, R160, gdesc[UR4].tnspB, R88, gsb0 ;  /* 0x41e00004a0587df0 */ /* 0x000fe20008001858 */
[C---:B--2---:R-:W-:Y:S01]  /*151d0*/  FADD.FTZ R24, R46.reuse, R5 ;  /* 0x000000052e187221 */ /* 0x044fe20000010000 */
[----:B------:R-:W-:-:S02]  /*151e0*/  F2FP.BF16.F32.PACK_AB R171, R46, R171 ;  /* 0x000000ab2eab723e */ /* 0x000fc400000010ff */
[----:B------:R-:W-:-:S03]  /*151f0*/  F2FP.BF16.F32.PACK_AB R158, R52, R49 ;  /* 0x00000031349e723e */ /* 0x000fc600000010ff */
        /* <DEDUP_REMOVED lines=11> */
[----:B-1----:R-:W-:-:S07]  /*152b0*/  FADD.FTZ R5, R153, R24 ;  /* 0x0000001899057221 */ /* 0x002fce0000010000 */
[----:B------:R-:W1:Y:S01]  /*152c0*/  MUFU.EX2 R155, R155 ;  /* 0x0000009b009b7308 */ /* 0x000e620000000800 */
[----:B--2---:R-:W-:Y:S01]  /*152d0*/  FADD.FTZ R11, R152, R11 ;  /* 0x0000000b980b7221 */ /* 0x004fe20000010000 */
[----:B------:R-:W-:-:S03]  /*152e0*/  F2FP.BF16.F32.PACK_AB R152, R40, R152 ;  /* 0x000000982898723e */ /* 0x000fc600000010ff */
[----:B------:R-:W-:-:S03]  /*152f0*/  FADD.FTZ R11, R40, R11 ;  /* 0x0000000b280b7221 */ /* 0x000fc60000010000 */
        /* <DEDUP_REMOVED lines=11> */
[----:B------:R-:W-:Y:S01]  /*153b0*/  FADD.FTZ R24, R37, R24 ;  /* 0x0000001825187221 */ /* 0x000fe20000010000 */
[----:B------:R-:W-:-:S03]  /*153c0*/  F2FP.BF16.F32.PACK_AB R155, R54, R155 ;  /* 0x0000009b369b723e */ /* 0x000fc600000010ff */
[----:B------:R-:W-:Y:S02]  /*153d0*/  FADD.FTZ R24, R45, R24 ;  /* 0x000000182d187221 */ /* 0x000fe40000010000 */
[----:B------:R-:W0:Y:S01]  /*153e0*/  MUFU.EX2 R78, R78 ;  /* 0x0000004e004e7308 */ /* 0x000e220000000800 */
[----:B-1----:R-:W-:Y:S01]  /*153f0*/  FADD.FTZ R5, R157, R10 ;  /* 0x0000000a9d057221 */ /* 0x002fe20000010000 */
[----:B------:R-:W-:-:S04]  /*15400*/  FADD.FTZ R11, R49, R24 ;  /* 0x00000018310b7221 */ /* 0x000fc80000010000 */
[----:B------:R-:W-:Y:S02]  /*15410*/  FADD.FTZ R6, R52, R11 ;  /* 0x0000000b34067221 */ /* 0x000fe40000010000 */
[----:B------:R-:W1:Y:S01]  /*15420*/  MUFU.EX2 R79, R79 ;  /* 0x0000004f004f7308 */ /* 0x000e620000000800 */
[C---:B--2---:R-:W-:Y:S01]  /*15430*/  FADD.FTZ R5, R12.reuse, R5 ;  /* 0x000000050c057221 */ /* 0x044fe20000010000 */
[----:B------:R-:W-:Y:S01]  /*15440*/  FADD.FTZ R11, R53, R6 ;  /* 0x00000006350b7221 */ /* 0x000fe20000010000 */
[----:B------:R-:W-:Y:S01]  /*15450*/  F2FP.BF16.F32.PACK_AB R157, R12, R157 ;  /* 0x0000009d0c9d723e */ /* 0x000fe200000010ff */
[----:B------:R-:W-:Y:S02]  /*15460*/  IMAD.MOV.U32 R12, RZ, RZ, R3 ;  /* 0x000000ffff0c7224 */ /* 0x000fe400078e0003 */
[----:B------:R-:W-:Y:S02]  /*15470*/  FADD.FTZ R6, R56, R11 ;  /* 0x0000000b38067221 */ /* 0x000fe40000010000 */
[----:B------:R-:W2:Y:S01]  /*15480*/  MUFU.EX2 R82, R82 ;  /* 0x0000005200527308 */ /* 0x000ea20000000800 */
[----:B0-----:R-:W-:Y:S01]  /*15490*/  FADD.FTZ R5, R78, R5 ;  /* 0x000000054e057221 */ /* 0x001fe20000010000 */
[----:B------:R-:W-:-:S04]  /*154a0*/  FADD.FTZ R11, R57, R6 ;  /* 0x00000006390b7221 */ /* 0x000fc80000010000 */
[----:B------:R-:W-:Y:S02]  /*154b0*/  FADD.FTZ R6, R14, R11 ;  /* 0x0000000b0e067221 */ /* 0x000fe40000010000 */
[----:B------:R-:W0:Y:S01]  /*154c0*/  MUFU.EX2 R83, R83 ;  /* 0x0000005300537308 */ /* 0x000e220000000800 */
[C---:B-1----:R-:W-:Y:S01]  /*154d0*/  FADD.FTZ R5, R79.reuse, R5 ;  /* 0x000000054f057221 */ /* 0x042fe20000010000 */
[----:B------:R-:W-:-:S06]  /*154e0*/  F2FP.BF16.F32.PACK_AB R159, R79, R78 ;  /* 0x0000004e4f9f723e */ /* 0x000fcc00000010ff */
[----:B------:R-:W1:Y:S01]  /*154f0*/  MUFU.EX2 R86, R86 ;  /* 0x0000005600567308 */ /* 0x000e620000000800 */
[----:B--2---:R-:W-:-:S07]  /*15500*/  FADD.FTZ R5, R82, R5 ;  /* 0x0000000552057221 */ /* 0x004fce0000010000 */
[----:B------:R-:W2:Y:S01]  /*15510*/  MUFU.EX2 R13, R13 ;  /* 0x0000000d000d7308 */ /* 0x000ea20000000800 */
[----:B0-----:R-:W-:-:S04]  /*15520*/  FADD.FTZ R5, R83, R5 ;  /* 0x0000000553057221 */ /* 0x001fc80000010000 */
[----:B-1----:R-:W-:Y:S01]  /*15530*/  FADD.FTZ R5, R86, R5 ;  /* 0x0000000556057221 */ /* 0x002fe20000010000 */
[----:B------:R-:W-:Y:S02]  /*15540*/  WARPGROUP.DEPBAR.LE gsb0, 0x0 ;  /* 0x00008000000079c5 */ /* 0x000fe40000010000 */
[----:B------:R-:W-:Y:S01]  /*15550*/  @!P1 SYNCS.ARRIVE.TRANS64.RED.A1T0 RZ, [R21+URZ], RZ ;  /* 0x000000ff15ff99a7 */ /* 0x000fe2000810043f */
[C---:B--2---:R-:W-:Y:S01]  /*15560*/  FADD.FTZ R5, R13.reuse, R5 ;  /* 0x000000050d057221 */ /* 0x044fe20000010000 */
[----:B------:R-:W-:Y:S01]  /*15570*/  F2FP.BF16.F32.PACK_AB R163, R13, R86 ;  /* 0x000000560da3723e */ /* 0x000fe200000010ff */
[----:B------:R-:W-:Y:S01]  /*15580*/  IMAD.MOV.U32 R13, RZ, RZ, R8 ;  /* 0x000000ffff0d7224 */ /* 0x000fe200078e0008 */
[----:B------:R-:W-:Y:S02]  /*15590*/  F2FP.BF16.F32.PACK_AB R160, R56, R53 ;  /* 0x0000003538a0723e */ /* 0x000fe400000010ff */
[----:B------:R-:W-:Y:S01]  /*155a0*/  F2FP.BF16.F32.PACK_AB R161, R83, R82 ;  /* 0x0000005253a1723e */ /* 0x000fe200000010ff */
[----:B------:R0:W-:Y:S01]  /*155b0*/  @!P1 SYNCS.ARRIVE.TRANS64.RED.A1T0 RZ, [R202+URZ], RZ ;  /* 0x000000ffcaff99a7 */ /* 0x0001e2000810043f */
[----:B------:R-:W-:Y:S01]  /*155c0*/  F2FP.BF16.F32.PACK_AB R162, R14, R57 ;  /* 0x000000390ea2723e */ /* 0x000fe200000010ff */
[----:B0-----:R-:W-:Y:S01]  /*155d0*/  IMAD.MOV.U32 R202, RZ, RZ, R194 ;  /* 0x000000ffffca7224 */ /* 0x001fe200078e00c2 */
[----:B------:R-:W-:Y:S06]  /*155e0*/  @P2 BRA `(.L_x_634) ;  /* 0xffffffd800d82947 */ /* 0x000fec000383ffff */
.L_x_623:
[----:B------:R-:W-:Y:S05]  /*155f0*/  BSYNC B0 ;  /* 0x0000000000007941 */ /* 0x000fea0003800000 */
.L_x_622:
        /* <DEDUP_REMOVED lines=67> */
.L_x_635:
[----:B------:R-:W-:Y:S01]  /*15a30*/  IMAD R13, R192, 0x8, R2 ;  /* 0x00000008c00d7824 */ /* 0x000fe200078e0202 */
[----:B------:R-:W-:-:S04]  /*15a40*/  SHF.L.U32 R4, R194, 0x1f, RZ ;  /* 0x0000001fc2047819 */ /* 0x000fc800000006ff */
[----:B------:R0:W1:Y:S01]  /*15a50*/  SYNCS.PHASECHK.TRANS64.TRYWAIT P2, [R13+URZ+0x34850], R4 ;  /* 0x034850040d0075a7 */ /* 0x000062000804017f */
[----:B------:R-:W-:Y:S05]  /*15a60*/  @!P0 BRA `(.L_x_636) ;  /* 0x0000000000048947 */ /* 0x000fea0003800000 */
[----:B------:R-:W-:Y:S01]  /*15a70*/  BPT.TRAP 0x1 ;  /* 0x000000040000795c */ /* 0x000fe20000300000 */
.L_x_636:
[----:B------:R-:W-:Y:S01]  /*15a80*/  VIADD R2, R2, 0x400 ;  /* 0x0000040002027836 */ /* 0x000fe20000000000 */
[----:B------:R-:W-:Y:S04]  /*15a90*/  BSSY B0, `(.L_x_637) ;  /* 0x0000008000007945 */ /* 0x000fe80003800000 */
[----:B------:R-:W-:-:S04]  /*15aa0*/  SHF.R.U32.HI R2, RZ, 0x4, R2 ;  /* 0x00000004ff027819 */ /* 0x000fc80000011602 */
[----:B------:R-:W-:-:S04]  /*15ab0*/  LOP3.LUT R2, R2, 0x3fff, RZ, 0xc0, !PT ;  /* 0x00003fff02027812 */ /* 0x000fc800078ec0ff */
[----:B------:R-:W-:-:S05]  /*15ac0*/  LOP3.LUT R7, R2, 0x4000000, RZ, 0xfc, !PT ;  /* 0x0400000002077812 */ /* 0x000fca00078efcff */
[----:B------:R-:W-:Y:S01]  /*15ad0*/  IMAD R10, R192, 0x800, R7 ;  /* 0x00000800c00a7824 */ /* 0x000fe200078e0207 */
[----:B-1----:R-:W-:Y:S06]  /*15ae0*/  @P2 BRA `(.L_x_638) ;  /* 0x0000000000082947 */ /* 0x002fec0003800000 */
[----:B------:R-:W1:Y:S02]  /*15af0*/  SYNCS.PHASECHK.TRANS64.TRYWAIT P0, [R13+URZ+0x34850], R4 ;  /* 0x034850040d0075a7 */ /* 0x000e64000800017f */
[----:B-1----:R-:W-:Y:S05]  /*15b00*/  @!P0 BRA `(.L_x_639) ;  /* 0x0000008800d88947 */ /* 0x002fea0003800000 */
.L_x_638:
[----:B------:R-:W-:Y:S05]  /*15b10*/  BSYNC B0 ;  /* 0x0000000000007941 */ /* 0x000fea0003800000 */
.L_x_637:
[----:B------:R-:W-:Y:S01]  /*15b20*/  IMAD.MOV.U32 R11, RZ, RZ, 0x40000040 ;  /* 0x40000040ff0b7424 */ /* 0x000fe200078e00ff */
[C---:B------:R-:W-:Y:S01]  /*15b30*/  R2UR UR6, R10.reuse ;  /* 0x000000000a0672ca */ /* 0x040fe200000e0000 */
[----:B------:R-:W-:Y:S01]  /*15b40*/  WARPGROUP.ARRIVE ;  /* 0x00000000000079c5 */ /* 0x000fe20000000000 */
[----:B------:R-:W-:Y:S01]  /*15b50*/  VIADD R14, R10, 0x80 ;  /* 0x000000800a0e7836 */ /* 0x000fe20000000000 */
[----:B------:R-:W2:Y:S01]  /*15b60*/  SHFL.BFLY PT, R7, R6, 0x2, 0x1f ;  /* 0x0c401f0006077f89 */ /* 0x000ea200000e0000 */
[----:B------:R-:W-:Y:S01]  /*15b70*/  R2UR UR7, R11 ;  /* 0x000000000b0772ca */ /* 0x000fe200000e0000 */
[----:B------:R-:W-:Y:S02]  /*15b80*/  IMAD.MOV.U32 R15, RZ, RZ, 0x40000040 ;  /* 0x40000040ff0f7424 */ /* 0x000fe400078e00ff */
[----:B------:R-:W-:Y:S01]  /*15b90*/  IMAD.MOV.U32 R11, RZ, RZ, 0x40000040 ;  /* 0x40000040ff0b7424 */ /* 0x000fe200078e00ff */
[----:B------:R-:W0:Y:S01]  /*15ba0*/  SHFL.BFLY PT, R2, R5, 0x2, 0x1f ;  /* 0x0c401f0005027f89 */ /* 0x000e2200000e0000 */
[----:B------:R-:W-:-:S02]  /*15bb0*/  VIADD R192, R192, 0x1 ;  /* 0x00000001c0c07836 */ /* 0x000fc40000000000 */
[----:B------:R-:W-:Y:S02]  /*15bc0*/  IMAD.MOV.U32 R20, RZ, RZ, -0x800000 ;  /* 0xff800000ff147424 */ /* 0x000fe400078e00ff */
[----:B------:R-:W-:Y:S01]  /*15bd0*/  IMAD.MOV.U32 R21, RZ, RZ, -0x800000 ;  /* 0xff800000ff157424 */ /* 0x000fe200078e00ff */
[----:B------:R-:W-:Y:S01]  /*15be0*/  ISETP.NE.AND P0, PT, R192, 0x2, PT ;  /* 0x00000002c000780c */ /* 0x000fe20003f05270 */
[----:B------:R-:W-:Y:S02]  /*15bf0*/  VIADD R205, R205, 0x1 ;  /* 0x00000001cdcd7836 */ /* 0x000fe40000000000 */
[----:B------:R-:W-:Y:S01]  /*15c00*/  HGMMA.64x128x16.F32.BF16 R24, R180, gdesc[UR4].tnspB, R24, gsb0 ;  /* 0x41e00004b4187df0 */ /* 0x000fe20008001818 */
[----:B------:R-:W-:Y:S01]  /*15c10*/  R2UR UR6, R14 ;  /* 0x000000000e0672ca */ /* 0x000fe200000e0000 */
[----:B------:R-:W-:Y:S01]  /*15c20*/  VIADD R14, R10, 0x100 ;  /* 0x000001000a0e7836 */ /* 0x000fe20000000000 */
[----:B------:R-:W-:Y:S01]  /*15c30*/  R2UR UR7, R15 ;  /* 0x000000000f0772ca */ /* 0x000fe200000e0000 */
[----:B------:R-:W-:Y:S01]  /*15c40*/  IMAD.MOV.U32 R15, RZ, RZ, 0x40000040 ;  /* 0x40000040ff0f7424 */ /* 0x000fe200078e00ff */
[----:B------:R-:W-:Y:S01]  /*15c50*/  SEL R192, R192, RZ, P0 ;  /* 0x000000ffc0c07207 */ /* 0x000fe20000000000 */
[----:B--2---:R-:W-:Y:S01]  /*15c60*/  FADD.FTZ R7, R7, R6 ;  /* 0x0000000607077221 */ /* 0x004fe20000010000 */
[----:B01----:R-:W-:Y:S01]  /*15c70*/  FADD.FTZ R4, R2, R5 ;  /* 0x0000000502047221 */ /* 0x003fe20000010000 */
[----:B------:R-:W-:-:S03]  /*15c80*/  SEL R5, RZ, 0x1, P0 ;  /* 0x00000001ff057807 */ /* 0x000fc60000000000 */
[----:B------:R-:W-:Y:S01]  /*15c90*/  SHFL.BFLY PT, R2, R7, 0x1, 0x1f ;  /* 0x0c201f0007027f89 */ /* 0x000fe200000e0000 */
[----:B------:R-:W-:-:S03]  /*15ca0*/  LOP3.LUT R194, R194, R5, RZ, 0x3c, !PT ;  /* 0x00000005c2c27212 */ /* 0x000fc600078e3cff */
[----:B------:R-:W0:Y:S02]  /*15cb0*/  SHFL.BFLY PT, R9, R4, 0x1, 0x1f ;  /* 0x0c201f0004097f89 */ /* 0x000e2400000e0000 */
[----:B0-----:R-:W-:-:S05]  /*15cc0*/  FADD.FTZ R12, R4, R9 ;  /* 0x00000009040c7221 */ /* 0x001fca0000010000 */
[----:B------:R-:W-:-:S13]  /*15cd0*/  FSETP.NE.FTZ.AND P3, PT, R12, RZ, PT ;  /* 0x000000ff0c00720b */ /* 0x000fda0003f75000 */
[----:B------:R-:W0:Y:S02]  /*15ce0*/  @P3 MUFU.LG2 R9, R12 ;  /* 0x0000000c00093308 */ /* 0x000e240000000c00 */
[----:B0-----:R-:W-:Y:S01]  /*15cf0*/  @P3 FMUL.FTZ R9, R9, 0.69314718246459960938 ;  /* 0x3f31721809093820 */ /* 0x001fe20000410000 */
        /* <DEDUP_REMOVED lines=34> */
[----:B------:R-:W-:Y:S02]  /*15f20*/  WARPGROUP.DEPBAR.LE gsb0, 0x0 ;  /* 0x00008000000079c5 */ /* 0x000fe40000010000 */
[----:B------:R-:W-:-:S10]  /*15f30*/  WARPGROUP.ARRIVE ;  /* 0x00000000000079c5 */ /* 0x000fd40000000000 */
[----:B------:R-:W-:Y:S01]  /*15f40*/  HGMMA.64x128x16.F32.BF16 R24, R156, gdesc[UR4].tnspB, R24, gsb0 ;  /* 0x41e000049c187df0 */ /* 0x000fe20008001818 */
[----:B------:R-:W-:Y:S01]  /*15f50*/  R2UR UR6, R10 ;  /* 0x000000000a0672ca */ /* 0x000fe200000e0000 */
[----:B------:R-:W-:Y:S01]  /*15f60*/  @!P1 VIADD R10, R13, 0x34860 ;  /* 0x000348600d0a9836 */ /* 0x000fe20000000000 */
[----:B------:R-:W-:Y:S01]  /*15f70*/  R2UR UR7, R11 ;  /* 0x000000000b0772ca */ /* 0x000fe200000e0000 */
[----:B------:R-:W-:Y:S01]  /*15f80*/  FADD.FTZ R11, R7, R2 ;  /* 0x00000002070b7221 */ /* 0x000fe20000010000 */
[----:B------:R-:W-:Y:S02]  /*15f90*/  IMAD.MOV.U32 R7, RZ, RZ, RZ ;  /* 0x000000ffff077224 */ /* 0x000fe400078e00ff */
[----:B------:R-:W-:Y:S01]  /*15fa0*/  IMAD.MOV.U32 R2, RZ, RZ, RZ ;  /* 0x000000ffff027224 */ /* 0x000fe200078e00ff */
[----:B------:R-:W-:Y:S02]  /*15fb0*/  @!P1 PRMT R10, RZ, 0x654, R10 ;  /* 0x00000654ff0a9816 */ /* 0x000fe4000000000a */
[----:B------:R-:W-:Y:S01]  /*15fc0*/  FSETP.NE.FTZ.AND P2, PT, R11, RZ, PT ;  /* 0x000000ff0b00720b */ /* 0x000fe20003f55000 */
[----:B------:R-:W-:-:S12]  /*15fd0*/  @P3 MUFU.RCP R7, R12 ;  /* 0x0000000c00073308 */ /* 0x000fd80000001000 */
[----:B------:R-:W0:Y:S01]  /*15fe0*/  @P2 MUFU.LG2 R6, R11 ;  /* 0x0000000b00062308 */ /* 0x000e220000000c00 */
[C---:B------:R-:W-:Y:S01]  /*15ff0*/  @P2 FMUL.FTZ R4, R0.reuse, 0.69314718246459960938 ;  /* 0x3f31721800042820 */ /* 0x040fe20000410000 */
[----:B------:R-:W-:-:S04]  /*16000*/  @P3 FMUL.FTZ R0, R0, 0.69314718246459960938 ;  /* 0x3f31721800003820 */ /* 0x000fc80000410000 */
[----:B------:R-:W-:Y:S02]  /*16010*/  @P3 FFMA.FTZ R21, R0, R8, R9 ;  /* 0x0000000800153223 */ /* 0x000fe40000010009 */
[----:B------:R-:W1:Y:S01]  /*16020*/  @P2 MUFU.RCP R2, R11 ;  /* 0x0000000b00022308 */ /* 0x000e620000001000 */
[----:B0-----:R-:W-:-:S04]  /*16030*/  @P2 FMUL.FTZ R5, R6, 0.69314718246459960938 ;  /* 0x3f31721806052820 */ /* 0x001fc80000410000 */
[----:B------:R-:W-:Y:S01]  /*16040*/  @P2 FFMA.FTZ R20, R4, R3, R5 ;  /* 0x0000000304142223 */ /* 0x000fe20000010005 */
[----:B------:R-:W-:Y:S02]  /*16050*/  WARPGROUP.DEPBAR.LE gsb0, 0x0 ;  /* 0x00008000000079c5 */ /* 0x000fe40000010000 */
[----:B------:R-:W-:-:S06]  /*16060*/  WARPGROUP.ARRIVE ;  /* 0x00000000000079c5 */ /* 0x000fcc0000000000 */
[----:B------:R-:W-:Y:S03]  /*16070*/  HGMMA.64x128x16.F32.BF16 R24, R160, gdesc[UR4].tnspB, R24, gsb0 ;  /* 0x41e00004a0187df0 */ /* 0x000fe60008001818 */
[----:B------:R-:W-:Y:S02]  /*16080*/  WARPGROUP.DEPBAR.LE gsb0, 0x0 ;  /* 0x00008000000079c5 */ /* 0x000fe40000010000 */
[----:B------:R0:W-:Y:S01]  /*16090*/  @!P1 SYNCS.ARRIVE.TRANS64.RED.A1T0 RZ, [R10+URZ], RZ ;  /* 0x000000ff0aff99a7 */ /* 0x0001e2000810043f */
[-C--:B------:R-:W-:Y:S01]  /*160a0*/  FMUL.FTZ R95, R26, R7.reuse ;  /* 0x000000071a5f7220 */ /* 0x080fe20000410000 */
[-C--:B------:R-:W-:Y:S01]  /*160b0*/  FMUL.FTZ R93, R30, R7.reuse ;  /* 0x000000071e5d7220 */ /* 0x080fe20000410000 */
[-C--:B-1----:R-:W-:Y:S01]  /*160c0*/  FMUL.FTZ R3, R32, R2.reuse ;  /* 0x0000000220037220 */ /* 0x082fe20000410000 */
[-C--:B------:R-:W-:Y:S01]  /*160d0*/  FMUL.FTZ R88, R33, R2.reuse ;  /* 0x0000000221587220 */ /* 0x080fe20000410000 */
[-C--:B------:R-:W-:Y:S01]  /*160e0*/  FMUL.FTZ R26, R31, R7.reuse ;  /* 0x000000071f1a7220 */ /* 0x080fe20000410000 */
        /* <DEDUP_REMOVED lines=31> */
[----:B------:R-:W-:Y:S01]  /*162e0*/  PLOP3.LUT P1, PT, PT, PT, PT, 0x8, 0x0 ;  /* 0x000000000000781c */ /* 0x000fe20003f2e170 */
        /* <DEDUP_REMOVED lines=27> */
[----:B------:R-:W-:-:S07]  /*164a0*/  FMUL.FTZ R87, R87, R7 ;  /* 0x0000000757577220 */ /* 0x000fce0000410000 */
.L_x_559:
[----:B------:R-:W0:Y:S08]  /*164b0*/  S2UR UR5, SR_CgaCtaId ;  /* 0x00000000000579c3 */ /* 0x000e300000008800 */
[----:B------:R-:W-:Y:S06]  /*164c0*/  BAR.SYNC.DEFER_BLOCKING 0x5, 0x120 ;  /* 0x0144800000007b1d */ /* 0x000fec0000010000 */
[----:B------:R-:W-:Y:S01]  /*164d0*/  UMOV UR4, 0x400 ;  /* 0x0000040000047882 */ /* 0x000fe20000000000 */
[----:B------:R-:W-:Y:S01]  /*164e0*/  BSSY B0, `(.L_x_640) ;  /* 0x00001d6000007945 */ /* 0x000fe20003800000 */
[----:B0-----:R-:W-:-:S06]  /*164f0*/  ULEA UR4, UR5, UR4, 0x18 ;  /* 0x0000000405047291 */ /* 0x001fcc000f8ec03f */
[----:B------:R-:W-:-:S05]  /*16500*/  IMAD.U32 R2, RZ, RZ, UR4 ;  /* 0x00000004ff027e24 */ /* 0x000fca000f8e00ff */
[----:B------:R0:W1:Y:S01]  /*16510*/  LDS.128 R148, [R2+0x348d0] ;  /* 0x0348d00002947984 */ /* 0x0000620000000c00 */
[----:B------:R-:W-:Y:S06]  /*16520*/  BAR.ARV 0x4, 0x120 ;  /* 0x0104800000007b1d */ /* 0x000fec0000002000 */
[----:B------:R-:W-:Y:S05]  /*16530*/  @P1 BRA `(.L_x_641) ;  /* 0x0000001000c41947 */ /* 0x000fea0003800000 */
[----:B------:R-:W2:Y:S01]  /*16540*/  S2R R5, SR_SWINHI ;  /* 0x0000000000057919 */ /* 0x000ea20000002f00 */
[----:B------:R-:W-:Y:S01]  /*16550*/  F2FP.BF16.F32.PACK_AB R10, R11, R10 ;  /* 0x0000000a0b0a723e */ /* 0x000fe200000010ff */
[----:B------:R-:W-:Y:S01]  /*16560*/  ULDC.64 UR4, c[0x0][0xbd8] ;  /* 0x0002f60000047ab9 */ /* 0x000fe20000000a00 */
[----:B------:R-:W-:Y:S02]  /*16570*/  F2FP.BF16.F32.PACK_AB R11, R26, R93 ;  /* 0x0000005d1a0b723e */ /* 0x000fe400000010ff */
[----:B------:R-:W-:Y:S02]  /*16580*/  F2FP.BF16.F32.PACK_AB R31, R31, R70 ;  /* 0x000000461f1f723e */ /* 0x000fe400000010ff */
[----:B------:R-:W-:Y:S02]  /*16590*/  F2FP.BF16.F32.PACK_AB R32, R73, R32 ;  /* 0x000000204920723e */ /* 0x000fe400000010ff */
[----:B------:R-:W-:Y:S02]  /*165a0*/  F2FP.BF16.F32.PACK_AB R35, R35, R78 ;  /* 0x0000004e2323723e */ /* 0x000fe400000010ff */
[----:B------:R-:W-:-:S02]  /*165b0*/  MOV R36, R2 ;  /* 0x0000000200247202 */ /* 0x000fc40000000f00 */
[----:B--2---:R-:W-:-:S03]  /*165c0*/  MOV R37, R5 ;  /* 0x0000000500257202 */ /* 0x004fc60000000f00 */
[----:B------:R-:W-:-:S03]  /*165d0*/  IMAD.WIDE R8, R223, 0x2, R36 ;  /* 0x00000002df087825 */ /* 0x000fc600078e0224 */
[C---:B------:R-:W-:Y:S02]  /*165e0*/  LOP3.LUT R15, R8.reuse, 0x380, RZ, 0xc0, !PT ;  /* 0x00000380080f7812 */ /* 0x040fe400078ec0ff */
[C---:B------:R-:W-:Y:S02]  /*165f0*/  IADD3 R71, P6, R8.reuse, 0x20, RZ ;  /* 0x0000002008477810 */ /* 0x040fe40007fde0ff */
[----:B------:R-:W-:Y:S02]  /*16600*/  SHF.R.U64 R15, R15, 0x3, RZ ;  /* 0x000000030f0f7819 */ /* 0x000fe400000012ff */
[C---:B------:R-:W-:Y:S01]  /*16610*/  IADD3 R79, P5, R8.reuse, 0x40, RZ ;  /* 0x00000040084f7810 */ /* 0x040fe20007fbe0ff */
[--C-:B------:R-:W-:Y:S01]  /*16620*/  IMAD.X R5, RZ, RZ, R9.reuse, P6 ;  /* 0x000000ffff057224 */ /* 0x100fe200030e0609 */
[C---:B------:R-:W-:Y:S02]  /*16630*/  IADD3 R97, P4, R8.reuse, 0x60, RZ ;  /* 0x0000006008617810 */ /* 0x040fe40007f9e0ff */
[C---:B------:R-:W-:Y:S01]  /*16640*/  IADD3 R99, P3, R8.reuse, 0x4000, RZ ;  /* 0x0000400008637810 */ /* 0x040fe20007f7e0ff */
[--C-:B------:R-:W-:Y:S01]  /*16650*/  IMAD.X R7, RZ, RZ, R9.reuse, P5 ;  /* 0x000000ffff077224 */ /* 0x100fe200028e0609 */
[C---:B------:R-:W-:Y:S01]  /*16660*/  IADD3 R101, P2, R8.reuse, 0x4020, RZ ;  /* 0x0000402008657810 */ /* 0x040fe20007f5e0ff */
[----:B------:R-:W-:Y:S01]  /*16670*/  IMAD.X R13, RZ, RZ, R9, P4 ;  /* 0x000000ffff0d7224 */ /* 0x000fe200020e0609 */
[----:B------:R-:W-:Y:S01]  /*16680*/  BAR.SYNC.DEFER_BLOCKING 0x1, 0x100 ;  /* 0x0044000000007b1d */ /* 0x000fe20000010000 */
[----:B------:R-:W-:-:S02]  /*16690*/  IADD3 R103, P1, R8, 0x4040, RZ ;  /* 0x0000404008677810 */ /* 0x000fc40007f3e0ff */
[----:B------:R-:W-:Y:S01]  /*166a0*/  IADD3 R105, P0, R8, 0x4060, RZ ;  /* 0x0000406008697810 */ /* 0x000fe20007f1e0ff */
[--C-:B------:R-:W-:Y:S01]  /*166b0*/  IMAD.X R25, RZ, RZ, R9.reuse, P2 ;  /* 0x000000ffff197224 */ /* 0x100fe200010e0609 */
[----:B------:R-:W-:Y:S01]  /*166c0*/  LOP3.LUT R8, R15, R8, RZ, 0x3c, !PT ;  /* 0x000000080f087212 */ /* 0x000fe200078e3cff */
[--C-:B------:R-:W-:Y:S01]  /*166d0*/  IMAD.X R15, RZ, RZ, R9.reuse, P3 ;  /* 0x000000ffff0f7224 */ /* 0x100fe200018e0609 */
[----:B------:R-:W-:Y:S01]  /*166e0*/  LOP3.LUT R4, R71, 0x380, RZ, 0xc0, !PT ;  /* 0x0000038047047812 */ /* 0x000fe200078ec0ff */
[--C-:B------:R-:W-:Y:S01]  /*166f0*/  IMAD.X R27, RZ, RZ, R9.reuse, P1 ;  /* 0x000000ffff1b7224 */ /* 0x100fe200008e0609 */
[----:B------:R-:W-:Y:S01]  /*16700*/  LOP3.LUT R6, R79, 0x380, RZ, 0xc0, !PT ;  /* 0x000003804f067812 */ /* 0x000fe200078ec0ff */
[----:B------:R-:W-:Y:S01]  /*16710*/  IMAD.X R29, RZ, RZ, R9, P0 ;  /* 0x000000ffff1d7224 */ /* 0x000fe200000e0609 */
[----:B------:R-:W-:Y:S02]  /*16720*/  MOV R92, R8 ;  /* 0x00000008005c7202 */ /* 0x000fe40000000f00 */
[----:B------:R-:W-:-:S02]  /*16730*/  F2FP.BF16.F32.PACK_AB R9, R28, R95 ;  /* 0x0000005f1c09723e */ /* 0x000fc400000010ff */
[----:B------:R-:W-:Y:S02]  /*16740*/  LOP3.LUT R28, R103, 0x380, RZ, 0xc0, !PT ;  /* 0x00000380671c7812 */ /* 0x000fe400078ec0ff */
[----:B------:R-:W-:Y:S02]  /*16750*/  LOP3.LUT R34, R105, 0x380, RZ, 0xc0, !PT ;  /* 0x0000038069227812 */ /* 0x000fe400078ec0ff */
[----:B------:R-:W-:Y:S02]  /*16760*/  SHF.R.U64 R4, R4, 0x3, RZ ;  /* 0x0000000304047819 */ /* 0x000fe400000012ff */
[----:B------:R-:W-:Y:S02]  /*16770*/  SHF.R.U64 R6, R6, 0x3, RZ ;  /* 0x0000000306067819 */ /* 0x000fe400000012ff */
[----:B------:R-:W-:Y:S02]  /*16780*/  LOP3.LUT R12, R97, 0x380, RZ, 0xc0, !PT ;  /* 0x00000380610c7812 */ /* 0x000fe400078ec0ff */
[----:B------:R-:W-:-:S02]  /*16790*/  LOP3.LUT R14, R99, 0x380, RZ, 0xc0, !PT ;  /* 0x00000380630e7812 */ /* 0x000fc400078ec0ff */
[----:B------:R-:W-:Y:S02]  /*167a0*/  F2FP.BF16.F32.PACK_AB R8, R89, R24 ;  /* 0x000000185908723e */ /* 0x000fe400000010ff */
[----:B------:R-:W-:Y:S02]  /*167b0*/  SHF.R.U64 R28, R28, 0x3, RZ ;  /* 0x000000031c1c7819 */ /* 0x000fe400000012ff */
[----:B------:R-:W-:Y:S01]  /*167c0*/  LOP3.LUT R24, R101, 0x380, RZ, 0xc0, !PT ;  /* 0x0000038065187812 */ /* 0x000fe200078ec0ff */
[----:B------:R2:W-:Y:S01]  /*167d0*/  STSM.16.M88.4 [R92], R8 ;  /* 0x000000085c007844 */ /* 0x0005e20000000200 */
[----:B------:R-:W-:Y:S02]  /*167e0*/  SHF.R.U64 R34, R34, 0x3, RZ ;  /* 0x0000000322227819 */ /* 0x000fe400000012ff */
[----:B------:R-:W-:Y:S02]  /*167f0*/  LOP3.LUT R4, R4, R71, RZ, 0x3c, !PT ;  /* 0x0000004704047212 */ /* 0x000fe400078e3cff */
[----:B------:R-:W-:-:S02]  /*16800*/  LOP3.LUT R6, R6, R79, RZ, 0x3c, !PT ;  /* 0x0000004f06067212 */ /* 0x000fc400078e3cff */
[----:B------:R-:W-:Y:S02]  /*16810*/  SHF.R.U64 R12, R12, 0x3, RZ ;  /* 0x000000030c0c7819 */ /* 0x000fe400000012ff */
[----:B------:R-:W-:Y:S02]  /*16820*/  SHF.R.U64 R14, R14, 0x3, RZ ;  /* 0x000000030e0e7819 */ /* 0x000fe400000012ff */
[----:B------:R-:W-:Y:S02]  /*16830*/  LOP3.LUT R26, R28, R103, RZ, 0x3c, !PT ;  /* 0x000000671c1a7212 */ /* 0x000fe400078e3cff */
[----:B------:R-:W-:Y:S02]  /*16840*/  SHF.R.U64 R24, R24, 0x3, RZ ;  /* 0x0000000318187819 */ /* 0x000fe400000012ff */
[----:B------:R-:W-:Y:S02]  /*16850*/  LOP3.LUT R28, R34, R105, RZ, 0x3c, !PT ;  /* 0x00000069221c7212 */ /* 0x000fe400078e3cff */
[----:B------:R-:W-:-:S02]  /*16860*/  MOV R90, R4 ;  /* 0x00000004005a7202 */ /* 0x000fc40000000f00 */
[----:B------:R-:W-:Y:S02]  /*16870*/  MOV R34, R6 ;  /* 0x0000000600227202 */ /* 0x000fe40000000f00 */
[----:B------:R-:W-:Y:S02]  /*16880*/  F2FP.BF16.F32.PACK_AB R4, R88, R3 ;  /* 0x000000035804723e */ /* 0x000fe400000010ff */
[----:B------:R-:W-:Y:S02]  /*16890*/  F2FP.BF16.F32.PACK_AB R5, R30, R91 ;  /* 0x0000005b1e05723e */ /* 0x000fe400000010ff */
[----:B------:R-:W-:Y:S02]  /*168a0*/  F2FP.BF16.F32.PACK_AB R6, R33, R0 ;  /* 0x000000002106723e */ /* 0x000fe400000010ff */
[----:B------:R-:W-:Y:S02]  /*168b0*/  F2FP.BF16.F32.PACK_AB R7, R39, R38 ;  /* 0x000000262707723e */ /* 0x000fe400000010ff */
[----:B------:R-:W-:-:S02]  /*168c0*/  LOP3.LUT R12, R12, R97, RZ, 0x3c, !PT ;  /* 0x000000610c0c7212 */ /* 0x000fc400078e3cff */
[----:B------:R-:W-:Y:S01]  /*168d0*/  LOP3.LUT R14, R14, R99, RZ, 0x3c, !PT ;  /* 0x000000630e0e7212 */ /* 0x000fe200078e3cff */
[----:B------:R-:W-:Y:S01]  /*168e0*/  STSM.16.M88.4 [R90], R4 ;  /* 0x000000045a007844 */ /* 0x000fe20000000200 */
[----:B--2---:R-:W-:Y:S02]  /*168f0*/  F2FP.BF16.F32.PACK_AB R8, R41, R40 ;  /* 0x000000282908723e */ /* 0x004fe400000010ff */
[----:B------:R-:W-:Y:S02]  /*16900*/  F2FP.BF16.F32.PACK_AB R9, R43, R42 ;  /* 0x0000002a2b09723e */ /* 0x000fe400000010ff */
[----:B------:R-:W-:Y:S01]  /*16910*/  F2FP.BF16.F32.PACK_AB R10, R45, R44 ;  /* 0x0000002c2d0a723e */ /* 0x000fe200000010ff */
[----:B------:R-:W-:Y:S01]  /*16920*/  IMAD.MOV.U32 R44, RZ, RZ, RZ ;  /* 0x000000ffff2c7224 */ /* 0x000fe200078e00ff */
[----:B------:R-:W-:Y:S02]  /*16930*/  F2FP.BF16.F32.PACK_AB R11, R47, R46 ;  /* 0x0000002e2f0b723e */ /* 0x000fe400000010ff */
[----:B------:R-:W-:-:S02]  /*16940*/  LOP3.LUT R24, R24, R101, RZ, 0x3c, !PT ;  /* 0x0000006518187212 */ /* 0x000fc400078e3cff */
[----:B------:R-:W-:Y:S01]  /*16950*/  MOV R89, R12 ;  /* 0x0000000c00597202 */ /* 0x000fe20000000f00 */
[----:B------:R2:W-:Y:S01]  /*16960*/  STSM.16.M88.4 [R34], R8 ;  /* 0x0000000822007844 */ /* 0x0005e20000000200 */
[----:B------:R-:W-:Y:S02]  /*16970*/  MOV R79, R14 ;  /* 0x0000000e004f7202 */ /* 0x000fe40000000f00 */
[----:B------:R-:W-:Y:S02]  /*16980*/  MOV R72, R24 ;  /* 0x0000001800487202 */ /* 0x000fe40000000f00 */
[----:B------:R-:W-:Y:S02]  /*16990*/  MOV R71, R26 ;  /* 0x0000001a00477202 */ /* 0x000fe40000000f00 */
[----:B------:R-:W-:Y:S02]  /*169a0*/  F2FP.BF16.F32.PACK_AB R12, R49, R48 ;  /* 0x00000030310c723e */ /* 0x000fe400000010ff */
[----:B------:R-:W-:-:S02]  /*169b0*/  F2FP.BF16.F32.PACK_AB R13, R51, R50 ;  /* 0x00000032330d723e */ /* 0x000fc400000010ff */
[----:B------:R-:W-:Y:S02]  /*169c0*/  F2FP.BF16.F32.PACK_AB R14, R53, R52 ;  /* 0x00000034350e723e */ /* 0x000fe400000010ff */
[----:B------:R-:W-:Y:S02]  /*169d0*/  F2FP.BF16.F32.PACK_AB R15, R55, R54 ;  /* 0x00000036370f723e */ /* 0x000fe400000010ff */
[----:B------:R-:W-:Y:S02]  /*169e0*/  F2FP.BF16.F32.PACK_AB R24, R57, R56 ;  /* 0x000000383918723e */ /* 0x000fe400000010ff */
[----:B------:R-:W-:Y:S01]  /*169f0*/  F2FP.BF16.F32.PACK_AB R25, R59, R58 ;  /* 0x0000003a3b19723e */ /* 0x000fe200000010ff */
[----:B------:R3:W-:Y:S01]  /*16a00*/  STSM.16.M88.4 [R89], R12 ;  /* 0x0000000c59007844 */ /* 0x0007e20000000200 */
[----:B------:R-:W-:Y:S02]  /*16a10*/  F2FP.BF16.F32.PACK_AB R26, R61, R60 ;  /* 0x0000003c3d1a723e */ /* 0x000fe400000010ff */
[----:B------:R-:W-:-:S02]  /*16a20*/  F2FP.BF16.F32.PACK_AB R27, R63, R62 ;  /* 0x0000003e3f1b723e */ /* 0x000fc400000010ff */
[----:B------:R-:W-:Y:S02]  /*16a30*/  MOV R0, R28 ;  /* 0x0000001c00007202 */ /* 0x000fe40000000f00 */
[----:B------:R-:W-:Y:S01]  /*16a40*/  ISETP.NE.U32.AND P0, PT, RZ, UR4, PT ;  /* 0x00000004ff007c0c */ /* 0x000fe2000bf05070 */
[----:B------:R4:W-:Y:S01]  /*16a50*/  STSM.16.M88.4 [R79], R24 ;  /* 0x000000184f007844 */ /* 0x0009e20000000200 */
[----:B--2---:R-:W-:Y:S02]  /*16a60*/  IADD3 R10, P1, R199, UR4, RZ ;  /* 0x00000004c70a7c10 */ /* 0x004fe4000ff3e0ff */
[----:B------:R-:W-:Y:S02]  /*16a70*/  F2FP.BF16.F32.PACK_AB R28, R65, R64 ;  /* 0x00000040411c723e */ /* 0x000fe400000010ff */
[----:B------:R-:W-:Y:S02]  /*16a80*/  F2FP.BF16.F32.PACK_AB R29, R67, R66 ;  /* 0x00000042431d723e */ /* 0x000fe400000010ff */
[----:B------:R-:W-:-:S02]  /*16a90*/  F2FP.BF16.F32.PACK_AB R30, R69, R68 ;  /* 0x00000044451e723e */ /* 0x000fc400000010ff */
[----:B------:R-:W-:Y:S02]  /*16aa0*/  F2FP.BF16.F32.PACK_AB R33, R75, R74 ;  /* 0x0000004a4b21723e */ /* 0x000fe400000010ff */
[----:B------:R-:W-:Y:S01]  /*16ab0*/  F2FP.BF16.F32.PACK_AB R34, R77, R76 ;  /* 0x0000004c4d22723e */ /* 0x000fe200000010ff */
[----:B------:R4:W-:Y:S01]  /*16ac0*/  STSM.16.M88.4 [R72], R28 ;  /* 0x0000001c48007844 */ /* 0x0009e20000000200 */
[----:B------:R-:W-:Y:S02]  /*16ad0*/  F2FP.BF16.F32.PACK_AB R4, R81, R80 ;  /* 0x000000505104723e */ /* 0x000fe400000010ff */
[----:B------:R-:W-:Y:S01]  /*16ae0*/  F2FP.BF16.F32.PACK_AB R5, R83, R82 ;  /* 0x000000525305723e */ /* 0x000fe200000010ff */
[----:B------:R4:W-:Y:S01]  /*16af0*/  STSM.16.M88.4 [R71], R32 ;  /* 0x0000002047007844 */ /* 0x0009e20000000200 */
[----:B------:R-:W-:Y:S02]  /*16b00*/  F2FP.BF16.F32.PACK_AB R6, R85, R84 ;  /* 0x000000545506723e */ /* 0x000fe400000010ff */
[----:B------:R-:W-:-:S02]  /*16b10*/  F2FP.BF16.F32.PACK_AB R7, R87, R86 ;  /* 0x000000565707723e */ /* 0x000fc400000010ff */
[----:B------:R-:W-:Y:S02]  /*16b20*/  ISETP.NE.AND.EX P0, PT, RZ, UR5, PT, P0 ;  /* 0x00000005ff007c0c */ /* 0x000fe4000bf05300 */
[----:B------:R-:W-:Y:S01]  /*16b30*/  IADD3.X R11, R200, UR5, RZ, P1, !PT ;  /* 0x00000005c80b7c10 */ /* 0x000fe20008ffe4ff */
[----:B------:R-:W-:Y:S01]  /*16b40*/  ULDC.64 UR4, c[0x0][0xbe0] ;  /* 0x0002f80000047ab9 */ /* 0x000fe20000000a00 */
[----:B------:R4:W-:Y:S01]  /*16b50*/  STSM.16.M88.4 [R0], R4 ;  /* 0x0000000400007844 */ /* 0x0009e20000000200 */
[----:B------:R-:W-:Y:S01]  /*16b60*/  BAR.SYNC.DEFER_BLOCKING 0x1, 0x100 ;  /* 0x0044000000007b1d */ /* 0x000fe20000010000 */
[----:B------:R-:W-:-:S04]  /*16b70*/  ISETP.NE.U32.AND P1, PT, RZ, UR4, PT ;  /* 0x00000004ff007c0c */ /* 0x000fc8000bf25070 */
[----:B------:R-:W-:-:S13]  /*16b80*/  ISETP.NE.AND.EX P1, PT, RZ, UR5, PT, P1 ;  /* 0x00000005ff007c0c */ /* 0x000fda000bf25310 */
[----:B------:R-:W-:Y:S01]  /*16b90*/  @P1 IADD3 R8, P2, R199, UR4, RZ ;  /* 0x00000004c7081c10 */ /* 0x000fe2000ff5e0ff */
[----:B------:R-:W-:Y:S02]  /*16ba0*/  ULDC UR4, c[0x0][0xa88] ;  /* 0x0002a20000047ab9 */ /* 0x000fe40000000800 */
[----:B------:R-:W-:Y:S01]  /*16bb0*/  IMAD.U32 R3, RZ, RZ, UR4 ;  /* 0x00000004ff037e24 */ /* 0x000fe2000f8e00ff */
[----:B------:R-:W-:Y:S01]  /*16bc0*/  @P1 IADD3.X R9, R200, UR5, RZ, P2, !PT ;  /* 0x00000005c8091c10 */ /* 0x000fe200097fe4ff */
[----:B------:R4:W5:Y:S01]  /*16bd0*/  @P0 LDG.E R44, desc[UR36][R10.64] ;  /* 0x000000240a2c0981 */ /* 0x000962000c1e1900 */
[----:B---3--:R-:W-:-:S03]  /*16be0*/  IMAD R13, R196, 0x40, R195 ;  /* 0x00000040c40d7824 */ /* 0x008fc600078e02c3 */
[----:B------:R4:W5:Y:S01]  /*16bf0*/  @P1 LDG.E R3, desc[UR36][R8.64] ;  /* 0x0000002408031981 */ /* 0x000962000c1e1900 */
[----:B------:R-:W-:Y:S01]  /*16c00*/  IMAD.WIDE R36, R13, 0x2, R36 ;  /* 0x000000020d247825 */ /* 0x000fe200078e0224 */
[----:B------:R-:W-:Y:S06]  /*16c10*/  @P1 BRA `(.L_x_642) ;  /* 0x0000000000101947 */ /* 0x000fec0003800000 */
[----:B------:R-:W-:Y:S05]  /*16c20*/  @!P0 BRA `(.L_x_642) ;  /* 0x00000000000c8947 */ /* 0x000fea0003800000 */
[----:B----4-:R-:W2:Y:S04]  /*16c30*/  LDG.E R0, desc[UR36][R10.64] ;  /* 0x000000240a007981 */ /* 0x010ea8000c1e1900 */
[----:B-----5:R-:W2:Y:S02]  /*16c40*/  LDG.E R3, desc[UR36][R10.64+0x4] ;  /* 0x000004240a037981 */ /* 0x020ea4000c1e1900 */
[----:B--2---:R-:W-:-:S07]  /*16c50*/  IMAD.IADD R3, R3, 0x1, -R0 ;  /* 0x0000000103037824 */ /* 0x004fce00078e0a00 */
.L_x_642:
[----:B------:R-:W-:Y:S01]  /*16c60*/  SHF.R.S32.HI R50, RZ, 0x1f, R198 ;  /* 0x0000001fff327819 */ /* 0x000fe200000114c6 */
[----:B------:R-:W-:Y:S01]  /*16c70*/  ULDC.64 UR4, c[0x0][0xb70] ;  /* 0x0002dc0000047ab9 */ /* 0x000fe20000000a00 */
[----:B-----5:R-:W-:Y:S01]  /*16c80*/  SHF.R.S32.HI R45, RZ, 0x1f, R44 ;  /* 0x0000001fff2d7819 */ /* 0x020fe2000001142c */
[----:B----4-:R-:W-:Y:S01]  /*16c90*/  IMAD R10, R206, 0x80, R222 ;  /* 0x00000080ce0a7824 */ /* 0x010fe200078e02de */
[----:B------:R-:W-:Y:S01]  /*16ca0*/  SEL R207, R207, RZ, !P0 ;  /* 0x000000ffcfcf7207 */ /* 0x000fe20004000000 */
[----:B------:R-:W-:Y:S01]  /*16cb0*/  IMAD R5, R50, UR4, RZ ;  /* 0x0000000432057c24 */ /* 0x000fe2000f8e02ff */
[----:B------:R-:W-:Y:S02]  /*16cc0*/  SEL R201, R201, RZ, !P0 ;  /* 0x000000ffc9c97207 */ /* 0x000fe40004000000 */
[----:B------:R-:W-:Y:S01]  /*16cd0*/  IADD3 R13, P2, R36, 0x2000, RZ ;  /* 0x00002000240d7810 */ /* 0x000fe20007f5e0ff */
[----:B------:R-:W-:Y:S01]  /*16ce0*/  IMAD R7, R198, UR5, R5 ;  /* 0x00000005c6077c24 */ /* 0x000fe2000f8e0205 */
[----:B------:R-:W-:Y:S01]  /*16cf0*/  IADD3 R9, P1, R36, 0x1000, RZ ;  /* 0x0000100024097810 */ /* 0x000fe20007f3e0ff */
[----:B------:R-:W-:Y:S01]  /*16d00*/  IMAD.WIDE.U32 R4, R198, UR4, R44 ;  /* 0x00000004c6047c25 */ /* 0x000fe2000f8e002c */
[----:B------:R-:W-:Y:S01]  /*16d10*/  ULDC.64 UR4, c[0x0][0xb78] ;  /* 0x0002de0000047ab9 */ /* 0x000fe20000000a00 */
[----:B------:R-:W-:-:S02]  /*16d20*/  LOP3.LUT R12, R13, 0x380, RZ, 0xc0, !PT ;  /* 0x000003800d0c7812 */ /* 0x000fc400078ec0ff */
[----:B------:R-:W-:Y:S01]  /*16d30*/  IMAD.IADD R5, R5, 0x1, R7 ;  /* 0x0000000105057824 */ /* 0x000fe200078e0207 */
[----:B------:R-:W-:Y:S01]  /*16d40*/  SHF.R.S32.HI R7, RZ, 0x1f, R10 ;  /* 0x0000001fff077819 */ /* 0x000fe2000001140a */
[----:B------:R-:W-:Y:S01]  /*16d50*/  IMAD R0, R207, UR4, RZ ;  /* 0x00000004cf007c24 */ /* 0x000fe2000f8e02ff */
[----:B------:R-:W-:Y:S01]  /*16d60*/  LOP3.LUT R8, R9, 0x380, RZ, 0xc0, !PT ;  /* 0x0000038009087812 */ /* 0x000fe200078ec0ff */
[C---:B------:R-:W-:Y:S01]  /*16d70*/  IMAD.WIDE.U32 R4, R201.reuse, UR4, R4 ;  /* 0x00000004c9047c25 */ /* 0x040fe2000f8e0004 */
[----:B------:R-:W-:Y:S02]  /*16d80*/  SHF.R.U64 R12, R12, 0x3, RZ ;  /* 0x000000030c0c7819 */ /* 0x000fe400000012ff */
[----:B------:R-:W-:Y:S01]  /*16d90*/  SHF.R.U64 R8, R8, 0x3, RZ ;  /* 0x0000000308087819 */ /* 0x000fe200000012ff */
[----:B------:R-:W-:Y:S01]  /*16da0*/  IMAD R6, R201, UR5, R0 ;  /* 0x00000005c9067c24 */ /* 0x000fe2000f8e0200 */
[----:B------:R-:W-:Y:S01]  /*16db0*/  IADD3 R0, P0, R10, R4, RZ ;  /* 0x000000040a007210 */ /* 0x000fe20007f1e0ff */
[----:B------:R-:W-:Y:S01]  /*16dc0*/  ULDC.64 UR4, c[0x0][0xb40] ;  /* 0x0002d00000047ab9 */ /* 0x000fe20000000a00 */
[----:B------:R-:W-:Y:S01]  /*16dd0*/  LOP3.LUT R12, R12, R13, RZ, 0x3c, !PT ;  /* 0x0000000d0c0c7212 */ /* 0x000fe200078e3cff */
[----:B------:R-:W-:Y:S01]  /*16de0*/  IMAD.X R13, RZ, RZ, R37, P2 ;  /* 0x000000ffff0d7224 */ /* 0x000fe200010e0625 */
[----:B------:R-:W-:-:S02]  /*16df0*/  IADD3.X R7, R7, R5, R6, P0, !PT ;  /* 0x0000000507077210 */ /* 0x000fc400007fe406 */
[----:B------:R-:W-:Y:S02]  /*16e00*/  LEA R48, P0, R0, UR4, 0x2 ;  /* 0x0000000400307c11 */ /* 0x000fe4000f8010ff */
[----:B------:R-:W-:Y:S02]  /*16e10*/  IADD3 R25, P6, R36, 0x3000, RZ ;  /* 0x0000300024197810 */ /* 0x000fe40007fde0ff */
[----:B------:R-:W-:Y:S01]  /*16e20*/  LEA.HI.X R49, R0, UR5, R7, 0x2, P0 ;  /* 0x0000000500317c11 */ /* 0x000fe200080f1407 */
[----:B------:R-:W-:Y:S01]  /*16e30*/  VIADD R0, R10, 0x8 ;  /* 0x000000080a007836 */ /* 0x000fe20000000000 */
[----:B------:R-:W-:Y:S01]  /*16e40*/  LOP3.LUT P0, RZ, R212, 0x3, RZ, 0xc0, !PT ;  /* 0x00000003d4ff7812 */ /* 0x000fe2000780c0ff */
[----:B------:R-:W-:Y:S01]  /*16e50*/  ULDC.64 UR4, c[0x0][0xaa0] ;  /* 0x0002a80000047ab9 */ /* 0x000fe20000000a00 */
[C---:B------:R-:W-:Y:S02]  /*16e60*/  IADD3 R29, P5, R36.reuse, 0x4000, RZ ;  /* 0x00004000241d7810 */ /* 0x040fe40007fbe0ff */
[----:B------:R-:W-:-:S02]  /*16e70*/  IADD3 R33, P4, R36, 0x5000, RZ ;  /* 0x0000500024217810 */ /* 0x000fc40007f9e0ff */
[----:B------:R-:W-:Y:S02]  /*16e80*/  IADD3 R39, P3, R36, 0x6000, RZ ;  /* 0x0000600024277810 */ /* 0x000fe40007f7e0ff */
[----:B------:R-:W-:Y:S01]  /*16e90*/  LOP3.LUT R8, R8, R9, RZ, 0x3c, !PT ;  /* 0x0000000908087212 */ /* 0x000fe200078e3cff */
[----:B------:R-:W-:Y:S01]  /*16ea0*/  IMAD.X R9, RZ, RZ, R37, P1 ;  /* 0x000000ffff097224 */ /* 0x000fe200008e0625 */
[----:B------:R-:W-:Y:S02]  /*16eb0*/  IADD3 R7, P2, R36, 0x7000, RZ ;  /* 0x0000700024077810 */ /* 0x000fe40007f5e0ff */
[----:B------:R-:W-:Y:S02]  /*16ec0*/  ISETP.GE.OR P1, PT, R10, R3, P0 ;  /* 0x000000030a00720c */ /* 0x000fe40000726670 */
[----:B------:R-:W-:Y:S02]  /*16ed0*/  LOP3.LUT R24, R25, 0x380, RZ, 0xc0, !PT ;  /* 0x0000038019187812 */ /* 0x000fe400078ec0ff */
[----:B------:R-:W-:-:S02]  /*16ee0*/  LOP3.LUT R28, R29, 0x380, RZ, 0xc0, !PT ;  /* 0x000003801d1c7812 */ /* 0x000fc400078ec0ff */
[----:B------:R-:W-:Y:S02]  /*16ef0*/  LOP3.LUT R32, R33, 0x380, RZ, 0xc0, !PT ;  /* 0x0000038021207812 */ /* 0x000fe400078ec0ff */
[----:B------:R-:W-:Y:S02]  /*16f00*/  LOP3.LUT R38, R39, 0x380, RZ, 0xc0, !PT ;  /* 0x0000038027267812 */ /* 0x000fe400078ec0ff */
[----:B------:R-:W-:Y:S02]  /*16f10*/  LOP3.LUT R5, R36, 0x380, RZ, 0xc0, !PT ;  /* 0x0000038024057812 */ /* 0x000fe400078ec0ff */
[----:B------:R-:W-:Y:S01]  /*16f20*/  ISETP.GE.OR P0, PT, R0, R3, P0 ;  /* 0x000000030000720c */ /* 0x000fe20000706670 */
[----:B------:R-:W-:Y:S01]  /*16f30*/  @!P1 STG.E desc[UR36][R48.64], R20 ;  /* 0x0000001430009986 */ /* 0x000fe2000c101924 */
[----:B------:R-:W-:Y:S02]  /*16f40*/  LOP3.LUT R0, R7, 0x380, RZ, 0xc0, !PT ;  /* 0x0000038007007812 */ /* 0x000fe400078ec0ff */
[----:B------:R-:W-:-:S02]  /*16f50*/  SHF.R.U64 R24, R24, 0x3, RZ ;  /* 0x0000000318187819 */ /* 0x000fc400000012ff */
[----:B------:R-:W-:Y:S02]  /*16f60*/  SHF.R.U64 R28, R28, 0x3, RZ ;  /* 0x000000031c1c7819 */ /* 0x000fe400000012ff */
[----:B------:R-:W-:Y:S02]  /*16f70*/  SHF.R.U64 R32, R32, 0x3, RZ ;  /* 0x0000000320207819 */ /* 0x000fe400000012ff */
[----:B------:R-:W-:Y:S02]  /*16f80*/  SHF.R.U64 R38, R38, 0x3, RZ ;  /* 0x0000000326267819 */ /* 0x000fe400000012ff */
[----:B------:R-:W-:Y:S01]  /*16f90*/  SHF.R.U64 R5, R5, 0x3, RZ ;  /* 0x0000000305057819 */ /* 0x000fe200000012ff */
[----:B------:R2:W-:Y:S01]  /*16fa0*/  @!P0 STG.E desc[UR36][R48.64+0x20], R21 ;  /* 0x0000201530008986 */ /* 0x0005e2000c101924 */
[----:B------:R-:W-:Y:S02]  /*16fb0*/  SHF.R.U64 R0, R0, 0x3, RZ ;  /* 0x0000000300007819 */ /* 0x000fe400000012ff */
[----:B------:R-:W-:Y:S01]  /*16fc0*/  LOP3.LUT R24, R24, R25, RZ, 0x3c, !PT ;  /* 0x0000001918187212 */ /* 0x000fe200078e3cff */
[--C-:B------:R-:W-:Y:S01]  /*16fd0*/  IMAD.X R25, RZ, RZ, R37.reuse, P6 ;  /* 0x000000ffff197224 */ /* 0x100fe200030e0625 */
[----:B------:R-:W-:Y:S01]  /*16fe0*/  LOP3.LUT R28, R28, R29, RZ, 0x3c, !PT ;  /* 0x0000001d1c1c7212 */ /* 0x000fe200078e3cff */
[--C-:B------:R-:W-:Y:S01]  /*16ff0*/  IMAD.X R29, RZ, RZ, R37.reuse, P5 ;  /* 0x000000ffff1d7224 */ /* 0x100fe200028e0625 */
[----:B------:R-:W-:Y:S01]  /*17000*/  LOP3.LUT R32, R32, R33, RZ, 0x3c, !PT ;  /* 0x0000002120207212 */ /* 0x000fe200078e3cff */
[--C-:B------:R-:W-:Y:S01]  /*17010*/  IMAD.X R33, RZ, RZ, R37.reuse, P4 ;  /* 0x000000ffff217224 */ /* 0x100fe200020e0625 */
[----:B------:R-:W-:Y:S01]  /*17020*/  LOP3.LUT R38, R38, R39, RZ, 0x3c, !PT ;  /* 0x0000002726267212 */ /* 0x000fe200078e3cff */
[--C-:B------:R-:W-:Y:S01]  /*17030*/  IMAD.X R39, RZ, RZ, R37.reuse, P3 ;  /* 0x000000ffff277224 */ /* 0x100fe200018e0625 */
[----:B------:R-:W-:Y:S01]  /*17040*/  LOP3.LUT R4, R5, R36, RZ, 0x3c, !PT ;  /* 0x0000002405047212 */ /* 0x000fe200078e3cff */
[----:B------:R-:W-:Y:S01]  /*17050*/  IMAD.MOV.U32 R5, RZ, RZ, R37 ;  /* 0x000000ffff057224 */ /* 0x000fe200078e0025 */
[----:B------:R-:W-:Y:S01]  /*17060*/  IADD3.X R41, RZ, R37, RZ, P2, !PT ;  /* 0x00000025ff297210 */ /* 0x000fe200017fe4ff */
[----:B------:R-:W5:Y:S01]  /*17070*/  LD.E.128 R8, desc[UR36][R8.64] ;  /* 0x0000002408087980 */ /* 0x000f62000c101d00 */
[----:B------:R-:W-:-:S03]  /*17080*/  LOP3.LUT R40, R0, R7, RZ, 0x3c, !PT ;  /* 0x0000000700287212 */ /* 0x000fc600078e3cff */
[----:B------:R-:W5:Y:S01]  /*17090*/  LD.E.128 R4, desc[UR36][R4.64] ;  /* 0x0000002404047980 */ /* 0x000f62000c101d00 */
[----:B------:R-:W-:-:S03]  /*170a0*/  SHF.R.S32.HI R47, RZ, 0x1f, R195 ;  /* 0x0000001fff2f7819 */ /* 0x000fc600000114c3 */
[----:B------:R-:W5:Y:S01]  /*170b0*/  LD.E.128 R12, desc[UR36][R12.64] ;  /* 0x000000240c0c7980 */ /* 0x000f62000c101d00 */
[----:B------:R-:W-:-:S03]  /*170c0*/  IMAD R45, R45, UR4, RZ ;  /* 0x000000042d2d7c24 */ /* 0x000fc6000f8e02ff */
[----:B------:R-:W5:Y:S01]  /*170d0*/  LD.E.128 R24, desc[UR36][R24.64] ;  /* 0x0000002418187980 */ /* 0x000f62000c101d00 */
[----:B------:R-:W-:-:S03]  /*170e0*/  IMAD.MOV.U32 R46, RZ, RZ, R195 ;  /* 0x000000ffff2e7224 */ /* 0x000fc600078e00c3 */
[----:B------:R-:W5:Y:S04]  /*170f0*/  LD.E.128 R28, desc[UR36][R28.64] ;  /* 0x000000241c1c7980 */ /* 0x000f68000c101d00 */
[----:B------:R-:W5:Y:S04]  /*17100*/  LD.E.128 R32, desc[UR36][R32.64] ;  /* 0x0000002420207980 */ /* 0x000f68000c101d00 */
[----:B------:R-:W5:Y:S04]  /*17110*/  LD.E.128 R36, desc[UR36][R38.64] ;  /* 0x0000002426247980 */ /* 0x000f68000c101d00 */
[----:B------:R-:W5:Y:S01]  /*17120*/  LD.E.128 R40, desc[UR36][R40.64] ;  /* 0x0000002428287980 */ /* 0x000f62000c101d00 */
[----:B------:R-:W-:Y:S01]  /*17130*/  @!PT LDS RZ, [RZ] ;  /* 0x00000000fffff984 */ /* 0x000fe20000000800 */
[----:B------:R-:W-:Y:S01]  /*17140*/  @!PT LDS RZ, [RZ] ;  /* 0x00000000fffff984 */ /* 0x000fe20000000800 */
[----:B------:R-:W-:Y:S01]  /*17150*/  @!PT LDS RZ, [RZ] ;  /* 0x00000000fffff984 */ /* 0x000fe20000000800 */
[----:B------:R-:W-:Y:S01]  /*17160*/  @!PT LDS RZ, [RZ] ;  /* 0x00000000fffff984 */ /* 0x000fe20000000800 */
[----:B------:R3:W-:Y:S06]  /*17170*/  MEMBAR.ALL.CTA ;  /* 0x0000000000007992 */ /* 0x0007ec0000008000 */
[----:B---3--:R-:W3:Y:S01]  /*17180*/  FENCE.VIEW.ASYNC.S ;  /* 0x00000000000073c6 */ /* 0x008ee20000000000 */
[----:B--2---:R-:W-:-:S04]  /*17190*/  IMAD.WIDE.U32 R20, R44, UR4, R46 ;  /* 0x000000042c147c25 */ /* 0x004fc8000f8e002e */
[----:B------:R-:W-:Y:S01]  /*171a0*/  IMAD R45, R44, UR5, R45 ;  /* 0x000000052c2d7c24 */ /* 0x000fe2000f8e022d */
[----:B------:R-:W-:Y:S01]  /*171b0*/  ULDC.64 UR4, c[0x0][0xae0] ;  /* 0x0002b80000047ab9 */ /* 0x000fe20000000a00 */
[----:B------:R-:W-:Y:S02]  /*171c0*/  IMAD R47, R206, -0x80, R3 ;  /* 0xffffff80ce2f7824 */ /* 0x000fe400078e0203 */
[C---:B------:R-:W-:Y:S02]  /*171d0*/  VIADD R0, R196.reuse, 0x20 ;  /* 0x00000020c4007836 */ /* 0x040fe40000000000 */
[----:B------:R-:W-:Y:S01]  /*171e0*/  IMAD.IADD R21, R21, 0x1, R45 ;  /* 0x0000000115157824 */ /* 0x000fe200078e022d */
[-C--:B------:R-:W-:Y:S01]  /*171f0*/  ISETP.GE.AND P2, PT, R196, R47.reuse, PT ;  /* 0x0000002fc400720c */ /* 0x080fe20003f46270 */
[----:B------:R-:W-:Y:S01]  /*17200*/  IMAD R45, R50, UR4, RZ ;  /* 0x00000004322d7c24 */ /* 0x000fe2000f8e02ff */
[----:B------:R-:W-:Y:S01]  /*17210*/  ISETP.GE.AND P4, PT, R0, R47, PT ;  /* 0x0000002f0000720c */ /* 0x000fe20003f86270 */
[----:B------:R-:W-:-:S02]  /*17220*/  VIADD R3, R196, 0x40 ;  /* 0x00000040c4037836 */ /* 0x000fc40000000000 */
[C---:B------:R-:W-:Y:S02]  /*17230*/  IMAD R45, R198.reuse, UR5, R45 ;  /* 0x00000005c62d7c24 */ /* 0x040fe4000f8e022d */
[----:B------:R-:W-:Y:S01]  /*17240*/  IMAD.WIDE.U32 R20, R198, UR4, R20 ;  /* 0x00000004c6147c25 */ /* 0x000fe2000f8e0014 */
[----:B------:R-:W-:-:S03]  /*17250*/  ULDC.64 UR4, c[0x0][0xae8] ;  /* 0x0002ba0000047ab9 */ /* 0x000fc60000000a00 */
[----:B------:R-:W-:Y:S01]  /*17260*/  VIADD R0, R2, 0x34820 ;  /* 0x0003482002007836 */ /* 0x000fe20000000000 */
[-C--:B------:R-:W-:Y:S01]  /*17270*/  ISETP.GE.AND P0, PT, R3, R47.reuse, PT ;  /* 0x0000002f0300720c */ /* 0x080fe20003f06270 */
[----:B------:R-:W-:Y:S02]  /*17280*/  VIADD R44, R196, 0x60 ;  /* 0x00000060c42c7836 */ /* 0x000fe40000000000 */
[----:B------:R-:W-:Y:S01]  /*17290*/  IMAD.IADD R21, R21, 0x1, R45 ;  /* 0x0000000115157824 */ /* 0x000fe200078e022d */
[----:B------:R-:W-:Y:S01]  /*172a0*/  PRMT R0, RZ, 0x654, R0 ;  /* 0x00000654ff007816 */ /* 0x000fe20000000000 */
[----:B------:R-:W-:Y:S01]  /*172b0*/  IMAD R3, R207, UR4, RZ ;  /* 0x00000004cf037c24 */ /* 0x000fe2000f8e02ff */
[----:B------:R-:W-:Y:S01]  /*172c0*/  ISETP.GE.AND P1, PT, R44, R47, PT ;  /* 0x0000002f2c00720c */ /* 0x000fe20003f26270 */
[C---:B------:R-:W-:Y:S01]  /*172d0*/  IMAD.WIDE.U32 R46, R201.reuse, UR4, R20 ;  /* 0x00000004c92e7c25 */ /* 0x040fe2000f8e0014 */
[----:B------:R-:W-:Y:S01]  /*172e0*/  SHF.R.S32.HI R197, RZ, 0x1f, R196 ;  /* 0x0000001fffc57819 */ /* 0x000fe200000114c4 */
[----:B---3--:R2:W-:Y:S01]  /*172f0*/  SYNCS.ARRIVE.TRANS64.RED.A1T0 RZ, [R0+URZ], RZ ;  /* 0x000000ff00ff79a7 */ /* 0x0085e2000810043f */
[----:B------:R-:W-:Y:S01]  /*17300*/  BSSY B1, `(.L_x_643) ;  /* 0x0000015000017945 */ /* 0x000fe20003800000 */
[----:B------:R-:W-:-:S02]  /*17310*/  IMAD R3, R201, UR5, R3 ;  /* 0x00000005c9037c24 */ /* 0x000fc4000f8e0203 */
[----:B------:R-:W-:-:S04]  /*17320*/  IMAD.WIDE R44, R206, 0x80, R196 ;  /* 0x00000080ce2c7825 */ /* 0x000fc800078e02c4 */
[----:B------:R-:W-:Y:S01]  /*17330*/  IMAD.IADD R51, R47, 0x1, R3 ;  /* 0x000000012f337824 */ /* 0x000fe200078e0203 */
[----:B--2---:R-:W-:Y:S06]  /*17340*/  @P2 BRA `(.L_x_644) ;  /* 0x0000000000402947 */ /* 0x004fec0003800000 */
[----:B------:R-:W-:Y:S01]  /*17350*/  ULDC.64 UR4, c[0x0][0xad8] ;  /* 0x0002b60000047ab9 */ /* 0x000fe20000000a00 */
[----:B------:R-:W-:Y:S01]  /*17360*/  IMAD.MOV.U32 R20, RZ, RZ, R46 ;  /* 0x000000ffff147224 */ /* 0x000fe200078e002e */
[----:B------:R-:W-:Y:S01]  /*17370*/  ULDC.64 UR6, c[0x0][0xa80] ;  /* 0x0002a00000067ab9 */ /* 0x000fe20000000a00 */
[----:B------:R-:W-:Y:S02]  /*17380*/  IMAD.MOV.U32 R21, RZ, RZ, R51 ;  /* 0x000000ffff157224 */ /* 0x000fe400078e0033 */
[----:B------:R-:W-:Y:S02]  /*17390*/  IMAD R3, R45, UR4, RZ ;  /* 0x000000042d037c24 */ /* 0x000fe4000f8e02ff */
[----:B------:R-:W-:Y:S02]  /*173a0*/  VIADD R0, R195, 0x40 ;  /* 0x00000040c3007836 */ /* 0x000fe40000000000 */
[----:B------:R-:W-:Y:S01]  /*173b0*/  IMAD.WIDE.U32 R20, R44, UR4, R20 ;  /* 0x000000042c147c25 */ /* 0x000fe2000f8e0014 */
[----:B------:R-:W-:-:S02]  /*173c0*/  ULDC UR4, c[0x0][0xa8c] ;  /* 0x0002a30000047ab9 */ /* 0x000fc40000000800 */
[----:B------:R-:W-:Y:S01]  /*173d0*/  ISETP.GE.AND P2, PT, R195, UR4, PT ;  /* 0x00000004c3007c0c */ /* 0x000fe2000bf46270 */
[----:B------:R-:W-:Y:S01]  /*173e0*/  IMAD R3, R44, UR5, R3 ;  /* 0x000000052c037c24 */ /* 0x000fe2000f8e0203 */
[----:B------:R-:W-:Y:S02]  /*173f0*/  ISETP.GE.AND P3, PT, R0, UR4, PT ;  /* 0x0000000400007c0c */ /* 0x000fe4000bf66270 */
[----:B------:R-:W-:Y:S01]  /*17400*/  LEA R48, P5, R20, UR6, 0x1 ;  /* 0x0000000614307c11 */ /* 0x000fe2000f8a08ff */
[----:B------:R-:W-:-:S05]  /*17410*/  IMAD.IADD R3, R21, 0x1, R3 ;  /* 0x0000000115037824 */ /* 0x000fca00078e0203 */
[----:B------:R-:W-:-:S05]  /*17420*/  LEA.HI.X R49, R20, UR7, R3, 0x1, P5 ;  /* 0x0000000714317c11 */ /* 0x000fca000a8f0c03 */
[----:B-----5:R2:W-:Y:S04]  /*17430*/  @!P2 STG.E.128 desc[UR36][R48.64], R4 ;  /* 0x000000043000a986 */ /* 0x0205e8000c101d24 */
[----:B------:R2:W-:Y:S02]  /*17440*/  @!P3 STG.E.128 desc[UR36][R48.64+0x80], R28 ;  /* 0x0000801c3000b986 */ /* 0x0005e4000c101d24 */
.L_x_644:
[----:B------:R-:W-:Y:S05]  /*17450*/  BSYNC B1 ;  /* 0x0000000000017941 */ /* 0x000fea0003800000 */
.L_x_643:
[----:B------:R-:W-:Y:S04]  /*17460*/  BSSY B1, `(.L_x_645) ;  /* 0x0000014000017945 */ /* 0x000fe80003800000 */
[----:B------:R-:W-:Y:S05]  /*17470*/  @P4 BRA `(.L_x_646) ;  /* 0x0000000000484947 */ /* 0x000fea0003800000 */
[----:B------:R-:W-:Y:S01]  /*17480*/  IADD3 R3, P2, R44, 0x20, RZ ;  /* 0x000000202c037810 */ /* 0x000fe20007f5e0ff */
[----:B------:R-:W-:Y:S01]  /*17490*/  ULDC.64 UR4, c[0x0][0xad8] ;  /* 0x0002b60000047ab9 */ /* 0x000fe20000000a00 */
[----:B--2--5:R-:W-:Y:S01]  /*174a0*/  IMAD.MOV.U32 R4, RZ, RZ, R46 ;  /* 0x000000ffff047224 */ /* 0x024fe200078e002e */
[----:B------:R-:W-:Y:S01]  /*174b0*/  ULDC.64 UR6, c[0x0][0xa80] ;  /* 0x0002a00000067ab9 */ /* 0x000fe20000000a00 */
[----:B------:R-:W-:Y:S02]  /*174c0*/  IMAD.MOV.U32 R5, RZ, RZ, R51 ;  /* 0x000000ffff057224 */ /* 0x000fe400078e0033 */
[----:B------:R-:W-:Y:S02]  /*174d0*/  IMAD.X R0, RZ, RZ, R45, P2 ;  /* 0x000000ffff007224 */ /* 0x000fe400010e062d */
[----:B------:R-:W-:Y:S02]  /*174e0*/  VIADD R6, R195, 0x40 ;  /* 0x00000040c3067836 */ /* 0x000fe40000000000 */
[----:B------:R-:W-:-:S02]  /*174f0*/  IMAD R0, R0, UR4, RZ ;  /* 0x0000000400007c24 */ /* 0x000fc4000f8e02ff */
[----:B------:R-:W-:Y:S01]  /*17500*/  IMAD.WIDE.U32 R4, R3, UR4, R4 ;  /* 0x0000000403047c25 */ /* 0x000fe2000f8e0004 */
[----:B------:R-:W-:Y:S02]  /*17510*/  ULDC UR4, c[0x0][0xa8c] ;  /* 0x0002a30000047ab9 */ /* 0x000fe40000000800 */
[----:B------:R-:W-:Y:S01]  /*17520*/  ISETP.GE.AND P3, PT, R195, UR4, PT ;  /* 0x00000004c3007c0c */ /* 0x000fe2000bf66270 */
[----:B------:R-:W-:Y:S01]  /*17530*/  IMAD R3, R3, UR5, R0 ;  /* 0x0000000503037c24 */ /* 0x000fe2000f8e0200 */
[----:B------:R-:W-:Y:S02]  /*17540*/  ISETP.GE.AND P4, PT, R6, UR4, PT ;  /* 0x0000000406007c0c */ /* 0x000fe4000bf86270 */
[----:B------:R-:W-:Y:S01]  /*17550*/  LEA R6, P2, R4, UR6, 0x1 ;  /* 0x0000000604067c11 */ /* 0x000fe2000f8408ff */
[----:B------:R-:W-:-:S05]  /*17560*/  IMAD.IADD R3, R5, 0x1, R3 ;  /* 0x0000000105037824 */ /* 0x000fca00078e0203 */
[----:B------:R-:W-:-:S05]  /*17570*/  LEA.HI.X R7, R4, UR7, R3, 0x1, P2 ;  /* 0x0000000704077c11 */ /* 0x000fca00090f0c03 */
[----:B------:R3:W-:Y:S04]  /*17580*/  @!P3 STG.E.128 desc[UR36][R6.64], R8 ;  /* 0x000000080600b986 */ /* 0x0007e8000c101d24 */
[----:B------:R3:W-:Y:S02]  /*17590*/  @!P4 STG.E.128 desc[UR36][R6.64+0x80], R32 ;  /* 0x000080200600c986 */ /* 0x0007e4000c101d24 */
.L_x_646:
[----:B------:R-:W-:Y:S05]  /*175a0*/  BSYNC B1 ;  /* 0x0000000000017941 */ /* 0x000fea0003800000 */
.L_x_645:
        /* <DEDUP_REMOVED lines=8> */
[----:B---3--:R-:W-:Y:S02]  /*17630*/  VIADD R6, R195, 0x40 ;  /* 0x00000040c3067836 */ /* 0x008fe40000000000 */
        /* <DEDUP_REMOVED lines=11> */
.L_x_648:
[----:B------:R-:W-:Y:S05]  /*176f0*/  BSYNC B1 ;  /* 0x0000000000017941 */ /* 0x000fea0003800000 */
.L_x_647:
[----:B------:R-:W-:Y:S05]  /*17700*/  @P1 BRA `(.L_x_649) ;  /* 0x0000000800cc1947 */ /* 0x000fea0003800000 */
[----:B------:R-:W-:Y:S01]  /*17710*/  IADD3 R3, P0, R44, 0x60, RZ ;  /* 0x000000602c037810 */ /* 0x000fe20007f1e0ff */
[----:B------:R-:W-:Y:S01]  /*17720*/  ULDC.64 UR6, c[0x0][0xad8] ;  /* 0x0002b60000067ab9 */ /* 0x000fe20000000a00 */
[----:B--2--5:R-:W-:Y:S01]  /*17730*/  IMAD.MOV.U32 R4, RZ, RZ, R46 ;  /* 0x000000ffff047224 */ /* 0x024fe200078e002e */
[----:B------:R-:W-:Y:S01]  /*17740*/  ULDC UR4, c[0x0][0xa8c] ;  /* 0x0002a30000047ab9 */ /* 0x000fe20000000800 */
[----:B------:R-:W-:Y:S01]  /*17750*/  IMAD.MOV.U32 R5, RZ, RZ, R51 ;  /* 0x000000ffff057224 */ /* 0x000fe200078e0033 */
[----:B------:R-:W-:Y:S01]  /*17760*/  ISETP.GE.AND P1, PT, R195, UR4, PT ;  /* 0x00000004c3007c0c */ /* 0x000fe2000bf26270 */
[----:B------:R-:W-:Y:S02]  /*17770*/  IMAD.X R44, RZ, RZ, R45, P0 ;  /* 0x000000ffff2c7224 */ /* 0x000fe400000e062d */
[----:B------:R-:W-:-:S04]  /*17780*/  IMAD.WIDE.U32 R4, R3, UR6, R4 ;  /* 0x0000000603047c25 */ /* 0x000fc8000f8e0004 */
[----:B------:R-:W-:Y:S02]  /*17790*/  IMAD R44, R44, UR6, RZ ;  /* 0x000000062c2c7c24 */ /* 0x000fe4000f8e02ff */
[----:B------:R-:W-:Y:S02]  /*177a0*/  VIADD R0, R195, 0x40 ;  /* 0x00000040c3007836 */ /* 0x000fe40000000000 */
[----:B------:R-:W-:Y:S01]  /*177b0*/  IMAD R3, R3, UR7, R44 ;  /* 0x0000000703037c24 */ /* 0x000fe2000f8e022c */
[----:B------:R-:W-:Y:S02]  /*177c0*/  ULDC.64 UR6, c[0x0][0xa80] ;  /* 0x0002a00000067ab9 */ /* 0x000fe40000000a00 */
[----:B---34-:R-:W-:Y:S01]  /*177d0*/  LEA R6, P0, R4, UR6, 0x1 ;  /* 0x0000000604067c11 */ /* 0x018fe2000f8008ff */
[----:B------:R-:W-:-:S05]  /*177e0*/  IMAD.IADD R3, R5, 0x1, R3 ;  /* 0x0000000105037824 */ /* 0x000fca00078e0203 */
[----:B------:R-:W-:Y:S02]  /*177f0*/  LEA.HI.X R7, R4, UR7, R3, 0x1, P0 ;  /* 0x0000000704077c11 */ /* 0x000fe400080f0c03 */
[----:B------:R-:W-:-:S03]  /*17800*/  ISETP.GE.AND P0, PT, R0, UR4, PT ;  /* 0x0000000400007c0c */ /* 0x000fc6000bf06270 */
[----:B------:R2:W-:Y:S10]  /*17810*/  @!P1 STG.E.128 desc[UR36][R6.64], R24 ;  /* 0x0000001806009986 */ /* 0x0005f4000c101d24 */
[----:B------:R-:W-:Y:S05]  /*17820*/  @P0 BRA `(.L_x_649) ;  /* 0x0000000800840947 */ /* 0x000fea0003800000 */
[----:B------:R3:W-:Y:S01]  /*17830*/  STG.E.128 desc[UR36][R6.64+0x80], R40 ;  /* 0x0000802806007986 */ /* 0x0007e2000c101d24 */
[----:B------:R-:W-:Y:S05]  /*17840*/  BRA `(.L_x_649) ;  /* 0x00000008007c7947 */ /* 0x000fea0003800000 */
.L_x_641:
[----:B------:R-:W-:Y:S01]  /*17850*/  ULDC.64 UR4, c[0x0][0xbd8] ;  /* 0x0002f60000047ab9 */ /* 0x000fe20000000a00 */
[----:B------:R-:W-:Y:S01]  /*17860*/  IMAD.MOV.U32 R9, RZ, RZ, RZ ;  /* 0x000000ffff097224 */ /* 0x000fe200078e00ff */
[----:B------:R-:W-:Y:S02]  /*17870*/  ISETP.NE.U32.AND P0, PT, RZ, UR4, PT ;  /* 0x00000004ff007c0c */ /* 0x000fe4000bf05070 */
[----:B------:R-:W-:Y:S02]  /*17880*/  IADD3 R4, P1, R199, UR4, RZ ;  /* 0x00000004c7047c10 */ /* 0x000fe4000ff3e0ff */
[----:B------:R-:W-:Y:S02]  /*17890*/  ISETP.NE.AND.EX P0, PT, RZ, UR5, PT, P0 ;  /* 0x00000005ff007c0c */ /* 0x000fe4000bf05300 */
[----:B------:R-:W-:Y:S01]  /*178a0*/  IADD3.X R5, R200, UR5, RZ, P1, !PT ;  /* 0x00000005c8057c10 */ /* 0x000fe20008ffe4ff */
[----:B------:R-:W-:Y:S02]  /*178b0*/  ULDC.64 UR4, c[0x0][0xbe0] ;  /* 0x0002f80000047ab9 */ /* 0x000fe40000000a00 */
[----:B------:R-:W-:-:S04]  /*178c0*/  ISETP.NE.U32.AND P1, PT, RZ, UR4, PT ;  /* 0x00000004ff007c0c */ /* 0x000fc8000bf25070 */
[----:B------:R-:W-:-:S04]  /*178d0*/  ISETP.NE.AND.EX P1, PT, RZ, UR5, PT, P1 ;  /* 0x00000005ff007c0c */ /* 0x000fc8000bf25310 */
[----:B------:R2:W5:Y:S09]  /*178e0*/  @P0 LDG.E R9, desc[UR36][R4.64] ;  /* 0x0000002404090981 */ /* 0x000572000c1e1900 */
[----:B------:R-:W-:Y:S01]  /*178f0*/  @P1 IADD3 R6, P2, R199, UR4, RZ ;  /* 0x00000004c7061c10 */ /* 0x000fe2000ff5e0ff */
[----:B------:R-:W-:-:S02]  /*17900*/  ULDC UR4, c[0x0][0xa88] ;  /* 0x0002a20000047ab9 */ /* 0x000fc40000000800 */
[----:B------:R-:W-:Y:S01]  /*17910*/  IMAD.U32 R3, RZ, RZ, UR4 ;  /* 0x00000004ff037e24 */ /* 0x000fe2000f8e00ff */
[----:B------:R-:W-:-:S05]  /*17920*/  @P1 IADD3.X R7, R200, UR5, RZ, P2, !PT ;  /* 0x00000005c8071c10 */ /* 0x000fca00097fe4ff */
[----:B------:R2:W5:Y:S01]  /*17930*/  @P1 LDG.E R3, desc[UR36][R6.64] ;  /* 0x0000002406031981 */ /* 0x000562000c1e1900 */
[----:B------:R-:W-:Y:S01]  /*17940*/  ISETP.GE.AND P2, PT, R224, 0x80, PT ;  /* 0x00000080e000780c */ /* 0x000fe20003f46270 */
[----:B------:R-:W-:-:S12]  /*17950*/  @P1 BRA `(.L_x_650) ;  /* 0x0000000000101947 */ /* 0x000fd80003800000 */
[----:B------:R-:W-:Y:S05]  /*17960*/  @!P0 BRA `(.L_x_650) ;  /* 0x00000000000c8947 */ /* 0x000fea0003800000 */
[----:B------:R-:W3:Y:S04]  /*17970*/  LDG.E R0, desc[UR36][R4.64] ;  /* 0x0000002404007981 */ /* 0x000ee8000c1e1900 */
[----:B-----5:R-:W3:Y:S02]  /*17980*/  LDG.E R3, desc[UR36][R4.64+0x4] ;  /* 0x0000042404037981 */ /* 0x020ee4000c1e1900 */
[----:B---3--:R-:W-:-:S07]  /*17990*/  IMAD.IADD R3, R3, 0x1, -R0 ;  /* 0x0000000103037824 */ /* 0x008fce00078e0a00 */
.L_x_650:
[----:B------:R-:W-:Y:S01]  /*179a0*/  BSSY B1, `(.L_x_651) ;  /* 0x000001d000017945 */ /* 0x000fe20003800000 */
[----:B------:R-:W-:Y:S02]  /*179b0*/  SHF.R.S32.HI R10, RZ, 0x1f, R198 ;  /* 0x0000001fff0a7819 */ /* 0x000fe400000114c6 */
[----:B------:R-:W-:Y:S02]  /*179c0*/  SHF.R.S32.HI R12, RZ, 0x1f, R195 ;  /* 0x0000001fff0c7819 */ /* 0x000fe400000114c3 */
[----:B------:R-:W-:Y:S02]  /*179d0*/  SEL R201, R201, RZ, !P0 ;  /* 0x000000ffc9c97207 */ /* 0x000fe40004000000 */
[----:B------:R-:W-:Y:S02]  /*179e0*/  SEL R207, R207, RZ, !P0 ;  /* 0x000000ffcfcf7207 */ /* 0x000fe40004000000 */
[----:B-----5:R-:W-:Y:S01]  /*179f0*/  SHF.R.S32.HI R8, RZ, 0x1f, R9 ;  /* 0x0000001fff087819 */ /* 0x020fe20000011409 */
[----:B------:R-:W-:Y:S06]  /*17a00*/  @P2 BRA `(.L_x_652) ;  /* 0x0000000000582947 */ /* 0x000fec0003800000 */
[----:B--2---:R-:W2:Y:S02]  /*17a10*/  S2R R5, SR_TID.X ;  /* 0x0000000000057919 */ /* 0x004ea40000002100 */
[----:B--2---:R-:W-:-:S04]  /*17a20*/  IMAD R0, R206, 0x80, R5 ;  /* 0x00000080ce007824 */ /* 0x004fc800078e0205 */
[----:B------:R-:W-:-:S05]  /*17a30*/  VIADD R0, R0, 0xffffff80 ;  /* 0xffffff8000007836 */ /* 0x000fca0000000000 */
[----:B------:R-:W-:-:S13]  /*17a40*/  ISETP.GE.AND P0, PT, R0, R3, PT ;  /* 0x000000030000720c */ /* 0x000fda0003f06270 */
[----:B------:R-:W-:Y:S05]  /*17a50*/  @P0 BRA `(.L_x_652) ;  /* 0x0000000000440947 */ /* 0x000fea0003800000 */
[----:B------:R-:W-:Y:S01]  /*17a60*/  IADD3 R4, P0, R0, R9, RZ ;  /* 0x0000000900047210 */ /* 0x000fe20007f1e0ff */
[----:B------:R-:W-:Y:S02]  /*17a70*/  ULDC.64 UR4, c[0x0][0xb70] ;  /* 0x0002dc0000047ab9 */ /* 0x000fe40000000a00 */
[----:B------:R-:W-:Y:S01]  /*17a80*/  IMAD R7, R10, UR4, RZ ;  /* 0x000000040a077c24 */ /* 0x000fe2000f8e02ff */
[----:B------:R-:W-:-:S03]  /*17a90*/  LEA.HI.X.SX32 R5, R0, R8, 0x1, P0 ;  /* 0x0000000800057211 */ /* 0x000fc600000f0eff */
[C---:B------:R-:W-:Y:S02]  /*17aa0*/  IMAD R7, R198.reuse, UR5, R7 ;  /* 0x00000005c6077c24 */ /* 0x040fe4000f8e0207 */
[----:B------:R-:W-:Y:S01]  /*17ab0*/  IMAD.WIDE.U32 R4, R198, UR4, R4 ;  /* 0x00000004c6047c25 */ /* 0x000fe2000f8e0004 */
[----:B------:R-:W-:-:S03]  /*17ac0*/  ULDC.64 UR4, c[0x0][0xb78] ;  /* 0x0002de0000047ab9 */ /* 0x000fc60000000a00 */
[----:B------:R-:W-:Y:S02]  /*17ad0*/  IMAD R0, R207, UR4, RZ ;  /* 0x00000004cf007c24 */ /* 0x000fe4000f8e02ff */
[----:B------:R-:W-:Y:S02]  /*17ae0*/  IMAD.IADD R5, R5, 0x1, R7 ;  /* 0x0000000105057824 */ /* 0x000fe400078e0207 */
[C---:B------:R-:W-:Y:S02]  /*17af0*/  IMAD R7, R201.reuse, UR5, R0 ;  /* 0x00000005c9077c24 */ /* 0x040fe4000f8e0200 */
[----:B------:R-:W-:Y:S01]  /*17b00*/  IMAD.WIDE.U32 R4, R201, UR4, R4 ;  /* 0x00000004c9047c25 */ /* 0x000fe2000f8e0004 */
[----:B------:R-:W-:-:S03]  /*17b10*/  ULDC.64 UR4, c[0x0][0xb40] ;  /* 0x0002d00000047ab9 */ /* 0x000fc60000000a00 */
[----:B------:R-:W-:Y:S01]  /*17b20*/  IMAD.IADD R5, R5, 0x1, R7 ;  /* 0x0000000105057824 */ /* 0x000fe200078e0207 */
[----:B------:R-:W-:-:S04]  /*17b30*/  LEA R6, P0, R4, UR4, 0x2 ;  /* 0x0000000404067c11 */ /* 0x000fc8000f8010ff */
[----:B------:R-:W-:Y:S01]  /*17b40*/  LEA.HI.X R7, R4, UR5, R5, 0x2, P0 ;  /* 0x0000000504077c11 */ /* 0x000fe200080f1405 */
[----:B------:R-:W-:-:S05]  /*17b50*/  IMAD.MOV.U32 R5, RZ, RZ, -0x800000 ;  /* 0xff800000ff057424 */ /* 0x000fca00078e00ff */
[----:B------:R3:W-:Y:S03]  /*17b60*/  STG.E desc[UR36][R6.64], R5 ;  /* 0x0000000506007986 */ /* 0x0007e6000c101924 */
.L_x_652:
[----:B------:R-:W-:Y:S05]  /*17b70*/  BSYNC B1 ;  /* 0x0000000000017941 */ /* 0x000fea0003800000 */
.L_x_651:
[----:B------:R-:W-:Y:S01]  /*17b80*/  ULDC.64 UR4, c[0x0][0xaa0] ;  /* 0x0002a80000047ab9 */ /* 0x000fe20000000a00 */
[----:B--2---:R-:W-:Y:S01]  /*17b90*/  IMAD.MOV.U32 R4, RZ, RZ, R195 ;  /* 0x000000ffff047224 */ /* 0x004fe200078e00c3 */
[----:B------:R-:W-:Y:S01]  /*17ba0*/  BSSY B1, `(.L_x_653) ;  /* 0x000002c000017945 */ /* 0x000fe20003800000 */
[----:B---3--:R-:W-:Y:S02]  /*17bb0*/  IMAD.MOV.U32 R5, RZ, RZ, R12 ;  /* 0x000000ffff057224 */ /* 0x008fe400078e000c */
[----:B------:R-:W-:Y:S02]  /*17bc0*/  IMAD R0, R8, UR4, RZ ;  /* 0x0000000408007c24 */ /* 0x000fe4000f8e02ff */
[----:B------:R-:W-:-:S04]  /*17bd0*/  IMAD.WIDE.U32 R4, R9, UR4, R4 ;  /* 0x0000000409047c25 */ /* 0x000fc8000f8e0004 */
[----:B------:R-:W-:Y:S01]  /*17be0*/  IMAD R9, R9, UR5, R0 ;  /* 0x0000000509097c24 */ /* 0x000fe2000f8e0200 */
[----:B------:R-:W-:Y:S01]  /*17bf0*/  ULDC.64 UR4, c[0x0][0xae0] ;  /* 0x0002b80000047ab9 */ /* 0x000fe20000000a00 */
[----:B------:R-:W-:Y:S02]  /*17c00*/  VIADD R0, R196, 0x20 ;  /* 0x00000020c4007836 */ /* 0x000fe40000000000 */
[----:B------:R-:W-:Y:S02]  /*17c10*/  IMAD R3, R206, -0x80, R3 ;  /* 0xffffff80ce037824 */ /* 0x000fe400078e0203 */
[----:B------:R-:W-:Y:S01]  /*17c20*/  IMAD.IADD R5, R5, 0x1, R9 ;  /* 0x0000000105057824 */ /* 0x000fe200078e0209 */
[----:B------:R-:W-:Y:S01]  /*17c30*/  SHF.R.S32.HI R9, RZ, 0x1f, R196 ;  /* 0x0000001fff097819 */ /* 0x000fe200000114c4 */
[----:B------:R-:W-:Y:S01]  /*17c40*/  IMAD R7, R10, UR4, RZ ;  /* 0x000000040a077c24 */ /* 0x000fe2000f8e02ff */
[-C--:B------:R-:W-:Y:S01]  /*17c50*/  ISETP.GE.AND P3, PT, R0, R3.reuse, PT ;  /* 0x000000030000720c */ /* 0x080fe20003f66270 */
[C---:B------:R-:W-:Y:S01]  /*17c60*/  VIADD R0, R196.reuse, 0x60 ;  /* 0x00000060c4007836 */ /* 0x040fe20000000000 */
[----:B------:R-:W-:Y:S01]  /*17c70*/  ISETP.GE.AND P2, PT, R196, R3, PT ;  /* 0x00000003c400720c */ /* 0x000fe20003f46270 */
[----:B------:R-:W-:-:S02]  /*17c80*/  IMAD R7, R198, UR5, R7 ;  /* 0x00000005c6077c24 */ /* 0x000fc4000f8e0207 */
[----:B------:R-:W-:Y:S01]  /*17c90*/  IMAD.WIDE.U32 R4, R198, UR4, R4 ;  /* 0x00000004c6047c25 */ /* 0x000fe2000f8e0004 */
[----:B------:R-:W-:Y:S01]  /*17ca0*/  ULDC.64 UR4, c[0x0][0xae8] ;  /* 0x0002ba0000047ab9 */ /* 0x000fe20000000a00 */
[-C--:B------:R-:W-:Y:S02]  /*17cb0*/  ISETP.GE.AND P0, PT, R0, R3.reuse, PT ;  /* 0x000000030000720c */ /* 0x080fe40003f06270 */
[----:B------:R-:W-:Y:S02]  /*17cc0*/  VIADD R6, R196, 0x40 ;  /* 0x00000040c4067836 */ /* 0x000fe40000000000 */
[----:B------:R-:W-:Y:S02]  /*17cd0*/  IMAD.IADD R5, R5, 0x1, R7 ;  /* 0x0000000105057824 */ /* 0x000fe400078e0207 */
[----:B------:R-:W-:Y:S01]  /*17ce0*/  IMAD R0, R207, UR4, RZ ;  /* 0x00000004cf007c24 */ /* 0x000fe2000f8e02ff */
[----:B------:R-:W-:Y:S01]  /*17cf0*/  ISETP.GE.AND P1, PT, R6, R3, PT ;  /* 0x000000030600720c */ /* 0x000fe20003f26270 */
[----:B------:R-:W-:-:S04]  /*17d00*/  IMAD.WIDE.U32 R6, R201, UR4, R4 ;  /* 0x00000004c9067c25 */ /* 0x000fc8000f8e0004 */
[----:B------:R-:W-:Y:S02]  /*17d10*/  IMAD R3, R201, UR5, R0 ;  /* 0x00000005c9037c24 */ /* 0x000fe4000f8e0200 */
[----:B------:R-:W-:Y:S02]  /*17d20*/  IMAD.MOV.U32 R8, RZ, RZ, R196 ;  /* 0x000000ffff087224 */ /* 0x000fe400078e00c4 */
[----:B------:R-:W-:Y:S02]  /*17d30*/  IMAD.IADD R11, R7, 0x1, R3 ;  /* 0x00000001070b7824 */ /* 0x000fe400078e0203 */
[----:B------:R-:W-:Y:S01]  /*17d40*/  IMAD.WIDE R8, R206, 0x80, R8 ;  /* 0x00000080ce087825 */ /* 0x000fe200078e0208 */
[----:B------:R-:W-:Y:S06]  /*17d50*/  @P2 BRA `(.L_x_654) ;  /* 0x0000000000402947 */ /* 0x000fec0003800000 */
        /* <DEDUP_REMOVED lines=14> */
[----:B------:R2:W-:Y:S04]  /*17e40*/  @!P4 STG.E.128 desc[UR36][R12.64], RZ ;  /* 0x000000ff0c00c986 */ /* 0x0005e8000c101d24 */
[----:B------:R2:W-:Y:S02]  /*17e50*/  @!P5 STG.E.128 desc[UR36][R12.64+0x80], RZ ;  /* 0x000080ff0c00d986 */ /* 0x0005e4000c101d24 */
.L_x_654:
[----:B------:R-:W-:Y:S05]  /*17e60*/  BSYNC B1 ;  /* 0x0000000000017941 */ /* 0x000fea0003800000 */
.L_x_653:
[----:B------:R-:W-:Y:S04]  /*17e70*/  BSSY B1, `(.L_x_655) ;  /* 0x0000014000017945 */ /* 0x000fe80003800000 */
[----:B------:R-:W-:Y:S05]  /*17e80*/  @P3 BRA `(.L_x_656) ;  /* 0x0000000000483947 */ /* 0x000fea0003800000 */
[----:B------:R-:W-:Y:S01]  /*17e90*/  IADD3 R3, P2, R8, 0x20, RZ ;  /* 0x0000002008037810 */ /* 0x000fe20007f5e0ff */
[----:B------:R-:W-:Y:S01]  /*17ea0*/  ULDC.64 UR4, c[0x0][0xad8] ;  /* 0x0002b60000047ab9 */ /* 0x000fe20000000a00 */
[----:B------:R-:W-:Y:S01]  /*17eb0*/  IMAD.MOV.U32 R4, RZ, RZ, R6 ;  /* 0x000000ffff047224 */ /* 0x000fe200078e0006 */
        /* <DEDUP_REMOVED lines=10> */
[----:B--2---:R-:W-:Y:S01]  /*17f60*/  LEA R12, P2, R4, UR6, 0x1 ;  /* 0x00000006040c7c11 */ /* 0x004fe2000f8408ff */
[----:B------:R-:W-:-:S05]  /*17f70*/  IMAD.IADD R3, R5, 0x1, R3 ;  /* 0x0000000105037824 */ /* 0x000fca00078e0203 */
[----:B------:R-:W-:-:S05]  /*17f80*/  LEA.HI.X R13, R4, UR7, R3, 0x1, P2 ;  /* 0x00000007040d7c11 */ /* 0x000fca00090f0c03 */
[----:B------:R3:W-:Y:S04]  /*17f90*/  @!P3 STG.E.128 desc[UR36][R12.64], RZ ;  /* 0x000000ff0c00b986 */ /* 0x0007e8000c101d24 */
[----:B------:R3:W-:Y:S02]  /*17fa0*/  @!P4 STG.E.128 desc[UR36][R12.64+0x80], RZ ;  /* 0x000080ff0c00c986 */ /* 0x0007e4000c101d24 */
.L_x_656:
[----:B------:R-:W-:Y:S05]  /*17fb0*/  BSYNC B1 ;  /* 0x0000000000017941 */ /* 0x000fea0003800000 */
.L_x_655:
        /* <DEDUP_REMOVED lines=15> */
[----:B--23--:R-:W-:Y:S01]  /*180b0*/  LEA R12, P1, R4, UR6, 0x1 ;  /* 0x00000006040c7c11 */ /* 0x00cfe2000f8208ff */
[----:B------:R-:W-:-:S05]  /*180c0*/  IMAD.IADD R3, R5, 0x1, R3 ;  /* 0x0000000105037824 */ /* 0x000fca00078e0203 */
[----:B------:R-:W-:-:S05]  /*180d0*/  LEA.HI.X R13, R4, UR7, R3, 0x1, P1 ;  /* 0x00000007040d7c11 */ /* 0x000fca00088f0c03 */
[----:B------:R4:W-:Y:S04]  /*180e0*/  @!P2 STG.E.128 desc[UR36][R12.64], RZ ;  /* 0x000000ff0c00a986 */ /* 0x0009e8000c101d24 */
[----:B------:R4:W-:Y:S02]  /*180f0*/  @!P3 STG.E.128 desc[UR36][R12.64+0x80], RZ ;  /* 0x000080ff0c00b986 */ /* 0x0009e4000c101d24 */
.L_x_658:
[----:B------:R-:W-:Y:S05]  /*18100*/  BSYNC B1 ;  /* 0x0000000000017941 */ /* 0x000fea0003800000 */
.L_x_657:
        /* <DEDUP_REMOVED lines=19> */
.L_x_649:
[----:B------:R-:W-:Y:S05]  /*18240*/  BSYNC B0 ;  /* 0x0000000000007941 */ /* 0x000fea0003800000 */
.L_x_640:
[----:B------:R-:W-:Y:S02]  /*18250*/  ULDC UR4, c[0x0][0xc14] ;  /* 0x0003050000047ab9 */ /* 0x000fe40000000800 */
[----:B-1----:R-:W-:-:S13]  /*18260*/  ISETP.GE.AND P0, PT, R151, UR4, PT ;  /* 0x0000000497007c0c */ /* 0x002fda000bf06270 */
[----:B------:R-:W-:Y:S05]  /*18270*/  @!P0 BRA `(.L_x_659) ;  /* 0xfffffe8c00c08947 */ /* 0x000fea000383ffff */
[----:B------:R-:W-:Y:S05]  /*18280*/  BRA `(.L_x_448) ;  /* 0x0000005800fc7947 */ /* 0x000fea0003800000 */
.L_x_446:
[----:B------:R-:W-:-:S08]  /*18290*/  NOP ;  /* 0x0000000000007918 */ /* 0x000fd00000000000 */
[----:B0-----:R-:W0:-:S00]  /*182a0*/  USETMAXREG.DEALLOC.CTAPOOL 0x18 ;  /* 0x00000018000079c8 */ /* 0x001e0000080e0500 */
[----:B0-----:R-:W-:-:S06]  /*182b0*/  LOP3.LUT R0, R0, 0x3, RZ, 0xc0, !PT ;  /* 0x0000000300007812 */ /* 0x001fcc00078ec0ff */
[----:B------:R-:W0:Y:S02]  /*182c0*/  SHFL.IDX PT, R0, R0, RZ, 0x1f ;  /* 0x00001fff00007589 */ /* 0x000e2400000e0000 */
[----:B0-----:R-:W-:-:S13]  /*182d0*/  ISETP.NE.AND P0, PT, R0, RZ, PT ;  /* 0x000000ff0000720c */ /* 0x001fda0003f05270 */
[----:B------:R-:W-:Y:S05]  /*182e0*/  @P0 BRA `(.L_x_448) ;  /* 0x0000005800e40947 */ /* 0x000fea0003800000 */
[----:B------:R-:W-:Y:S01]  /*182f0*/  LOP3.LUT R8, R3, 0x1f, RZ, 0xc0, !PT ;  /* 0x0000001f03087812 */ /* 0x000fe200078ec0ff */
[----:B------:R-:W-:Y:S01]  /*18300*/  ULDC UR5, c[0x0][0xc14] ;  /* 0x0003050000057ab9 */ /* 0x000fe20000000800 */
[----:B------:R-:W-:Y:S01]  /*18310*/  LOP3.LUT R4, R4, 0xffffffdf, RZ, 0xc0, !PT ;  /* 0xffffffdf04047812 */ /* 0x000fe200078ec0ff */
[----:B------:R-:W-:Y:S01]  /*18320*/  IMAD.MOV.U32 R0, RZ, RZ, RZ ;  /* 0x000000ffff007224 */ /* 0x000fe200078e00ff */
[----:B------:R-:W-:Y:S01]  /*18330*/  ISETP.NE.AND P0, PT, R8, 0x1f, PT ;  /* 0x0000001f0800780c */ /* 0x000fe20003f05270 */
[----:B------:R-:W0:Y:S01]  /*18340*/  S2UR UR6, SR_CTAID.X ;  /* 0x00000000000679c3 */ /* 0x000e220000002500 */
[----:B------:R-:W-:-:S11]  /*18350*/  ULDC UR4, c[0x0][0xc10] ;  /* 0x0003040000047ab9 */ /* 0x000fd60000000800 */
[----:B------:R-:W-:Y:S02]  /*18360*/  @P0 LOP3.LUT R4, R4, 0x20, RZ, 0xfc, !PT ;  /* 0x0000002004040812 */ /* 0x000fe400078efcff */
[----:B------:R-:W-:-:S13]  /*18370*/  ISETP.GE.OR P0, PT, R8, UR5, !P0 ;  /* 0x0000000508007c0c */ /* 0x000fda000c706670 */
[----:B------:R-:W1:Y:S02]  /*18380*/  @!P0 LDC.64 R2, c[0x0][0xc58] ;  /* 0x00031600ff028b82 */ /* 0x000e640000000a00 */
[----:B-1----:R-:W-:-:S05]  /*18390*/  @!P0 IMAD.WIDE.U32 R2, R8, 0x4, R2 ;  /* 0x0000000408028825 */ /* 0x002fca00078e0002 */
[----:B------:R-:W2:Y:S01]  /*183a0*/  @!P0 LDG.E R0, desc[UR36][R2.64] ;  /* 0x0000002402008981 */ /* 0x000ea2000c1e1900 */
[C---:B------:R-:W-:Y:S01]  /*183b0*/  ISETP.NE.AND P1, PT, R8.reuse, RZ, PT ;  /* 0x000000ff0800720c */ /* 0x040fe20003f25270 */
[----:B------:R-:W-:Y:S01]  /*183c0*/  IMAD.MOV.U32 R16, RZ, RZ, RZ ;  /* 0x000000ffff107224 */ /* 0x000fe200078e00ff */
[----:B------:R-:W-:Y:S01]  /*183d0*/  ISETP.GE.U32.AND P0, PT, R8, 0x2, PT ;  /* 0x000000020800780c */ /* 0x000fe20003f06070 */
[----:B------:R-:W-:Y:S01]  /*183e0*/  IMAD.MOV.U32 R19, RZ, RZ, RZ ;  /* 0x000000ffff137224 */ /* 0x000fe200078e00ff */
[----:B------:R-:W-:-:S09]  /*183f0*/  LOP3.LUT R4, R4, 0xfffffffe, RZ, 0xc0, !PT ;  /* 0xfffffffe04047812 */ /* 0x000fd200078ec0ff */
        /* <DEDUP_REMOVED lines=25> */
[----:B-1----:R-:W-:-:S05]  /*18590*/  SEL R2, R2, RZ, P0 ;  /* 0x000000ff02027207 */ /* 0x002fca0000000000 */
[----:B------:R-:W-:-:S05]  /*185a0*/  IMAD.IADD R2, R3, 0x1, R2 ;  /* 0x0000000103027824 */ /* 0x000fca00078e0202 */
        /* <DEDUP_REMOVED lines=10> */
.L_x_664:
        /* <DEDUP_REMOVED lines=13> */
[----:B------:R-:W0:Y:S02]  /*18720*/  LDC.64 R2, c[0x0][0xc58] ;  /* 0x00031600ff027b82 */ /* 0x000e240000000a00 */
[----:B0-----:R-:W-:-:S05]  /*18730*/  IMAD.WIDE R2, R7, 0x4, R2 ;  /* 0x0000000407027825 */ /* 0x001fca00078e0202 */
[----:B------:R0:W5:Y:S02]  /*18740*/  LDG.E R0, desc[UR36][R2.64] ;  /* 0x0000002402007981 */ /* 0x000164000c1e1900 */
.L_x_663:
[----:B------:R-:W-:Y:S05]  /*18750*/  BSYNC B0 ;  /* 0x0000000000007941 */ /* 0x000fea0003800000 */
.L_x_662:
        /* <DEDUP_REMOVED lines=26> */
.L_x_660:
        /* <DEDUP_REMOVED lines=16> */
.L_x_665:
        /* <DEDUP_REMOVED lines=25> */
.L_x_661:
[----:B------:R-:W-:Y:S02]  /*18b90*/  IMAD.MOV.U32 R17, RZ, RZ, RZ ;  /* 0x000000ffff117224 */ /* 0x000fe400078e00ff */
[----:B------:R-:W-:Y:S02]  /*18ba0*/  IMAD.U32 R16, RZ, RZ, UR6 ;  /* 0x00000006ff107e24 */ /* 0x000fe4000f8e00ff */
[----:B------:R-:W-:-:S07]  /*18bb0*/  IMAD.MOV.U32 R18, RZ, RZ, RZ ;  /* 0x000000ffff127224 */ /* 0x000fce00078e00ff */
.L_x_666:
        /* <DEDUP_REMOVED lines=16> */
[----:B------:R-:W-:Y:S01]  /*18cc0*/  ULDC.64 UR38, c[0x0][0x198] ;  /* 0x0000660000267ab9 */ /* 0x000fe20000000a00 */
[----:B------:R-:W-:Y:S02]  /*18cd0*/  ULDC UR40, c[0x0][0xc] ;  /* 0x0000030000287ab9 */ /* 0x000fe40000000800 */
[----:B------:R0:W-:Y:S04]  /*18ce0*/  STL [R1+0xc], R0 ;  /* 0x00000c0001007387 */ /* 0x0001e80000100800 */
[----:B------:R0:W-:Y:S04]  /*18cf0*/  STL [R1+0x4], RZ ;  /* 0x000004ff01007387 */ /* 0x0001e80000100800 */
[----:B------:R0:W-:Y:S04]  /*18d00*/  STL [R1+0x14], R0 ;  /* 0x0000140001007387 */ /* 0x0001e80000100800 */
[----:B------:R0:W-:Y:S02]  /*18d10*/  STL [R1+0x30], RZ ;  /* 0x000030ff01007387 */ /* 0x0001e40000100800 */
.L_x_751:
[----:B-12---:R-:W1:Y:S02]  /*18d20*/  LDC.64 R2, c[0x0][0xc60] ;  /* 0x00031800ff027b82 */ /* 0x006e640000000a00 */
[----:B-1----:R-:W-:-:S05]  /*18d30*/  IMAD.WIDE R2, R19, 0x4, R2 ;  /* 0x0000000413027825 */ /* 0x002fca00078e0202 */
[----:B------:R-:W2:Y:S01]  /*18d40*/  LDG.E R11, desc[UR36][R2.64] ;  /* 0x00000024020b7981 */ /* 0x000ea2000c1e1900 */
[----:B------:R-:W-:Y:S05]  /*18d50*/  YIELD ;  /* 0x0000000000007946 */ /* 0x000fea0003800000 */
[----:B------:R-:W-:Y:S01]  /*18d60*/  ULDC.64 UR4, c[0x0][0xa28] ;  /* 0x00028a0000047ab9 */ /* 0x000fe20000000a00 */
[----:B0-----:R-:W-:Y:S01]  /*18d70*/  IMAD.MOV.U32 R0, RZ, RZ, RZ ;  /* 0x000000ffff007224 */ /* 0x001fe200078e00ff */
[----:B------:R-:W-:Y:S01]  /*18d80*/  ISETP.NE.U32.AND P0, PT, RZ, UR4, PT ;  /* 0x00000004ff007c0c */ /* 0x000fe2000bf05070 */
[----:B------:R-:W-:Y:S01]  /*18d90*/  IMAD.MOV.U32 R5, RZ, RZ, RZ ;  /* 0x000000ffff057224 */ /* 0x000fe200078e00ff */
[----:B------:R-:W-:-:S02]  /*18da0*/  ULDC.64 UR6, c[0x0][0xa10] ;  /* 0x0002840000067ab9 */ /* 0x000fc40000000a00 */
[----:B------:R-:W-:Y:S02]  /*18db0*/  ISETP.NE.AND.EX P0, PT, RZ, UR5, PT, P0 ;  /* 0x00000005ff007c0c */ /* 0x000fe4000bf05300 */
[----:B--2---:R-:W-:Y:S01]  /*18dc0*/  SHF.R.S32.HI R4, RZ, 0x1f, R11 ;  /* 0x0000001fff047819 */ /* 0x004fe2000001140b */
[----:B------:R-:W-:Y:S10]  /*18dd0*/  STL [R1+0x20], R11 ;  /* 0x0000200b01007387 */ /* 0x000ff40000100800 */
[----:B------:R-:W-:-:S04]  /*18de0*/  @P0 LEA R2, P1, R11, UR4, 0x2 ;  /* 0x000000040b020c11 */ /* 0x000fc8000f8210ff */
        /* <DEDUP_REMOVED lines=9> */
[----:B------:R-:W-:Y:S01]  /*18e80*/  ISETP.NE.U32.AND P1, PT, RZ, UR4, PT ;  /* 0x00000004ff007c0c */ /* 0x000fe2000bf25070 */
[----:B------:R-:W-:Y:S01]  /*18e90*/  IMAD.MOV.U32 R10, RZ, RZ, RZ ;  /* 0x000000ffff0a7224 */ /* 0x000fe200078e00ff */
[C---:B------:R-:W-:Y:S02]  /*18ea0*/  SHF.L.U64.HI R4, R11.reuse, 0x2, R4 ;  /* 0x000000020b047819 */ /* 0x040fe40000010204 */
[----:B------:R-:W-:Y:S01]  /*18eb0*/  ISETP.NE.AND.EX P1, PT, RZ, UR5, PT, P1 ;  /* 0x00000005ff007c0c */ /* 0x000fe2000bf25310 */
[----:B--2---:R0:W-:Y:S02]  /*18ec0*/  STL [R1+0x38], R5 ;  /* 0x0000380501007387 */ /* 0x0041e40000100800 */
[----:B0-----:R-:W-:-:S10]  /*18ed0*/  IMAD.SHL.U32 R5, R11, 0x4, RZ ;  /* 0x000000040b057824 */ /* 0x001fd400078e00ff */
[C---:B------:R-:W-:Y:S01]  /*18ee0*/  @P1 IADD3 R8, P0, R5.reuse, UR4, RZ ;  /* 0x0000000405081c10 */ /* 0x040fe2000ff1e0ff */
[----:B------:R0:W-:Y:S03]  /*18ef0*/  STL [R1+0x28], R5 ;  /* 0x0000280501007387 */ /* 0x0001e60000100800 */
[C---:B------:R-:W-:Y:S01]  /*18f00*/  @P1 IADD3.X R9, R4.reuse, UR5, RZ, P0, !PT ;  /* 0x0000000504091c10 */ /* 0x040fe200087fe4ff */
[----:B------:R-:W-:Y:S01]  /*18f10*/  ULDC.64 UR4, c[0x0][0xa08] ;  /* 0x0002820000047ab9 */ /* 0x000fe20000000a00 */
[----:B------:R1:W-:Y:S01]  /*18f20*/  STL [R1+0x2c], R4 ;  /* 0x00002c0401007387 */ /* 0x0003e20000100800 */
[----:B------:R-:W-:Y:S02]  /*18f30*/  IADD3 R2, P0, R5, UR4, RZ ;  /* 0x0000000405027c10 */ /* 0x000fe4000ff1e0ff */
[----:B------:R-:W-:Y:S02]  /*18f40*/  ISETP.NE.U32.AND P2, PT, RZ, UR4, PT ;  /* 0x00000004ff007c0c */ /* 0x000fe4000bf45070 */
[----:B------:R-:W-:-:S02]  /*18f50*/  IADD3.X R3, R4, UR5, RZ, P0, !PT ;  /* 0x0000000504037c10 */ /* 0x000fc400087fe4ff */
[----:B------:R-:W-:Y:S01]  /*18f60*/  ISETP.NE.AND.EX P2, PT, RZ, UR5, PT, P2 ;  /* 0x00000005ff007c0c */ /* 0x000fe2000bf45320 */
[----:B------:R-:W-:Y:S01]  /*18f70*/  ULDC.64 UR4, c[0x0][0x3f8] ;  /* 0x0000fe0000047ab9 */ /* 0x000fe20000000a00 */
[----:B------:R-:W-:Y:S01]  /*18f80*/  IADD3 R6, P0, R5, UR6, RZ ;  /* 0x0000000605067c10 */ /* 0x000fe2000ff1e0ff */
[----:B------:R-:W-:-:S03]  /*18f90*/  UISETP.NE.U32.AND UP0, UPT, UR4, URZ, UPT ;  /* 0x0000003f0400728c */ /* 0x000fc6000bf05070 */
[----:B------:R-:W-:Y:S01]  /*18fa0*/  ULDC UR4, c[0x0][0x404] ;  /* 0x0001010000047ab9 */ /* 0x000fe20000000800 */
[----:B------:R-:W-:Y:S01]  /*18fb0*/  UISETP.NE.AND.EX UP0, UPT, UR5, URZ, UPT, UP0 ;  /* 0x0000003f0500728c */ /* 0x000fe2000bf05300 */
[----:B------:R-:W-:Y:S02]  /*18fc0*/  IADD3.X R7, R4, UR7, RZ, P0, !PT ;  /* 0x0000000704077c10 */ /* 0x000fe400087fe4ff */
[----:B------:R-:W-:Y:S01]  /*18fd0*/  ULDC UR5, c[0x0][0x2e0] ;  /* 0x0000b80000057ab9 */ /* 0x000fe20000000800 */
[----:B------:R-:W-:Y:S02]  /*18fe0*/  USEL UR4, UR4, 0x1, UP0 ;  /* 0x0000000104047887 */ /* 0x000fe40008000000 */
[----:B------:R2:W5:Y:S02]  /*18ff0*/  @P2 LDG.E R10, desc[UR36][R2.64] ;  /* 0x00000024020a2981 */ /* 0x000564000c1e1900 */
[----:B------:R-:W-:-:S06]  /*19000*/  UIMAD UR4, UR4, UR5, URZ ;  /* 0x00000005040472a4 */ /* 0x000fcc000f8e023f */
[----:B0-----:R-:W-:-:S06]  /*19010*/  IMAD.U32 R5, RZ, RZ, UR4 ;  /* 0x00000004ff057e24 */ /* 0x001fcc000f8e00ff */
[----:B------:R2:W5:Y:S01]  /*19020*/  @P1 LDG.E R5, desc[UR36][R8.64] ;  /* 0x0000002408051981 */ /* 0x000562000c1e1900 */
[----:B------:R-:W-:Y:S01]  /*19030*/  ISETP.NE.U32.AND P0, PT, RZ, UR6, PT ;  /* 0x00000006ff007c0c */ /* 0x000fe2000bf05070 */
[----:B------:R-:W-:Y:S02]  /*19040*/  ULDC UR4, c[0x0][0x338] ;  /* 0x0000ce0000047ab9 */ /* 0x000fe40000000800 */
[----:B-1----:R-:W-:Y:S01]  /*19050*/  IMAD.U32 R4, RZ, RZ, UR4 ;  /* 0x00000004ff047e24 */ /* 0x002fe2000f8e00ff */
[----:B------:R-:W-:Y:S01]  /*19060*/  ISETP.NE.AND.EX P0, PT, RZ, UR7, PT, P0 ;  /* 0x00000007ff007c0c */ /* 0x000fe2000bf05300 */
[----:B------:R-:W-:-:S12]  /*19070*/  @P1 BRA `(.L_x_668) ;  /* 0x0000000000101947 */ /* 0x000fd80003800000 */
[----:B------:R-:W-:Y:S05]  /*19080*/  @!P2 BRA `(.L_x_668) ;  /* 0x00000000000ca947 */ /* 0x000fea0003800000 */
[----:B-----5:R-:W3:Y:S04]  /*19090*/  LDG.E R5, desc[UR36][R2.64] ;  /* 0x0000002402057981 */ /* 0x020ee8000c1e1900 */
[----:B--2---:R-:W3:Y:S02]  /*190a0*/  LDG.E R2, desc[UR36][R2.64+0x4] ;  /* 0x0000042402027981 */ /* 0x004ee4000c1e1900 */
[----:B---3--:R-:W-:-:S07]  /*190b0*/  IMAD.IADD R5, R2, 0x1, -R5 ;  /* 0x0000000102057824 */ /* 0x008fce00078e0a05 */
.L_x_668:
[----:B--2---:R-:W2:Y:S04]  /*190c0*/  @P0 LDG.E R2, desc[UR36][R6.64] ;  /* 0x0000002406020981 */ /* 0x004ea8000c1e1900 */
[----:B------:R-:W2:Y:S01]  /*190d0*/  @P0 LDG.E R3, desc[UR36][R6.64+0x4] ;  /* 0x0000042406030981 */ /* 0x000ea2000c1e1900 */
[----:B-----5:R-:W-:Y:S02]  /*190e0*/  IMAD.IADD R5, R5, 0x1, -R0 ;  /* 0x0000000105057824 */ /* 0x020fe400078e0a00 */
[----:B--2---:R-:W-:-:S04]  /*190f0*/  @P0 IMAD.IADD R4, R3, 0x1, -R2 ;  /* 0x0000000103040824 */ /* 0x004fc800078e0a02 */
[----:B------:R-:W-:-:S04]  /*19100*/  IMAD.IADD R8, R5, 0x1, R4 ;  /* 0x0000000105087824 */ /* 0x000fc800078e0204 */
[----:B------:R-:W-:Y:S01]  /*19110*/  VIADD R2, R8, 0x7f ;  /* 0x0000007f08027836 */ /* 0x000fe20000000000 */
[----:B------:R0:W-:Y:S04]  /*19120*/  STL [R1+0x34], R8 ;  /* 0x0000340801007387 */ /* 0x0001e80000100800 */
[----:B------:R-:W-:-:S04]  /*19130*/  SHF.R.S32.HI R3, RZ, 0x1f, R2 ;  /* 0x0000001fff037819 */ /* 0x000fc80000011402 */
[----:B------:R-:W-:Y:S01]  /*19140*/  LEA.HI R2, R3, R2, RZ, 0x7 ;  /* 0x0000000203027211 */ /* 0x000fe200078f38ff */
[----:B0-----:R-:W-:-:S03]  /*19150*/  IMAD.MOV.U32 R8, RZ, RZ, RZ ;  /* 0x000000ffff087224 */ /* 0x001fc600078e00ff */
[----:B------:R-:W-:-:S03]  /*19160*/  LOP3.LUT R3, R2, 0xffffff80, RZ, 0xc0, !PT ;  /* 0xffffff8002037812 */ /* 0x000fc600078ec0ff */
[----:B------:R0:W5:Y:S01]  /*19170*/  @P0 LDG.E R8, desc[UR36][R6.64] ;  /* 0x0000002406080981 */ /* 0x000162000c1e1900 */
[----:B------:R-:W-:Y:S01]  /*19180*/  VIADDMNMX R4, R3, -R5, R4, PT ;  /* 0x8000000503047246 */ /* 0x000fe20003800104 */
[----:B------:R-:W-:-:S05]  /*19190*/  IMAD.MOV R5, RZ, RZ, -R5 ;  /* 0x000000ffff057224 */ /* 0x000fca00078e0a05 */
[----:B------:R-:W-:-:S04]  /*191a0*/  VIMNMX R5, RZ, R5, !PT ;  /* 0x00000005ff057248 */ /* 0x000fc80007fe0100 */
[----:B------:R-:W-:-:S13]  /*191b0*/  ISETP.GT.AND P1, PT, R4, R5, PT ;  /* 0x000000050400720c */ /* 0x000fda0003f24270 */
[----:B------:R-:W-:Y:S01]  /*191c0*/  @P1 VIADD R3, R4, 0x7f ;  /* 0x0000007f04031836 */ /* 0x000fe20000000000 */
[----:B------:R-:W-:-:S04]  /*191d0*/  SHF.R.U32.HI R4, RZ, 0x7, R5 ;  /* 0x00000007ff047819 */ /* 0x000fc80000011605 */
[----:B------:R-:W-:-:S04]  /*191e0*/  @P1 SHF.R.S32.HI R5, RZ, 0x1f, R3 ;  /* 0x0000001fff051819 */ /* 0x000fc80000011403 */
[----:B------:R-:W-:Y:S01]  /*191f0*/  @P1 LEA.HI R5, R5, R3, RZ, 0x7 ;  /* 0x0000000305051211 */ /* 0x000fe200078f38ff */
[----:B------:R-:W-:-:S03]  /*19200*/  IMAD.MOV.U32 R3, RZ, RZ, R4 ;  /* 0x000000ffff037224 */ /* 0x000fc600078e0004 */
[----:B------:R-:W-:Y:S01]  /*19210*/  @P1 SHF.R.S32.HI R3, RZ, 0x7, R5 ;  /* 0x00000007ff031819 */ /* 0x000fe20000011405 */
[----:B------:R-:W-:Y:S01]  /*19220*/  IMAD.IADD R5, R10, 0x1, R0 ;  /* 0x000000010a057824 */ /* 0x000fe200078e0200 */
[----:B------:R-:W-:-:S04]  /*19230*/  SHF.R.S32.HI R0, RZ, 0x7, R2 ;  /* 0x00000007ff007819 */ /* 0x000fc80000011402 */
[----:B------:R0:W-:Y:S04]  /*19240*/  STL [R1+0x8], R5 ;  /* 0x0000080501007387 */ /* 0x0001e80000100800 */
[----:B------:R0:W-:Y:S01]  /*19250*/  STL [R1+0x24], R0 ;  /* 0x0000240001007387 */ /* 0x0001e20000100800 */
[----:B------:R-:W-:Y:S01]  /*19260*/  ISETP.GT.AND P1, PT, R3, R4, PT ;  /* 0x000000040300720c */ /* 0x000fe20003f24270 */
[----:B------:R-:W-:Y:S01]  /*19270*/  BSSY B0, `(.L_x_669) ;  /* 0x00000dd000007945 */ /* 0x000fe20003800000 */
[----:B------:R-:W-:-:S11]  /*19280*/  PLOP3.LUT P2, PT, PT, PT, PT, 0x80, 0x0 ;  /* 0x000000000000781c */ /* 0x000fd60003f4f070 */
[----:B0-----:R-:W-:Y:S05]  /*19290*/  @!P1 BRA `(.L_x_670) ;  /* 0x0000000c00689947 */ /* 0x001fea0003800000 */
[----:B------:R-:W0:Y:S01]  /*192a0*/  LDC R0, c[0x0][0x428] ;  /* 0x00010a00ff007b82 */ /* 0x000e220000000800 */
[----:B------:R-:W-:Y:S01]  /*192b0*/  UMOV UR4, 0xffffffff ;  /* 0xffffffff00047882 */ /* 0x000fe20000000000 */
[----:B------:R-:W-:Y:S01]  /*192c0*/  IMAD.MOV.U32 R2, RZ, RZ, R18 ;  /* 0x000000ffff027224 */ /* 0x000fe200078e0012 */
[----:B0-----:R-:W-:-:S13]  /*192d0*/  ISETP.NE.AND P1, PT, R0, 0x1, PT ;  /* 0x000000010000780c */ /* 0x001fda0003f25270 */
[----:B------:R-:W0:Y:S08]  /*192e0*/  @P1 LDC R0, c[0x0][0x42c] ;  /* 0x00010b00ff001b82 */ /* 0x000e300000000800 */
[----:B------:R-:W1:Y:S01]  /*192f0*/  @P1 LDC R5, c[0x0][0x430] ;  /* 0x00010c00ff051b82 */ /* 0x000e620000000800 */
[----:B0-----:R-:W-:-:S05]  /*19300*/  @P1 IMAD.HI.U32 R0, R18, R0, RZ ;  /* 0x0000000012001227 */ /* 0x001fca00078e00ff */
[----:B-1----:R-:W-:Y:S02]  /*19310*/  @P1 SHF.R.U32.HI R2, RZ, R5, R0 ;  /* 0x00000005ff021219 */ /* 0x002fe40000011600 */
[----:B------:R-:W-:Y:S01]  /*19320*/  SEL R0, R11, RZ, !P0 ;  /* 0x000000ff0b007207 */ /* 0x000fe20004000000 */
[----:B------:R-:W-:Y:S06]  /*19330*/  BRA.DIV UR4, `(.L_x_671) ;  /* 0x0000005204e07947 */ /* 0x000fec000b800000 */
.L_x_794:
[----:B------:R-:W-:-:S03]  /*19340*/  UMOV UR4, 0xffffffff ;  /* 0xffffffff00047882 */ /* 0x000fc60000000000 */
[----:B------:R-:W-:Y:S05]  /*19350*/  BRA.DIV UR4, `(.L_x_672) ;  /* 0x00000056040c7947 */ /* 0x000fea000b800000 */
[----:B------:R-:W-:-:S13]  /*19360*/  ELECT P6, URZ, PT ;  /* 0x00000000003f782f */ /* 0x000fda00038c0000 */
.L_x_797:
[----:B------:R-:W2:Y:S01]  /*19370*/  LDL R5, [R1+0x30] ;  /* 0x0000300001057983 */ /* 0x000ea20000100800 */
[----:B------:R-:W-:Y:S01]  /*19380*/  MOV R7, 0x400 ;  /* 0x0000040000077802 */ /* 0x000fe20000000f00 */
[----:B------:R-:W-:Y:S01]  /*19390*/  BSSY B1, `(.L_x_673) ;  /* 0x000000a000017945 */ /* 0x000fe20003800000 */
[----:B--2---:R-:W-:-:S05]  /*193a0*/  VIADD R5, R5, 0x1 ;  /* 0x0000000105057836 */ /* 0x004fca0000000000 */
[----:B------:R-:W-:-:S04]  /*193b0*/  LEA.HI R6, R5, R5, RZ, 0x1 ;  /* 0x0000000505067211 */ /* 0x000fc800078f08ff */
[----:B------:R-:W-:-:S05]  /*193c0*/  LOP3.LUT R6, R6, 0xfffffffe, RZ, 0xc0, !PT ;  /* 0xfffffffe06067812 */ /* 0x000fca00078ec0ff */
[----:B------:R-:W-:Y:S02]  /*193d0*/  IMAD.IADD R6, R5, 0x1, -R6 ;  /* 0x0000000105067824 */ /* 0x000fe400078e0a06 */
[----:B------:R-:W0:Y:S03]  /*193e0*/  S2R R5, SR_CgaCtaId ;  /* 0x0000000000057919 */ /* 0x000e260000008800 */
[----:B------:R-:W-:Y:S02]  /*193f0*/  SHF.L.U32 R6, R6, 0x1f, RZ ;  /* 0x0000001f06067819 */ /* 0x000fe400000006ff */
[----:B0-----:R-:W-:-:S04]  /*19400*/  LEA R5, R5, R7, 0x18 ;  /* 0x0000000705057211 */ /* 0x001fc800078ec0ff */
[----:B------:R-:W0:Y:S02]  /*19410*/  SYNCS.PHASECHK.TRANS64.TRYWAIT P0, [R5+URZ+0x34820], R6 ;  /* 0x03482006050075a7 */ /* 0x000e24000800017f */
[----:B0-----:R-:W-:Y:S05]  /*19420*/  @!P0 BRA `(.L_x_674) ;  /* 0x0000005000f88947 */ /* 0x001fea0003800000 */
.L_x_798:
[----:B------:R-:W-:Y:S05]  /*19430*/  BSYNC B1 ;  /* 0x0000000000017941 */ /* 0x000fea0003800000 */
.L_x_673:
[----:B------:R-:W-:Y:S04]  /*19440*/  BSSY B1, `(.L_x_675) ;  /* 0x0000053000017945 */ /* 0x000fe80003800000 */
[----:B------:R-:W-:Y:S05]  /*19450*/  @!P6 BRA `(.L_x_676) ;  /* 0x000000040044e947 */ /* 0x000fea0003800000 */
[----:B------:R-:W0:Y:S04]  /*19460*/  LDL R9, [R1+0x4] ;  /* 0x0000040001097983 */ /* 0x000e280000100800 */
[----:B------:R-:W2:Y:S01]  /*19470*/  LDL R7, [R1+0x14] ;  /* 0x0000140001077983 */ /* 0x000ea20000100800 */
[----:B0-----:R-:W-:Y:S01]  /*19480*/  IMAD R6, R9, 0x8, R5 ;  /* 0x0000000809067824 */ /* 0x001fe200078e0205 */
[----:B--2---:R-:W-:-:S04]  /*19490*/  SHF.L.U32 R9, R7, 0x1f, RZ ;  /* 0x0000001f07097819 */ /* 0x004fc800000006ff */
[----:B------:R-:W0:Y:S02]  /*194a0*/  SYNCS.PHASECHK.TRANS64.TRYWAIT P0, [R6+URZ+0x348a0], R9 ;  /* 0x0348a009060075a7 */ /* 0x000e24000800017f */
[----:B0-----:R-:W-:Y:S05]  /*194b0*/  @!P0 BRA `(.L_x_677) ;  /* 0x0000005000e88947 */ /* 0x001fea0003800000 */
.L_x_799:
[----:B------:R-:W1:Y:S02]  /*194c0*/  S2R R7, SR_TID.X ;  /* 0x0000000000077919 */ /* 0x000e640000002100 */
[----:B-1----:R-:W-:-:S04]  /*194d0*/  LOP3.LUT R7, R7, 0x7f, RZ, 0xc0, !PT ;  /* 0x0000007f07077812 */ /* 0x002fc800078ec0ff */
[----:B------:R-:W-:-:S13]  /*194e0*/  ISETP.NE.AND P1, PT, R7, RZ, PT ;  /* 0x000000ff0700720c */ /* 0x000fda0003f25270 */
        /* <DEDUP_REMOVED lines=8> */
.L_x_678:
[----:B-1----:R-:W2:Y:S01]  /*19570*/  LDL R7, [R1+0x4] ;  /* 0x0000040001077983 */ /* 0x002ea20000100800 */
[----:B------:R-:W-:Y:S01]  /*19580*/  R2UR UR9, R6 ;  /* 0x00000000060972ca */ /* 0x000fe200000e0000 */
[----:B------:R-:W-:Y:S01]  /*19590*/  UIADD3 UR4, UP0, UR38, 0x570, URZ ;  /* 0x0000057026047890 */ /* 0x000fe2000ff1e03f */
[----:B------:R-:W-:Y:S01]  /*195a0*/  R2UR UR12, R2 ;  /* 0x00000000020c72ca */ /* 0x000fe200000e0000 */
[----:B------:R-:W-:Y:S01]  /*195b0*/  UMOV UR10, URZ ;  /* 0x0000003f000a7c82 */ /* 0x000fe20008000000 */
[----:B------:R-:W-:Y:S01]  /*195c0*/  R2UR UR13, R0 ;  /* 0x00000000000d72ca */ /* 0x000fe200000e0000 */
[----:B------:R-:W-:Y:S01]  /*195d0*/  UIADD3.X UR5, URZ, UR39, URZ, UP0, !UPT ;  /* 0x000000273f057290 */ /* 0x000fe200087fe43f */
[----:B------:R-:W-:Y:S01]  /*195e0*/  UMOV UR6, 0x0 ;  /* 0x0000000000067882 */ /* 0x000fe20000000000 */
[----:B------:R-:W-:Y:S01]  /*195f0*/  UMOV UR7, 0x12f00000 ;  /* 0x12f0000000077882 */ /* 0x000fe20000000000 */
[----:B------:R-:W-:-:S05]  /*19600*/  UMOV UR17, 0x40 ;  /* 0x0000004000117882 */ /* 0x000fca0000000000 */
[----:B------:R-:W-:Y:S01]  /*19610*/  UIADD3 UR9, UR9, 0x34890, URZ ;  /* 0x0003489009097890 */ /* 0x000fe2000fffe03f */
[----:B--2---:R-:W-:-:S05]  /*19620*/  IMAD R7, R7, 0xc000, R5 ;  /* 0x0000c00007077824 */ /* 0x004fca00078e0205 */
[----:B------:R-:W-:Y:S01]  /*19630*/  R2UR UR8, R7 ;  /* 0x00000000070872ca */ /* 0x000fe200000e0000 */
[----:B-----5:R-:W-:-:S04]  /*19640*/  IMAD R7, R3, 0x80, R8 ;  /* 0x0000008003077824 */ /* 0x020fc800078e0208 */
[----:B------:R-:W-:-:S05]  /*19650*/  VIADD R7, R7, 0xffffff80 ;  /* 0xffffff8007077836 */ /* 0x000fca0000000000 */
[----:B------:R-:W-:-:S03]  /*19660*/  R2UR UR11, R7 ;  /* 0x00000000070b72ca */ /* 0x000fc600000e0000 */
[----:B------:R-:W-:Y:S02]  /*19670*/  UIADD3 UR14, UR8, 0x1c400, URZ ;  /* 0x0001c400080e7890 */ /* 0x000fe4000fffe03f */
[----:B------:R-:W-:Y:S02]  /*19680*/  UIADD3 UR15, UR8, 0x20400, URZ ;  /* 0x00020400080f7890 */ /* 0x000fe4000fffe03f */
[----:B------:R-:W-:-:S03]  /*19690*/  UIADD3 UR16, UR8, 0x24400, URZ ;  /* 0x0002440008107890 */ /* 0x000fc6000fffe03f */
[----:B------:R-:W-:Y:S01]  /*196a0*/  UMOV UR8, UR14 ;  /* 0x0000000e00087c82 */ /* 0x000fe20008000000 */
[----:B------:R-:W-:Y:S02]  /*196b0*/  UMOV UR14, 0x80 ;  /* 0x00000080000e7882 */ /* 0x000fe40000000000 */
        /* <DEDUP_REMOVED lines=9> */
.L_x_800:
[----:B------:R-:W-:Y:S05]  /*19750*/  @P1 BRA `(.L_x_680) ;  /* 0x00000000001c1947 */ /* 0x000fea0003800000 */
[----:B------:R-:W2:Y:S01]  /*19760*/  S2R R10, SR_TID.X ;  /* 0x00000000000a7919 */ /* 0x000ea20000002100 */
[----:B01----:R-:W-:-:S04]  /*19770*/  IMAD.MOV.U32 R9, RZ, RZ, 0x8000 ;  /* 0x00008000ff097424 */ /* 0x003fc800078e00ff */
[----:B------:R3:W-:Y:S01]  /*19780*/  SYNCS.ARRIVE.TRANS64 RZ, [R6+URZ+0x348b0], R9 ;  /* 0x0348b00906ff79a7 */ /* 0x0007e2000800003f */
[----:B--2---:R-:W-:-:S04]  /*19790*/  LOP3.LUT R10, R10, 0x1f, RZ, 0xc0, !PT ;  /* 0x0000001f0a0a7812 */ /* 0x004fc800078ec0ff */
[----:B------:R-:W-:-:S13]  /*197a0*/  ISETP.NE.AND P0, PT, R10, RZ, PT ;  /* 0x000000ff0a00720c */ /* 0x000fda0003f05270 */
[----:B---3--:R-:W-:Y:S05]  /*197b0*/  @!P0 BRA `(.L_x_680) ;  /* 0x0000000000048947 */ /* 0x008fea0003800000 */
[----:B------:R-:W-:Y:S01]  /*197c0*/  BPT.TRAP 0x1 ;  /* 0x000000040000795c */ /* 0x000fe20000300000 */
.L_x_680:
[----:B01----:R-:W2:Y:S01]  /*197d0*/  LDL R9, [R1+0x4] ;  /* 0x0000040001097983 */ /* 0x003ea20000100800 */
[----:B------:R-:W-:Y:S01]  /*197e0*/  R2UR UR11, R7 ;  /* 0x00000000070b72ca */ /* 0x000fe200000e0000 */
[----:B------:R-:W-:Y:S01]  /*197f0*/  VIADD R7, R5, 0x400 ;  /* 0x0000040005077836 */ /* 0x000fe20000000000 */
[----:B------:R-:W-:Y:S01]  /*19800*/  R2UR UR9, R6 ;  /* 0x00000000060972ca */ /* 0x000fe200000e0000 */
[----:B------:R-:W-:Y:S01]  /*19810*/  UIADD3 UR4, UP0, UR38, 0x670, URZ ;  /* 0x0000067026047890 */ /* 0x000fe2000ff1e03f */
[----:B------:R-:W-:Y:S01]  /*19820*/  R2UR UR12, R2 ;  /* 0x00000000020c72ca */ /* 0x000fe200000e0000 */
[----:B------:R-:W-:Y:S01]  /*19830*/  UMOV UR10, URZ ;  /* 0x0000003f000a7c82 */ /* 0x000fe20008000000 */
[----:B------:R-:W-:Y:S01]  /*19840*/  R2UR UR15, R7 ;  /* 0x00000000070f72ca */ /* 0x000fe200000e0000 */
[----:B------:R-:W-:Y:S01]  /*19850*/  UIADD3.X UR5, URZ, UR39, URZ, UP0, !UPT ;  /* 0x000000273f057290 */ /* 0x000fe200087fe43f */
[----:B------:R-:W-:Y:S01]  /*19860*/  R2UR UR13, R0 ;  /* 0x00000000000d72ca */ /* 0x000fe200000e0000 */
[----:B------:R-:W-:Y:S01]  /*19870*/  UMOV UR6, 0x0 ;  /* 0x0000000000067882 */ /* 0x000fe20000000000 */
[----:B------:R-:W-:-:S05]  /*19880*/  UMOV UR7, 0x12f00000 ;  /* 0x12f0000000077882 */ /* 0x000fca0000000000 */
[----:B------:R-:W-:Y:S01]  /*19890*/  UIADD3 UR9, UR9, 0x348b0, URZ ;  /* 0x000348b009097890 */ /* 0x000fe2000fffe03f */
[----:B--2---:R-:W-:-:S05]  /*198a0*/  IMAD R6, R9, 0x8000, R7 ;  /* 0x0000800009067824 */ /* 0x004fca00078e0207 */
[----:B------:R-:W-:Y:S02]  /*198b0*/  R2UR UR8, R6 ;  /* 0x00000000060872ca */ /* 0x000fe400000e0000 */
[----:B------:R-:W-:-:S05]  /*198c0*/  MOV R6, 0x6000 ;  /* 0x0000600000067802 */ /* 0x000fca0000000f00 */
[----:B------:R-:W-:-:S04]  /*198d0*/  IMAD R6, R9, R6, 0x2000 ;  /* 0x0000200009067424 */ /* 0x000fc800078e0206 */
[----:B------:R-:W-:Y:S02]  /*198e0*/  IMAD R6, R9, -0x2000, R6 ;  /* 0xffffe00009067824 */ /* 0x000fe400078e0206 */
[----:B------:R0:W-:Y:S03]  /*198f0*/  UTMALDG.4D [UR8], [UR4], desc[UR6] ;  /* 0x00000608040075b4 */ /* 0x0001e60008019000 */
[----:B------:R-:W-:-:S13]  /*19900*/  R2UR UR14, R6 ;  /* 0x00000000060e72ca */ /* 0x000fda00000e0000 */
[----:B------:R-:W-:-:S03]  /*19910*/  ULEA UR14, UR14, UR15, 0x1 ;  /* 0x0000000f0e0e7291 */ /* 0x000fc6000f8e083f */
[----:B------:R-:W-:Y:S02]  /*19920*/  UMOV UR15, 0x40 ;  /* 0x00000040000f7882 */ /* 0x000fe40000000000 */
[----:B0-----:R-:W-:Y:S02]  /*19930*/  UMOV UR10, UR15 ;  /* 0x0000000f000a7c82 */ /* 0x001fe40008000000 */
[----:B------:R-:W-:Y:S02]  /*19940*/  UMOV UR8, UR14 ;  /* 0x0000000e00087c82 */ /* 0x000fe40008000000 */
[----:B------:R1:W-:Y:S02]  /*19950*/  UTMALDG.4D [UR8], [UR4], desc[UR6] ;  /* 0x00000608040075b4 */ /* 0x0003e40008019000 */
[----:B-1----:R-:W-:Y:S01]  /*19960*/  NOP ;  /* 0x0000000000007918 */ /* 0x002fe20000000000 */
.L_x_676:
[----:B------:R-:W-:Y:S05]  /*19970*/  BSYNC B1 ;  /* 0x0000000000017941 */ /* 0x000fea0003800000 */
.L_x_675:
[----:B0-----:R-:W2:Y:S04]  /*19980*/  LDL.LU R6, [R1+0x4] ;  /* 0x0000040001067983 */ /* 0x001ea80000300800 */
[----:B------:R-:W3:Y:S01]  /*19990*/  LDL.LU R9, [R1+0x14] ;  /* 0x0000140001097983 */ /* 0x000ee20000300800 */
[----:B------:R-:W-:Y:S01]  /*199a0*/  PLOP3.LUT P2, PT, PT, PT, PT, 0x8, 0x0 ;  /* 0x000000000000781c */ /* 0x000fe20003f4e170 */
[----:B--2---:R-:W-:-:S05]  /*199b0*/  VIADD R6, R6, 0x1 ;  /* 0x0000000106067836 */ /* 0x004fca0000000000 */
[----:B------:R-:W-:-:S04]  /*199c0*/  ISETP.NE.AND P0, PT, R6, 0x2, PT ;  /* 0x000000020600780c */ /* 0x000fc80003f05270 */
[----:B------:R-:W-:Y:S02]  /*199d0*/  SEL R7, RZ, 0x1, P0 ;  /* 0x00000001ff077807 */ /* 0x000fe40000000000 */
[----:B------:R-:W-:Y:S01]  /*199e0*/  SEL R10, R6, RZ, P0 ;  /* 0x000000ff060a7207 */ /* 0x000fe20000000000 */
[----:B------:R-:W-:Y:S01]  /*199f0*/  VIADD R6, R3, 0xfffffffe ;  /* 0xfffffffe03067836 */ /* 0x000fe20000000000 */
[----:B---3--:R-:W-:-:S03]  /*19a00*/  LOP3.LUT R9, R9, R7, RZ, 0x3c, !PT ;  /* 0x0000000709097212 */ /* 0x008fc600078e3cff */
[----:B------:R0:W-:Y:S01]  /*19a10*/  STL [R1+0x4], R10 ;  /* 0x0000040a01007387 */ /* 0x0001e20000100800 */
[----:B------:R-:W-:-:S03]  /*19a20*/  ISETP.GE.AND P0, PT, R6, R4, PT ;  /* 0x000000040600720c */ /* 0x000fc60003f06270 */
[----:B------:R0:W-:Y:S10]  /*19a30*/  STL [R1+0x14], R9 ;  /* 0x0000140901007387 */ /* 0x0001f40000100800 */
[----:B0-----:R-:W-:Y:S05]  /*19a40*/  @!P0 BRA `(.L_x_670) ;  /* 0x00000004007c8947 */ /* 0x001fea0003800000 */
[C---:B-----5:R-:W-:Y:S02]  /*19a50*/  IMAD R6, R3.reuse, 0x80, R8 ;  /* 0x0000008003067824 */ /* 0x060fe400078e0208 */
[----:B------:R-:W-:Y:S02]  /*19a60*/  VIADD R3, R3, 0xffffffff ;  /* 0xffffffff03037836 */ /* 0x000fe40000000000 */
[----:B------:R-:W-:-:S07]  /*19a70*/  VIADD R6, R6, 0xffffff00 ;  /* 0xffffff0006067836 */ /* 0x000fce0000000000 */
.L_x_687:
[----:B------:R-:W-:Y:S05]  /*19a80*/  YIELD ;  /* 0x0000000000007946 */ /* 0x000fea0003800000 */
[----:B------:R-:W-:Y:S04]  /*19a90*/  BSSY B1, `(.L_x_681) ;  /* 0x000004d000017945 */ /* 0x000fe80003800000 */
[----:B0-----:R-:W-:Y:S05]  /*19aa0*/  @!P6 BRA `(.L_x_682) ;  /* 0x00000004002ce947 */ /* 0x001fea0003800000 */
[----:B------:R-:W2:Y:S04]  /*19ab0*/  LDL R7, [R1+0x4] ;  /* 0x0000040001077983 */ /* 0x000ea80000100800 */
[----:B------:R-:W3:Y:S01]  /*19ac0*/  LDL R8, [R1+0x14] ;  /* 0x0000140001087983 */ /* 0x000ee20000100800 */
[----:B--2---:R-:W-:Y:S01]  /*19ad0*/  IMAD R7, R7, 0x8, R5 ;  /* 0x0000000807077824 */ /* 0x004fe200078e0205 */
[----:B---3--:R-:W-:-:S04]  /*19ae0*/  SHF.L.U32 R8, R8, 0x1f, RZ ;  /* 0x0000001f08087819 */ /* 0x008fc800000006ff */
[----:B------:R-:W0:Y:S02]  /*19af0*/  SYNCS.PHASECHK.TRANS64.TRYWAIT P0, [R7+URZ+0x348a0], R8 ;  /* 0x0348a008070075a7 */ /* 0x000e24000800017f */
[----:B0-----:R-:W-:Y:S05]  /*19b00*/  @!P0 BRA `(.L_x_683) ;  /* 0x0000004c007c8947 */ /* 0x001fea0003800000 */
.L_x_801:
        /* <DEDUP_REMOVED lines=11> */
.L_x_684:
[----:B-1----:R-:W2:Y:S01]  /*19bc0*/  LDL R9, [R1+0x4] ;  /* 0x0000040001097983 */ /* 0x002ea20000100800 */
        /* <DEDUP_REMOVED lines=9> */
[----:B------:R-:W-:-:S04]  /*19c60*/  UMOV UR17, 0x40 ;  /* 0x0000004000117882 */ /* 0x000fc80000000000 */
[----:B------:R-:W-:Y:S01]  /*19c70*/  UIADD3 UR9, UR9, 0x34890, URZ ;  /* 0x0003489009097890 */ /* 0x000fe2000fffe03f */
[----:B--2---:R-:W-:-:S05]  /*19c80*/  IMAD R9, R9, 0xc000, R5 ;  /* 0x0000c00009097824 */ /* 0x004fca00078e0205 */
[----:B------:R-:W-:-:S13]  /*19c90*/  R2UR UR8, R9 ;  /* 0x00000000090872ca */ /* 0x000fda00000e0000 */
[----:B------:R-:W-:Y:S02]  /*19ca0*/  UIADD3 UR14, UR8, 0x1c400, URZ ;  /* 0x0001c400080e7890 */ /* 0x000fe4000fffe03f */
[----:B------:R-:W-:Y:S02]  /*19cb0*/  UIADD3 UR15, UR8, 0x20400, URZ ;  /* 0x00020400080f7890 */ /* 0x000fe4000fffe03f */
[----:B------:R-:W-:-:S03]  /*19cc0*/  UIADD3 UR16, UR8, 0x24400, URZ ;  /* 0x0002440008107890 */ /* 0x000fc6000fffe03f */
[----:B------:R-:W-:Y:S01]  /*19cd0*/  UMOV UR8, UR14 ;  /* 0x0000000e00087c82 */ /* 0x000fe20008000000 */
[----:B------:R-:W-:Y:S01]  /*19ce0*/  UMOV UR14, 0x80 ;  /* 0x00000080000e7882 */ /* 0x000fe20000000000 */
        /* <DEDUP_REMOVED lines=9> */
.L_x_802:
        /* <DEDUP_REMOVED lines=8> */
.L_x_686:
[----:B01----:R-:W2:Y:S01]  /*19e00*/  LDL R8, [R1+0x4] ;  /* 0x0000040001087983 */ /* 0x003ea20000100800 */
        /* <DEDUP_REMOVED lines=9> */
[----:B------:R-:W-:-:S04]  /*19ea0*/  UMOV UR15, 0x40 ;  /* 0x00000040000f7882 */ /* 0x000fc80000000000 */
[----:B------:R-:W-:Y:S02]  /*19eb0*/  UIADD3 UR8, UR8, 0x400, URZ ;  /* 0x0000040008087890 */ /* 0x000fe4000fffe03f */
[----:B------:R-:W-:Y:S01]  /*19ec0*/  UIADD3 UR9, UR9, 0x348b0, URZ ;  /* 0x000348b009097890 */ /* 0x000fe2000fffe03f */
[----:B--2---:R-:W-:-:S13]  /*19ed0*/  R2UR UR5, R8 ;  /* 0x00000000080572ca */ /* 0x004fda00000e0000 */
[----:B------:R-:W-:Y:S02]  /*19ee0*/  ULEA UR8, UR5, UR8, 0xf ;  /* 0x0000000805087291 */ /* 0x000fe4000f8e783f */
[----:B------:R-:W-:Y:S02]  /*19ef0*/  UIADD3.X UR5, URZ, UR39, URZ, UP0, !UPT ;  /* 0x000000273f057290 */ /* 0x000fe400087fe43f */
[----:B------:R-:W-:-:S07]  /*19f00*/  UIADD3 UR14, UR8, 0x4000, URZ ;  /* 0x00004000080e7890 */ /* 0x000fce000fffe03f */
[----:B------:R0:W-:Y:S02]  /*19f10*/  UTMALDG.4D [UR8], [UR4], desc[UR6] ;  /* 0x00000608040075b4 */ /* 0x0001e40008019000 */
[----:B0-----:R-:W-:Y:S01]  /*19f20*/  UMOV UR8, UR14 ;  /* 0x0000000e00087c82 */ /* 0x001fe20008000000 */
[----:B------:R-:W-:Y:S02]  /*19f30*/  UMOV UR10, UR15 ;  /* 0x0000000f000a7c82 */ /* 0x000fe40008000000 */
[----:B------:R0:W-:Y:S02]  /*19f40*/  UTMALDG.4D [UR8], [UR4], desc[UR6] ;  /* 0x00000608040075b4 */ /* 0x0001e40008019000 */
[----:B0-----:R-:W-:Y:S01]  /*19f50*/  NOP ;  /* 0x0000000000007918 */ /* 0x001fe20000000000 */
.L_x_682:
[----:B------:R-:W-:Y:S05]  /*19f60*/  BSYNC B1 ;  /* 0x0000000000017941 */ /* 0x000fea0003800000 */
.L_x_681:
[----:B------:R-:W2:Y:S04]  /*19f70*/  LDL.LU R7, [R1+0x4] ;  /* 0x0000040001077983 */ /* 0x000ea80000300800 */
[----:B------:R-:W3:Y:S01]  /*19f80*/  LDL.LU R8, [R1+0x14] ;  /* 0x0000140001087983 */ /* 0x000ee20000300800 */
[----:B------:R-:W-:Y:S02]  /*19f90*/  VIADD R3, R3, 0xffffffff ;  /* 0xffffffff03037836 */ /* 0x000fe40000000000 */
[----:B------:R-:W-:Y:S02]  /*19fa0*/  VIADD R6, R6, 0xffffff80 ;  /* 0xffffff8006067836 */ /* 0x000fe40000000000 */
[----:B--2---:R-:W-:-:S05]  /*19fb0*/  VIADD R7, R7, 0x1 ;  /* 0x0000000107077836 */ /* 0x004fca0000000000 */
[----:B------:R-:W-:-:S04]  /*19fc0*/  ISETP.NE.AND P0, PT, R7, 0x2, PT ;  /* 0x000000020700780c */ /* 0x000fc80003f05270 */
[----:B------:R-:W-:Y:S02]  /*19fd0*/  SEL R9, R7, RZ, P0 ;  /* 0x000000ff07097207 */ /* 0x000fe40000000000 */
[----:B------:R-:W-:Y:S02]  /*19fe0*/  SEL R7, RZ, 0x1, P0 ;  /* 0x00000001ff077807 */ /* 0x000fe40000000000 */
[----:B------:R-:W-:Y:S01]  /*19ff0*/  ISETP.GT.AND P0, PT, R3, R4, PT ;  /* 0x000000040300720c */ /* 0x000fe20003f04270 */
[----:B------:R0:W-:Y:S01]  /*1a000*/  STL [R1+0x4], R9 ;  /* 0x0000040901007387 */ /* 0x0001e20000100800 */
[----:B---3--:R-:W-:-:S05]  /*1a010*/  LOP3.LUT R8, R8, R7, RZ, 0x3c, !PT ;  /* 0x0000000708087212 */ /* 0x008fca00078e3cff */
[----:B------:R0:W-:Y:S06]  /*1a020*/  STL [R1+0x14], R8 ;  /* 0x0000140801007387 */ /* 0x0001ec0000100800 */
[----:B------:R-:W-:Y:S05]  /*1a030*/  @P0 BRA `(.L_x_687) ;  /* 0xfffffff800900947 */ /* 0x000fea000383ffff */
.L_x_670:
[----:B------:R-:W-:Y:S05]  /*1a040*/  BSYNC B0 ;  /* 0x0000000000007941 */ /* 0x000fea0003800000 */
.L_x_669:
[----:B------:R-:W2:Y:S01]  /*1a050*/  LDL R7, [R1+0x34] ;  /* 0x0000340001077983 */ /* 0x000ea20000100800 */
[----:B------:R-:W-:Y:S05]  /*1a060*/  @!P2 WARPSYNC.ALL ;  /* 0x000000000000a948 */ /* 0x000fea0003800000 */
[----:B------:R-:W-:Y:S01]  /*1a070*/  BSSY B6, `(.L_x_688) ;  /* 0x0000309000067945 */ /* 0x000fe20003800000 */
[----:B------:R-:W-:Y:S01]  /*1a080*/  @!P2 BAR.SYNC.DEFER_BLOCKING 0xc, 0x120 ;  /* 0x030480000000ab1d */ /* 0x000fe20000010000 */
[----:B--2---:R-:W-:-:S13]  /*1a090*/  ISETP.GT.AND P0, PT, R7, RZ, PT ;  /* 0x000000ff0700720c */ /* 0x004fda0003f04270 */
        /* <DEDUP_REMOVED lines=8> */
[----:B------:R-:W1:Y:S08]  /*1a120*/  FLO.U32 R0, UR4 ;  /* 0x0000000400007d00 */ /* 0x000e7000080e0000 */
[----:B------:R-:W2:Y:S01]  /*1a130*/  POPC R5, UR4 ;  /* 0x0000000400057d09 */ /* 0x000ea20008000000 */
[----:B-1----:R-:W-:-:S13]  /*1a140*/  ISETP.EQ.U32.AND P0, PT, R0, R7, PT ;  /* 0x000000070000720c */ /* 0x002fda0003f02070 */
[----:B--2---:R-:W2:Y:S01]  /*1a150*/  @P0 ATOMG.E.ADD.STRONG.GPU PT, R3, desc[UR36][R2.64], R5 ;  /* 0x00000005020309a8 */ /* 0x004ea200081ee1e4 */
[----:B------:R-:W1:Y:S02]  /*1a160*/  S2R R4, SR_LTMASK ;  /* 0x0000000000047919 */ /* 0x000e640000003900 */
[----:B-1----:R-:W-:-:S04]  /*1a170*/  LOP3.LUT R4, R4, UR4, RZ, 0xc0, !PT ;  /* 0x0000000404047c12 */ /* 0x002fc8000f8ec0ff */
[----:B------:R-:W1:Y:S01]  /*1a180*/  POPC R7, R4 ;  /* 0x0000000400077309 */ /* 0x000e620000000000 */
[----:B--2---:R-:W1:Y:S02]  /*1a190*/  SHFL.IDX PT, R0, R3, R0, 0x1f ;  /* 0x00001f0003007589 */ /* 0x004e6400000e0000 */
[----:B-1----:R-:W-:Y:S01]  /*1a1a0*/  IADD3 R16, R0, UR40, R7 ;  /* 0x0000002800107c10 */ /* 0x002fe2000fffe007 */
[----:B------:R-:W-:Y:S06]  /*1a1b0*/  BRA `(.L_x_690) ;  /* 0x0000002c00d07947 */ /* 0x000fec0003800000 */
.L_x_689:
[----:B------:R-:W1:Y:S01]  /*1a1c0*/  S2R R0, SR_CgaCtaId ;  /* 0x0000000000007919 */ /* 0x000e620000008800 */
[----:B------:R-:W-:-:S04]  /*1a1d0*/  MOV R2, 0x400 ;  /* 0x0000040000027802 */ /* 0x000fc80000000f00 */
[----:B-1----:R-:W-:-:S05]  /*1a1e0*/  LEA R3, R0, R2, 0x18 ;  /* 0x0000000200037211 */ /* 0x002fca00078ec0ff */
[----:B------:R1:W-:Y:S01]  /*1a1f0*/  STL [R1+0x18], R3 ;  /* 0x0000180301007387 */ /* 0x0003e20000100800 */
[----:B------:R-:W-:-:S05]  /*1a200*/  VIADD R0, R3, 0x1c400 ;  /* 0x0001c40003007836 */ /* 0x000fca0000000000 */
[----:B------:R-:W-:-:S13]  /*1a210*/  LOP3.LUT P0, RZ, R0, 0x3ff, RZ, 0xc0, !PT ;  /* 0x000003ff00ff7812 */ /* 0x000fda000780c0ff */
[----:B-1----:R-:W-:Y:S05]  /*1a220*/  @!P0 BRA `(.L_x_691) ;  /* 0x0000000000408947 */ /* 0x002fea0003800000 */
        /* <DEDUP_REMOVED lines=11> */
[----:B0----5:R-:W-:Y:S02]  /*1a2e0*/  IMAD.MOV.U32 R8, RZ, RZ, 0x70 ;  /* 0x00000070ff087424 */ /* 0x021fe400078e00ff */
[----:B------:R-:W-:Y:S02]  /*1a2f0*/  IMAD.MOV.U32 R12, RZ, RZ, 0x1 ;  /* 0x00000001ff0c7424 */ /* 0x000fe400078e00ff */
[----:B------:R-:W-:-:S07]  /*1a300*/  IMAD.MOV.U32 R13, RZ, RZ, RZ ;  /* 0x000000ffff0d7224 */ /* 0x000fce00078e00ff */
[----:B------:R-:W-:-:S07]  /*1a310*/  LEPC R20, `(.L_x_691) ;  /* 0x000000001014794e */ /* 0x000fce0000000000 */
[----:B-1----:R-:W-:Y:S05]  /*1a320*/  CALL.ABS.NOINC R2 ;  /* 0x0000000002007343 */ /* 0x002fea0003c00000 */
.L_x_691:
        /* <DEDUP_REMOVED lines=15> */
[----:B0----5:R-:W-:Y:S02]  /*1a420*/  IMAD.MOV.U32 R8, RZ, RZ, 0x70 ;  /* 0x00000070ff087424 */ /* 0x021fe400078e00ff */
[----:B------:R-:W-:Y:S02]  /*1a430*/  IMAD.MOV.U32 R12, RZ, RZ, 0x1 ;  /* 0x00000001ff0c7424 */ /* 0x000fe400078e00ff */
[----:B-1----:R-:W-:-:S07]  /*1a440*/  IMAD.MOV.U32 R13, RZ, RZ, RZ ;  /* 0x000000ffff0d7224 */ /* 0x002fce00078e00ff */
[----:B------:R-:W-:-:S07]  /*1a450*/  LEPC R20, `(.L_x_693) ;  /* 0x000000001014794e */ /* 0x000fce0000000000 */
[----:B--2---:R-:W-:Y:S05]  /*1a460*/  CALL.ABS.NOINC R2 ;  /* 0x0000000002007343 */ /* 0x004fea0003c00000 */
.L_x_693:
        /* <DEDUP_REMOVED lines=16> */
.L_x_692:
[----:B------:R-:W2:Y:S01]  /*1a570*/  LDL.LU R2, [R1+0x28] ;  /* 0x0000280001027983 */ /* 0x000ea20000300800 */
[----:B------:R-:W-:-:S03]  /*1a580*/  ULDC.64 UR4, c[0x0][0x9f8] ;  /* 0x00027e0000047ab9 */ /* 0x000fc60000000a00 */
[----:B------:R-:W3:Y:S04]  /*1a590*/  LDL.LU R0, [R1+0x2c] ;  /* 0x00002c0001007983 */ /* 0x000ee80000300800 */
[----:B------:R-:W4:Y:S04]  /*1a5a0*/  LDL.LU R4, [R1+0x38] ;  /* 0x0000380001047983 */ /* 0x000f280000300800 */
[----:B------:R-:W4:Y:S01]  /*1a5b0*/  LDL.LU R5, [R1+0x20] ;  /* 0x0000200001057983 */ /* 0x000f220000300800 */
[----:B------:R-:W-:-:S04]  /*1a5c0*/  ISETP.NE.U32.AND P0, PT, RZ, UR4, PT ;  /* 0x00000004ff007c0c */ /* 0x000fc8000bf05070 */
[----:B------:R-:W-:Y:S01]  /*1a5d0*/  ISETP.NE.AND.EX P0, PT, RZ, UR5, PT, P0 ;  /* 0x00000005ff007c0c */ /* 0x000fe2000bf05300 */
[----:B------:R-:W1:Y:S02]  /*1a5e0*/  S2R R6, SR_TID.X ;  /* 0x0000000000067919 */ /* 0x000e640000002100 */
[----:B-1----:R-:W-:-:S04]  /*1a5f0*/  LOP3.LUT R6, R6, 0x1f, RZ, 0xc0, !PT ;  /* 0x0000001f06067812 */ /* 0x002fc800078ec0ff */
        /* <DEDUP_REMOVED lines=9> */
[----:B------:R-:W1:Y:S01]  /*1a690*/  LDC R4, c[0x0][0x428] ;  /* 0x00010a00ff047b82 */ /* 0x000e620000000800 */
[----:B------:R-:W-:-:S06]  /*1a6a0*/  IMAD.MOV.U32 R0, RZ, RZ, R5 ;  /* 0x000000ffff007224 */ /* 0x000fcc00078e0005 */
[----:B------:R2:W5:Y:S01]  /*1a6b0*/  @P0 LDG.E R0, desc[UR36][R2.64] ;  /* 0x0000002402000981 */ /* 0x000562000c1e1900 */
[----:B------:R-:W-:Y:S02]  /*1a6c0*/  PLOP3.LUT P1, PT, P6, PT, PT, 0x8, 0x0 ;  /* 0x000000000000781c */ /* 0x000fe4000372e170 */
[----:B-1----:R-:W-:Y:S01]  /*1a6d0*/  ISETP.NE.AND P0, PT, R4, 0x1, PT ;  /* 0x000000010400780c */ /* 0x002fe20003f05270 */
[----:B------:R-:W-:-:S12]  /*1a6e0*/  IMAD.MOV.U32 R4, RZ, RZ, R18 ;  /* 0x000000ffff047224 */ /* 0x000fd800078e0012 */
[----:B--2---:R-:W1:Y:S08]  /*1a6f0*/  @P0 LDC R3, c[0x0][0x42c] ;  /* 0x00010b00ff030b82 */ /* 0x004e700000000800 */
[----:B------:R-:W2:Y:S01]  /*1a700*/  @P0 LDC R2, c[0x0][0x430] ;  /* 0x00010c00ff020b82 */ /* 0x000ea20000000800 */
[----:B-1----:R-:W-:-:S05]  /*1a710*/  @P0 IMAD.HI.U32 R3, R18, R3, RZ ;  /* 0x0000000312030227 */ /* 0x002fca00078e00ff */
[----:B--2---:R-:W-:Y:S02]  /*1a720*/  @P0 SHF.R.U32.HI R4, RZ, R2, R3 ;  /* 0x00000002ff040219 */ /* 0x004fe40000011603 */
[----:B------:R-:W-:-:S04]  /*1a730*/  ISETP.NE.U32.AND P0, PT, RZ, UR4, PT ;  /* 0x00000004ff007c0c */ /* 0x000fc8000bf05070 */
[----:B------:R-:W-:-:S04]  /*1a740*/  ISETP.NE.AND.EX P0, PT, RZ, UR5, PT, P0 ;  /* 0x00000005ff007c0c */ /* 0x000fc8000bf05300 */
[----:B------:R-:W-:-:S09]  /*1a750*/  SEL R2, R5, RZ, !P0 ;  /* 0x000000ff05027207 */ /* 0x000fd20004000000 */
.L_x_694:
        /* <DEDUP_REMOVED lines=9> */
[----:B-1----:R-:W-:Y:S05]  /*1a7f0*/  @P1 BRA.U.ANY `(.L_x_694) ;  /* 0xfffffffd00d81947 */ /* 0x002fea000393ffff */
[----:B------:R-:W1:Y:S01]  /*1a800*/  S2R R3, SR_TID.X ;  /* 0x0000000000037919 */ /* 0x000e620000002100 */
[----:B------:R-:W-:Y:S01]  /*1a810*/  UMOV UR4, 0x40 ;  /* 0x0000004000047882 */ /* 0x000fe20000000000 */
[----:B-1----:R-:W-:-:S04]  /*1a820*/  LOP3.LUT R3, R3, 0x1f, RZ, 0xc0, !PT ;  /* 0x0000001f03037812 */ /* 0x002fc800078ec0ff */
[----:B------:R-:W-:-:S04]  /*1a830*/  ISETP.NE.AND P2, PT, R3, RZ, PT ;  /* 0x000000ff0300720c */ /* 0x000fc80003f45270 */
[----:B------:R-:W-:-:S09]  /*1a840*/  PLOP3.LUT P1, PT, P2, PT, PT, 0x8, 0x0 ;  /* 0x000000000000781c */ /* 0x000fd2000172e170 */
[----:B------:R-:W-:-:S05]  /*1a850*/  VOTEU.ALL UP0, P2 ;  /* 0x00000000003f7886 */ /* 0x000fca0001000000 */
.L_x_695:
        /* <DEDUP_REMOVED lines=15> */
.L_x_696:
        /* <DEDUP_REMOVED lines=9> */
[----:B0----5:R-:W0:Y:S01]  /*1a9e0*/  LDC.64 R8, c[0x0][0x3f8] ;  /* 0x0000fe00ff087b82 */ /* 0x021e220000000a00 */
[----:B------:R-:W-:Y:S02]  /*1a9f0*/  ULDC.64 UR4, c[0x0][0xa08] ;  /* 0x0002820000047ab9 */ /* 0x000fe40000000a00 */
[----:B0-----:R-:W-:Y:S01]  /*1aa00*/  LOP3.LUT P0, RZ, R8, UR4, RZ, 0xfc, !PT ;  /* 0x0000000408ff7c12 */ /* 0x001fe2000f80fcff */
[----:B------:R-:W-:-:S03]  /*1aa10*/  UMOV UR4, 0xffffffff ;  /* 0xffffffff00047882 */ /* 0x000fc60000000000 */
[----:B------:R-:W-:-:S04]  /*1aa20*/  LOP3.LUT P0, RZ, R9, UR5, RZ, 0xfc, P0 ;  /* 0x0000000509ff7c12 */ /* 0x000fc8000800fcff */
[----:B------:R-:W-:Y:S01]  /*1aa30*/  SEL R5, R0, RZ, !P0 ;  /* 0x000000ff00057207 */ /* 0x000fe20004000000 */
[----:B------:R-:W-:Y:S08]  /*1aa40*/  BRA.DIV UR4, `(.L_x_697) ;  /* 0x0000003e04d47947 */ /* 0x000ff0000b800000 */
.L_x_805:
[----:B------:R-:W2:Y:S01]  /*1aa50*/  LDL R3, [R1+0x24] ;  /* 0x0000240001037983 */ /* 0x000ea20000100800 */
[----:B------:R-:W-:Y:S01]  /*1aa60*/  UMOV UR4, 0xffffffff ;  /* 0xffffffff00047882 */ /* 0x000fe20000000000 */
[----:B------:R-:W-:Y:S01]  /*1aa70*/  SHF.R.S32.HI R12, RZ, 0x1f, R0 ;  /* 0x0000001fff0c7819 */ /* 0x000fe20000011400 */
[----:B--2---:R-:W-:Y:S01]  /*1aa80*/  VIADD R3, R3, 0xffffffff ;  /* 0xffffffff03037836 */ /* 0x004fe20000000000 */
[----:B------:R-:W-:Y:S06]  /*1aa90*/  BRA.DIV UR4, `(.L_x_698) ;  /* 0x0000003e04f47947 */ /* 0x000fec000b800000 */
[----:B------:R-:W-:-:S13]  /*1aaa0*/  ELECT P6, URZ, PT ;  /* 0x00000000003f782f */ /* 0x000fda00038c0000 */
.L_x_808:
        /* <DEDUP_REMOVED lines=24> */
.L_x_700:
        /* <DEDUP_REMOVED lines=9> */
.L_x_809:
        /* <DEDUP_REMOVED lines=11> */
.L_x_702:
        /* <DEDUP_REMOVED lines=34> */
.L_x_699:
        /* <DEDUP_REMOVED lines=47> */
.L_x_810:
[----:B------:R-:W-:Y:S05]  /*1b280*/  BSYNC B0 ;  /* 0x0000000000007941 */ /* 0x000fea0003800000 */
.L_x_703:
        /* <DEDUP_REMOVED lines=9> */
[C---:B------:R-:W-:Y:S02]  /*1b320*/  IMAD.IADD R2, R6.reuse, 0x1, R13 ;  /* 0x0000000106027824 */ /* 0x040fe400078e020d */
[----:B------:R-:W-:-:S03]  /*1b330*/  VIADD R6, R6, 0xfffffffe ;  /* 0xfffffffe06067836 */ /* 0x000fc60000000000 */
[----:B------:R-:W-:-:S04]  /*1b340*/  LOP3.LUT R2, R2, 0x1, RZ, 0xc0, !PT ;  /* 0x0000000102027812 */ /* 0x000fc800078ec0ff */
[----:B------:R-:W-:-:S13]  /*1b350*/  ISETP.NE.U32.AND P0, PT, R2, 0x1, PT ;  /* 0x000000010200780c */ /* 0x000fda0003f05070 */
        /* <DEDUP_REMOVED lines=15> */
[----:B------:R-:W-:Y:S01]  /*1b450*/  IMAD.MOV.U32 R2, RZ, RZ, R6 ;  /* 0x000000ffff027224 */ /* 0x000fe200078e0006 */
[----:B------:R-:W-:Y:S01]  /*1b460*/  ULDC.64 UR4, c[0x0][0x408] ;  /* 0x0001020000047ab9 */ /* 0x000fe20000000a00 */
[----:B0-----:R-:W-:-:S13]  /*1b470*/  ISETP.NE.AND P0, PT, R17, 0x1, PT ;  /* 0x000000011100780c */ /* 0x001fda0003f05270 */
[----:B------:R-:W0:Y:S02]  /*1b480*/  @P0 LDC.64 R10, c[0x0][0x420] ;  /* 0x00010800ff0a0b82 */ /* 0x000e240000000a00 */
[----:B0-----:R-:W-:-:S05]  /*1b490*/  @P0 IMAD.HI.U32 R10, R6, R10, RZ ;  /* 0x0000000a060a0227 */ /* 0x001fca00078e00ff */
[----:B------:R-:W-:Y:S01]  /*1b4a0*/  @P0 SHF.R.U32.HI R2, RZ, R11, R10 ;  /* 0x0000000bff020219 */ /* 0x000fe2000001160a */
[----:B------:R-:W-:-:S03]  /*1b4b0*/  IMAD R10, R12, UR4, RZ ;  /* 0x000000040c0a7c24 */ /* 0x000fc6000f8e02ff */
[----:B------:R-:W-:Y:S01]  /*1b4c0*/  SHF.R.S32.HI R11, RZ, 0x1f, R2 ;  /* 0x0000001fff0b7819 */ /* 0x000fe20000011402 */
[C---:B------:R-:W-:Y:S02]  /*1b4d0*/  IMAD R15, R0.reuse, UR5, R10 ;  /* 0x00000005000f7c24 */ /* 0x040fe4000f8e020a */
[--C-:B------:R-:W-:Y:S02]  /*1b4e0*/  IMAD.MOV.U32 R10, RZ, RZ, R2.reuse ;  /* 0x000000ffff0a7224 */ /* 0x100fe400078e0002 */
[----:B------:R-:W-:Y:S02]  /*1b4f0*/  IMAD.MOV R2, RZ, RZ, -R2 ;  /* 0x000000ffff027224 */ /* 0x000fe400078e0a02 */
[----:B------:R-:W-:-:S04]  /*1b500*/  IMAD.WIDE.U32 R10, R0, UR4, R10 ;  /* 0x00000004000a7c25 */ /* 0x000fc8000f8e000a */
[----:B------:R-:W-:Y:S01]  /*1b510*/  IMAD.IADD R15, R15, 0x1, R11 ;  /* 0x000000010f0f7824 */ /* 0x000fe200078e020b */
[----:B------:R-:W-:Y:S01]  /*1b520*/  LEA R8, P0, R10, R8, 0x2 ;  /* 0x000000080a087211 */ /* 0x000fe200078010ff */
[----:B------:R-:W-:-:S03]  /*1b530*/  IMAD R6, R17, R2, R6 ;  /* 0x0000000211067224 */ /* 0x000fc600078e0206 */
[----:B------:R-:W-:-:S05]  /*1b540*/  LEA.HI.X R9, R10, R9, R15, 0x2, P0 ;  /* 0x000000090a097211 */ /* 0x000fca00000f140f */
[----:B------:R0:W5:Y:S04]  /*1b550*/  LDG.E R2, desc[UR36][R8.64] ;  /* 0x0000002408027981 */ /* 0x000168000c1e1900 */
.L_x_711:
[----:B0-----:R-:W0:Y:S01]  /*1b560*/  S2R R9, SR_CgaCtaId ;  /* 0x0000000000097919 */ /* 0x001e220000008800 */
[----:B------:R-:W-:-:S04]  /*1b570*/  MOV R8, 0x400 ;  /* 0x0000040000087802 */ /* 0x000fc80000000f00 */
[----:B0-----:R-:W-:Y:S02]  /*1b580*/  LEA R8, R9, R8, 0x18 ;  /* 0x0000000809087211 */ /* 0x001fe400078ec0ff */
[----:B------:R-:W-:-:S03]  /*1b590*/  SHF.L.U32 R9, R14, 0x1f, RZ ;  /* 0x0000001f0e097819 */ /* 0x000fc600000006ff */
[----:B------:R-:W-:-:S04]  /*1b5a0*/  IMAD R8, R7, 0x8, R8 ;  /* 0x0000000807087824 */ /* 0x000fc800078e0208 */
[----:B------:R-:W0:Y:S02]  /*1b5b0*/  SYNCS.PHASECHK.TRANS64.TRYWAIT P0, [R8+URZ+0x34840], R9 ;  /* 0x03484009080075a7 */ /* 0x000e24000800017f */
[----:B0-----:R-:W-:Y:S05]  /*1b5c0*/  @!P0 BRA `(.L_x_712) ;  /* 0x00000034007c8947 */ /* 0x001fea0003800000 */
.L_x_811:
        /* <DEDUP_REMOVED lines=11> */
.L_x_713:
        /* <DEDUP_REMOVED lines=37> */
.L_x_812:
[----:B------:R-:W-:Y:S05]  /*1b8d0*/  @P1 BRA `(.L_x_715) ;  /* 0x0000000000301947 */ /* 0x000fea0003800000 */
[----:B------:R-:W2:Y:S01]  /*1b8e0*/  LDL R10, [R1] ;  /* 0x00000000010a7983 */ /* 0x000ea20000100800 */
[----:B------:R-:W-:Y:S01]  /*1b8f0*/  MOV R11, 0x400 ;  /* 0x00000400000b7802 */ /* 0x000fe20000000f00 */
[----:B------:R-:W1:Y:S01]  /*1b900*/  S2R R17, SR_TID.X ;  /* 0x0000000000117919 */ /* 0x000e620000002100 */
[----:B------:R-:W3:Y:S01]  /*1b910*/  S2R R15, SR_CgaCtaId ;  /* 0x00000000000f7919 */ /* 0x000ee20000008800 */
[----:B0-----:R-:W-:Y:S01]  /*1b920*/  IMAD.MOV.U32 R9, RZ, RZ, 0x8000 ;  /* 0x00008000ff097424 */ /* 0x001fe200078e00ff */
[----:B-1----:R-:W-:-:S04]  /*1b930*/  LOP3.LUT R17, R17, 0x1f, RZ, 0xc0, !PT ;  /* 0x0000001f11117812 */ /* 0x002fc800078ec0ff */
[----:B------:R-:W-:Y:S02]  /*1b940*/  ISETP.NE.AND P0, PT, R17, RZ, PT ;  /* 0x000000ff1100720c */ /* 0x000fe40003f05270 */
[----:B---3--:R-:W-:-:S05]  /*1b950*/  LEA R11, R15, R11, 0x18 ;  /* 0x0000000b0f0b7211 */ /* 0x008fca00078ec0ff */
[----:B--2---:R-:W-:-:S04]  /*1b960*/  IMAD R8, R10, 0x8, R11 ;  /* 0x000000080a087824 */ /* 0x004fc800078e020b */
[----:B------:R1:W-:Y:S02]  /*1b970*/  SYNCS.ARRIVE.TRANS64 RZ, [R8+URZ+0x34850], R9 ;  /* 0x0348500908ff79a7 */ /* 0x0003e4000800003f */
[----:B------:R-:W-:Y:S05]  /*1b980*/  @!P0 BRA `(.L_x_715) ;  /* 0x0000000000048947 */ /* 0x000fea0003800000 */
[----:B------:R-:W-:Y:S01]  /*1b990*/  BPT.TRAP 0x1 ;  /* 0x000000040000795c */ /* 0x000fe20000300000 */
.L_x_715:
        /* <DEDUP_REMOVED lines=31> */
.L_x_710:
[----:B------:R-:W-:Y:S05]  /*1bb90*/  BSYNC B2 ;  /* 0x0000000000027941 */ /* 0x000fea0003800000 */
.L_x_709:
[----:B------:R-:W2:Y:S04]  /*1bba0*/  LDL.LU R2, [R1+0x24] ;  /* 0x0000240001027983 */ /* 0x000ea80000300800 */
[----:B------:R0:W-:Y:S04]  /*1bbb0*/  STL [R1], R7 ;  /* 0x0000000701007387 */ /* 0x0001e80000100800 */
[----:B------:R0:W-:Y:S02]  /*1bbc0*/  STL [R1+0xc], R14 ;  /* 0x00000c0e01007387 */ /* 0x0001e40000100800 */
[----:B0-2---:R-:W-:-:S07]  /*1bbd0*/  VIADD R6, R2, 0xfffffffd ;  /* 0xfffffffd02067836 */ /* 0x005fce0000000000 */
.L_x_708:
[----:B------:R-:W-:Y:S05]  /*1bbe0*/  BSYNC B1 ;  /* 0x0000000000017941 */ /* 0x000fea0003800000 */
.L_x_707:
[----:B------:R-:W-:-:S05]  /*1bbf0*/  IMAD.MOV R2, RZ, RZ, -R13 ;  /* 0x000000ffff027224 */ /* 0x000fca00078e0a0d */
[----:B------:R-:W-:-:S13]  /*1bc00*/  ISETP.NE.AND P0, PT, R3, R2, PT ;  /* 0x000000020300720c */ /* 0x000fda0003f05270 */
[----:B------:R-:W-:Y:S05]  /*1bc10*/  @!P0 BRA `(.L_x_706) ;  /* 0x0000000c00fc8947 */ /* 0x000fea0003800000 */
[----:B------:R-:W-:-:S07]  /*1bc20*/  IMAD.MOV.U32 R10, RZ, RZ, R5 ;  /* 0x000000ffff0a7224 */ /* 0x000fce00078e0005 */
.L_x_730:
        /* <DEDUP_REMOVED lines=17> */
[----:B0-----:R-:W-:-:S13]  /*1bd40*/  ISETP.NE.AND P0, PT, R10, 0x1, PT ;  /* 0x000000010a00780c */ /* 0x001fda0003f05270 */
[----:B------:R-:W0:Y:S02]  /*1bd50*/  @P0 LDC.64 R2, c[0x0][0x420] ;  /* 0x00010800ff020b82 */ /* 0x000e240000000a00 */
[----:B0-----:R-:W-:-:S04]  /*1bd60*/  @P0 IMAD.HI.U32 R9, R6, R2, RZ ;  /* 0x0000000206090227 */ /* 0x001fc800078e00ff */
[----:B------:R-:W-:Y:S01]  /*1bd70*/  IMAD.MOV.U32 R2, RZ, RZ, R6 ;  /* 0x000000ffff027224 */ /* 0x000fe200078e0006 */
[----:B------:R-:W-:-:S04]  /*1bd80*/  @P0 SHF.R.U32.HI R2, RZ, R3, R9 ;  /* 0x00000003ff020219 */ /* 0x000fc80000011609 */
[--C-:B------:R-:W-:Y:S01]  /*1bd90*/  SHF.R.S32.HI R3, RZ, 0x1f, R2.reuse ;  /* 0x0000001fff037819 */ /* 0x100fe20000011402 */
[----:B------:R-:W-:-:S04]  /*1bda0*/  IMAD.MOV R9, RZ, RZ, -R2 ;  /* 0x000000ffff097224 */ /* 0x000fc800078e0a02 */
[----:B------:R-:W-:Y:S02]  /*1bdb0*/  IMAD R9, R10, R9, R6 ;  /* 0x000000090a097224 */ /* 0x000fe400078e0206 */
[----:B------:R-:W-:Y:S02]  /*1bdc0*/  IMAD R10, R12, UR6, RZ ;  /* 0x000000060c0a7c24 */ /* 0x000fe4000f8e02ff */
[----:B------:R-:W-:-:S04]  /*1bdd0*/  IMAD.WIDE.U32 R2, R0, UR6, R2 ;  /* 0x0000000600027c25 */ /* 0x000fc8000f8e0002 */
[----:B------:R-:W-:-:S04]  /*1bde0*/  IMAD R10, R0, UR7, R10 ;  /* 0x00000007000a7c24 */ /* 0x000fc8000f8e020a */
[----:B------:R-:W-:Y:S01]  /*1bdf0*/  IMAD.IADD R3, R10, 0x1, R3 ;  /* 0x000000010a037824 */ /* 0x000fe200078e0203 */
[----:B------:R-:W-:-:S04]  /*1be00*/  LEA R10, P0, R2, UR4, 0x2 ;  /* 0x00000004020a7c11 */ /* 0x000fc8000f8010ff */
[----:B------:R-:W-:-:S05]  /*1be10*/  LEA.HI.X R11, R2, UR5, R3, 0x2, P0 ;  /* 0x00000005020b7c11 */ /* 0x000fca00080f1403 */
[----:B------:R0:W5:Y:S04]  /*1be20*/  LDG.E R10, desc[UR36][R10.64] ;  /* 0x000000240a0a7981 */ /* 0x000168000c1e1900 */
.L_x_718:
[----:B------:R-:W1:Y:S01]  /*1be30*/  S2R R3, SR_CgaCtaId ;  /* 0x0000000000037919 */ /* 0x000e620000008800 */
[----:B------:R-:W-:-:S04]  /*1be40*/  MOV R2, 0x400 ;  /* 0x0000040000027802 */ /* 0x000fc80000000f00 */
[----:B-1----:R-:W-:Y:S02]  /*1be50*/  LEA R2, R3, R2, 0x18 ;  /* 0x0000000203027211 */ /* 0x002fe400078ec0ff */
[----:B------:R-:W-:-:S03]  /*1be60*/  SHF.L.U32 R3, R8, 0x1f, RZ ;  /* 0x0000001f08037819 */ /* 0x000fc600000006ff */
[----:B------:R-:W-:-:S04]  /*1be70*/  IMAD R2, R7, 0x8, R2 ;  /* 0x0000000807027824 */ /* 0x000fc800078e0202 */
[----:B------:R-:W1:Y:S02]  /*1be80*/  SYNCS.PHASECHK.TRANS64.TRYWAIT P0, [R2+URZ+0x34840], R3 ;  /* 0x03484003020075a7 */ /* 0x000e64000800017f */
[----:B-1----:R-:W-:Y:S05]  /*1be90*/  @!P0 BRA `(.L_x_719) ;  /* 0x0000002c00708947 */ /* 0x002fea0003800000 */
.L_x_813:
        /* <DEDUP_REMOVED lines=11> */
.L_x_720:
[----:B------:R-:W2:Y:S04]  /*1bf50*/  LDL R15, [R1+0x8] ;  /* 0x00000800010f7983 */ /* 0x000ea80000100800 */
[----:B------:R-:W3:Y:S01]  /*1bf60*/  LDL.LU R14, [R1+0xc] ;  /* 0x00000c00010e7983 */ /* 0x000ee20000300800 */
[----:B-1----:R-:W-:-:S03]  /*1bf70*/  MOV R3, 0x400 ;  /* 0x0000040000037802 */ /* 0x002fc60000000f00 */
        /* <DEDUP_REMOVED lines=34> */
.L_x_814:
        /* <DEDUP_REMOVED lines=8> */
.L_x_722:
        /* <DEDUP_REMOVED lines=30> */
.L_x_717:
[----:B------:R-:W-:Y:S05]  /*1c400*/  BSYNC B1 ;  /* 0x0000000000017941 */ /* 0x000fea0003800000 */
.L_x_716:
        /* <DEDUP_REMOVED lines=31> */
.L_x_725:
[----:B------:R-:W2:Y:S01]  /*1c600*/  S2R R3, SR_CgaCtaId ;  /* 0x0000000000037919 */ /* 0x000ea20000008800 */
[----:B------:R-:W-:-:S04]  /*1c610*/  MOV R2, 0x400 ;  /* 0x0000040000027802 */ /* 0x000fc80000000f00 */
[----:B--2---:R-:W-:Y:S02]  /*1c620*/  LEA R2, R3, R2, 0x18 ;  /* 0x0000000203027211 */ /* 0x004fe400078ec0ff */
[----:B------:R-:W-:-:S03]  /*1c630*/  SHF.L.U32 R3, R13, 0x1f, RZ ;  /* 0x0000001f0d037819 */ /* 0x000fc600000006ff */
[----:B------:R-:W-:-:S04]  /*1c640*/  IMAD R2, R14, 0x8, R2 ;  /* 0x000000080e027824 */ /* 0x000fc800078e0202 */
[----:B------:R-:W2:Y:S02]  /*1c650*/  SYNCS.PHASECHK.TRANS64.TRYWAIT P0, [R2+URZ+0x34840], R3 ;  /* 0x03484003020075a7 */ /* 0x000ea4000800017f */
[----:B--2---:R-:W-:Y:S05]  /*1c660*/  @!P0 BRA `(.L_x_726) ;  /* 0x0000002400a48947 */ /* 0x004fea0003800000 */
.L_x_815:
        /* <DEDUP_REMOVED lines=11> */
.L_x_727:
        /* <DEDUP_REMOVED lines=38> */
.L_x_816:
        /* <DEDUP_REMOVED lines=8> */
.L_x_729:
        /* <DEDUP_REMOVED lines=8> */
[----:B0-----:R-:W-:-:S05]  /*1ca80*/  LEA R8, R11, R8, 0x18 ;  /* 0x000000080b087211 */ /* 0x001fca00078ec0ff */
[----:B------:R-:W-:-:S05]  /*1ca90*/  IMAD R7, R7, 0x8000, R8 ;  /* 0x0000800007077824 */ /* 0x000fca00078e0208 */
        /* <DEDUP_REMOVED lines=19> */
.L_x_724:
[----:B------:R-:W-:Y:S05]  /*1cbd0*/  BSYNC B1 ;  /* 0x0000000000017941 */ /* 0x000fea0003800000 */
.L_x_723:
[C---:B------:R-:W-:Y:S01]  /*1cbe0*/  ISETP.GT.AND P0, PT, R6.reuse, 0x1, PT ;  /* 0x000000010600780c */ /* 0x040fe20003f04270 */
[----:B------:R-:W-:-:S12]  /*1cbf0*/  VIADD R6, R6, 0xfffffffe ;  /* 0xfffffffe06067836 */ /* 0x000fd80000000000 */
[----:B------:R-:W-:Y:S05]  /*1cc00*/  @P0 BRA `(.L_x_730) ;  /* 0xfffffff000080947 */ /* 0x000fea000383ffff */
.L_x_706:
[----:B------:R-:W-:Y:S05]  /*1cc10*/  BSYNC B0 ;  /* 0x0000000000007941 */ /* 0x000fea0003800000 */
.L_x_705:
[----:B------:R-:W1:Y:S01]  /*1cc20*/  S2R R2, SR_TID.X ;  /* 0x0000000000027919 */ /* 0x000e620000002100 */
[----:B------:R-:W-:Y:S01]  /*1cc30*/  BSSY B0, `(.L_x_731) ;  /* 0x0000010000007945 */ /* 0x000fe20003800000 */
[----:B-1----:R-:W-:-:S04]  /*1cc40*/  LOP3.LUT R2, R2, 0x1f, RZ, 0xc0, !PT ;  /* 0x0000001f02027812 */ /* 0x002fc800078ec0ff */
[----:B------:R-:W-:-:S13]  /*1cc50*/  ISETP.NE.AND P0, PT, R2, RZ, PT ;  /* 0x000000ff0200720c */ /* 0x000fda0003f05270 */
[----:B------:R-:W-:Y:S05]  /*1cc60*/  @P0 BRA `(.L_x_732) ;  /* 0x0000000000300947 */ /* 0x000fea0003800000 */
[----:B------:R-:W1:Y:S01]  /*1cc70*/  S2R R3, SR_LANEID ;  /* 0x0000000000037919 */ /* 0x000e620000000000 */
[----:B------:R-:W-:Y:S02]  /*1cc80*/  VOTEU.ANY UR4, UPT, PT ;  /* 0x0000000000047886 */ /* 0x000fe400038e0100 */
[----:B------:R-:W1:Y:S08]  /*1cc90*/  FLO.U32 R0, UR4 ;  /* 0x0000000400007d00 */ /* 0x000e7000080e0000 */
[----:B------:R-:W2:Y:S01]  /*1cca0*/  POPC R7, UR4 ;  /* 0x0000000400077d09 */ /* 0x000ea20008000000 */
[----:B-1----:R-:W-:-:S02]  /*1ccb0*/  ISETP.EQ.U32.AND P0, PT, R0, R3, PT ;  /* 0x000000030000720c */ /* 0x002fc40003f02070 */
[----:B------:R-:W2:Y:S11]  /*1ccc0*/  LDC.64 R2, c[0x0][0xc38] ;  /* 0x00030e00ff027b82 */ /* 0x000eb60000000a00 */
[----:B--2---:R-:W2:Y:S01]  /*1ccd0*/  @P0 ATOMG.E.ADD.STRONG.GPU PT, R3, desc[UR36][R2.64], R7 ;  /* 0x00000007020309a8 */ /* 0x004ea200081ee1e4 */
[----:B------:R-:W1:Y:S02]  /*1cce0*/  S2R R6, SR_LTMASK ;  /* 0x0000000000067919 */ /* 0x000e640000003900 */
[----:B-1----:R-:W-:-:S04]  /*1ccf0*/  LOP3.LUT R6, R6, UR4, RZ, 0xc0, !PT ;  /* 0x0000000406067c12 */ /* 0x002fc8000f8ec0ff */
[----:B------:R-:W1:Y:S01]  /*1cd00*/  POPC R9, R6 ;  /* 0x0000000600097309 */ /* 0x000e620000000000 */
[----:B--2---:R-:W1:Y:S02]  /*1cd10*/  SHFL.IDX PT, R0, R3, R0, 0x1f ;  /* 0x00001f0003007589 */ /* 0x004e6400000e0000 */
[----:B-1----:R-:W-:-:S07]  /*1cd20*/  IADD3 R16, R0, UR40, R9 ;  /* 0x0000002800107c10 */ /* 0x002fce000fffe009 */
.L_x_732:
[----:B------:R-:W-:Y:S05]  /*1cd30*/  BSYNC B0 ;  /* 0x0000000000007941 */ /* 0x000fea0003800000 */
.L_x_731:
        /* <DEDUP_REMOVED lines=11> */
.L_x_817:
        /* <DEDUP_REMOVED lines=11> */
.L_x_736:
        /* <DEDUP_REMOVED lines=28> */
.L_x_734:
[----:B------:R-:W-:Y:S05]  /*1d060*/  BSYNC B0 ;  /* 0x0000000000007941 */ /* 0x000fea0003800000 */
.L_x_733:
        /* <DEDUP_REMOVED lines=9> */
.L_x_690:
[----:B------:R-:W-:Y:S05]  /*1d100*/  BSYNC B6 ;  /* 0x0000000000067941 */ /* 0x000fea0003800000 */
.L_x_688:
[----:B------:R-:W-:-:S03]  /*1d110*/  UMOV UR4, 0xffffffff ;  /* 0xffffffff00047882 */ /* 0x000fc60000000000 */
[----:B------:R-:W-:Y:S05]  /*1d120*/  BRA.DIV UR4, `(.L_x_737) ;  /* 0x0000001e04307947 */ /* 0x000fea000b800000 */
[----:B------:R2:W3:Y:S04]  /*1d130*/  SHFL.IDX PT, R4, R16, RZ, 0x1f ;  /* 0x00001fff10047589 */ /* 0x0004e800000e0000 */
[----:B------:R2:W4:Y:S02]  /*1d140*/  SHFL.IDX PT, R6, R16, 0x1, 0x1f ;  /* 0x00201f0010067f89 */ /* 0x00052400000e0000 */
.L_x_821:
[----:B0----5:R-:W0:Y:S01]  /*1d150*/  S2R R8, SR_TID.X ;  /* 0x0000000000087919 */ /* 0x021e220000002100 */
[----:B------:R-:W-:Y:S01]  /*1d160*/  ULDC UR4, c[0x0][0xc14] ;  /* 0x0003050000047ab9 */ /* 0x000fe20000000800 */
[----:B------:R-:W-:Y:S01]  /*1d170*/  BSSY B0, `(.L_x_738) ;  /* 0x000000b000007945 */ /* 0x000fe20003800000 */
[----:B-1----:R-:W-:Y:S02]  /*1d180*/  IMAD.U32 R0, RZ, RZ, UR4 ;  /* 0x00000004ff007e24 */ /* 0x002fe4000f8e00ff */
[----:B------:R-:W-:Y:S01]  /*1d190*/  IMAD.MOV.U32 R17, RZ, RZ, RZ ;  /* 0x000000ffff117224 */ /* 0x000fe200078e00ff */
[----:B0-----:R-:W-:-:S04]  /*1d1a0*/  LOP3.LUT R8, R8, 0x1f, RZ, 0xc0, !PT ;  /* 0x0000001f08087812 */ /* 0x001fc800078ec0ff */
[C---:B------:R-:W-:Y:S01]  /*1d1b0*/  ISETP.NE.AND P0, PT, R8.reuse, 0x1f, PT ;  /* 0x0000001f0800780c */ /* 0x040fe20003f05270 */
[----:B------:R-:W-:-:S05]  /*1d1c0*/  IMAD.IADD R5, R8, 0x1, R19 ;  /* 0x0000000108057824 */ /* 0x000fca00078e0213 */
[----:B------:R-:W-:-:S13]  /*1d1d0*/  ISETP.GE.OR P0, PT, R5, R0, !P0 ;  /* 0x000000000500720c */ /* 0x000fda0004706670 */
[----:B------:R-:W-:Y:S05]  /*1d1e0*/  @P0 BRA `(.L_x_739) ;  /* 0x00000000000c0947 */ /* 0x000fea0003800000 */
[----:B------:R-:W0:Y:S02]  /*1d1f0*/  LDC.64 R2, c[0x0][0xc58] ;  /* 0x00031600ff027b82 */ /* 0x000e240000000a00 */
[----:B0-----:R-:W-:-:S05]  /*1d200*/  IMAD.WIDE R2, R5, 0x4, R2 ;  /* 0x0000000405027825 */ /* 0x001fca00078e0202 */
[----:B------:R0:W5:Y:S02]  /*1d210*/  LDG.E R17, desc[UR36][R2.64] ;  /* 0x0000002402117981 */ /* 0x000164000c1e1900 */
.L_x_739:
[----:B------:R-:W-:Y:S05]  /*1d220*/  BSYNC B0 ;  /* 0x0000000000007941 */ /* 0x000fea0003800000 */
.L_x_738:
        /* <DEDUP_REMOVED lines=8> */
[----:B------:R-:W1:Y:S02]  /*1d2b0*/  SHFL.UP PT, R14, R13, 0x2, RZ ;  /* 0x044000000d0e7989 */ /* 0x000e6400000e00ff */
[----:B-1----:R-:W-:Y:S02]  /*1d2c0*/  SEL R14, R14, RZ, P1 ;  /* 0x000000ff0e0e7207 */ /* 0x002fe40000800000 */
[----:B------:R-:W-:-:S03]  /*1d2d0*/  ISETP.GE.U32.AND P1, PT, R8, 0x8, PT ;  /* 0x000000080800780c */ /* 0x000fc60003f26070 */
[----:B0-----:R-:W-:-:S05]  /*1d2e0*/  IMAD.IADD R3, R13, 0x1, R14 ;  /* 0x000000010d037824 */ /* 0x001fca00078e020e */
        /* <DEDUP_REMOVED lines=11> */
.L_x_829:
[----:B------:R-:W-:Y:S02]  /*1d3a0*/  ULDC UR4, c[0x0][0xc10] ;  /* 0x0003040000047ab9 */ /* 0x000fe40000000800 */
[----:B--2---:R-:W-:-:S04]  /*1d3b0*/  IMAD.U32 R16, RZ, RZ, UR4 ;  /* 0x00000004ff107e24 */ /* 0x004fc8000f8e00ff */
[----:B-1----:R-:W-:-:S04]  /*1d3c0*/  IMAD R3, R14, R16, RZ ;  /* 0x000000100e037224 */ /* 0x002fc800078e02ff */
[----:B----4-:R-:W-:-:S05]  /*1d3d0*/  IMAD.IADD R6, R6, 0x1, R3 ;  /* 0x0000000106067824 */ /* 0x010fca00078e0203 */
[----:B---3--:R-:W-:-:S13]  /*1d3e0*/  ISETP.GT.AND P0, PT, R6, R4, PT ;  /* 0x000000040600720c */ /* 0x008fda0003f04270 */
[----:B------:R-:W-:Y:S05]  /*1d3f0*/  @P0 BRA `(.L_x_741) ;  /* 0x0000000000b40947 */ /* 0x000fea0003800000 */
[----:B------:R-:W1:Y:S02]  /*1d400*/  LDC R0, c[0x0][0xc14] ;  /* 0x00030500ff007b82 */ /* 0x000e640000000800 */
.L_x_746:
[----:B------:R-:W-:-:S05]  /*1d410*/  VIADD R19, R19, 0x1f ;  /* 0x0000001f13137836 */ /* 0x000fca0000000000 */
[----:B-1----:R-:W-:-:S13]  /*1d420*/  ISETP.GE.AND P0, PT, R19, R0, PT ;  /* 0x000000001300720c */ /* 0x002fda0003f06270 */
[----:B------:R-:W-:Y:S05]  /*1d430*/  @P0 BRA `(.L_x_742) ;  /* 0x00000004005c0947 */ /* 0x000fea0003800000 */
[----:B------:R-:W1:Y:S01]  /*1d440*/  S2R R8, SR_TID.X ;  /* 0x0000000000087919 */ /* 0x000e620000002100 */
[----:B------:R-:W-:Y:S01]  /*1d450*/  BSSY B0, `(.L_x_743) ;  /* 0x000000a000007945 */ /* 0x000fe20003800000 */
[----:B------:R-:W-:Y:S01]  /*1d460*/  IMAD.MOV.U32 R17, RZ, RZ, RZ ;  /* 0x000000ffff117224 */ /* 0x000fe200078e00ff */
[----:B-1----:R-:W-:-:S04]  /*1d470*/  LOP3.LUT R8, R8, 0x1f, RZ, 0xc0, !PT ;  /* 0x0000001f08087812 */ /* 0x002fc800078ec0ff */
[C---:B------:R-:W-:Y:S01]  /*1d480*/  ISETP.NE.AND P1, PT, R8.reuse, 0x1f, PT ;  /* 0x0000001f0800780c */ /* 0x040fe20003f25270 */
[----:B------:R-:W-:-:S05]  /*1d490*/  IMAD.IADD R5, R8, 0x1, R19 ;  /* 0x0000000108057824 */ /* 0x000fca00078e0213 */
[----:B------:R-:W-:-:S13]  /*1d4a0*/  ISETP.GE.OR P0, PT, R5, R0, !P1 ;  /* 0x000000000500720c */ /* 0x000fda0004f06670 */
[----:B------:R-:W-:Y:S05]  /*1d4b0*/  @P0 BRA `(.L_x_744) ;  /* 0x00000000000c0947 */ /* 0x000fea0003800000 */
[----:B0-----:R-:W0:Y:S02]  /*1d4c0*/  LDC.64 R2, c[0x0][0xc58] ;  /* 0x00031600ff027b82 */ /* 0x001e240000000a00 */
[----:B0-----:R-:W-:-:S05]  /*1d4d0*/  IMAD.WIDE R2, R5, 0x4, R2 ;  /* 0x0000000405027825 */ /* 0x001fca00078e0202 */
[----:B------:R1:W5:Y:S02]  /*1d4e0*/  LDG.E R17, desc[UR36][R2.64] ;  /* 0x0000002402117981 */ /* 0x000364000c1e1900 */
.L_x_744:
[----:B------:R-:W-:Y:S05]  /*1d4f0*/  BSYNC B0 ;  /* 0x0000000000007941 */ /* 0x000fea0003800000 */
.L_x_743:
[----:B------:R-:W-:-:S03]  /*1d500*/  UMOV UR4, 0xffffffff ;  /* 0xffffffff00047882 */ /* 0x000fc60000000000 */
[----:B------:R-:W-:Y:S05]  /*1d510*/  BRA.DIV UR4, `(.L_x_745) ;  /* 0x0000001e04507947 */ /* 0x000fea000b800000 */
[----:B-----5:R-:W2:Y:S01]  /*1d520*/  SHFL.UP PT, R14, R17, 0x1, RZ ;  /* 0x04200000110e7989 */ /* 0x020ea200000e00ff */
[C---:B------:R-:W-:Y:S02]  /*1d530*/  ISETP.NE.AND P0, PT, R8.reuse, RZ, PT ;  /* 0x000000ff0800720c */ /* 0x040fe40003f05270 */
[----:B------:R-:W-:Y:S02]  /*1d540*/  ISETP.GE.U32.AND P1, PT, R8, 0x2, PT ;  /* 0x000000020800780c */ /* 0x000fe40003f26070 */
[----:B--2---:R-:W-:Y:S02]  /*1d550*/  SEL R14, R14, RZ, P0 ;  /* 0x000000ff0e0e7207 */ /* 0x004fe40000000000 */
[----:B------:R-:W-:-:S03]  /*1d560*/  ISETP.GE.U32.AND P0, PT, R8, 0x4, PT ;  /* 0x000000040800780c */ /* 0x000fc60003f06070 */
[----:B------:R-:W-:-:S05]  /*1d570*/  IMAD.IADD R13, R17, 0x1, R14 ;  /* 0x00000001110d7824 */ /* 0x000fca00078e020e */
[----:B------:R-:W2:Y:S02]  /*1d580*/  SHFL.UP PT, R14, R13, 0x2, RZ ;  /* 0x044000000d0e7989 */ /* 0x000ea400000e00ff */
[----:B--2---:R-:W-:Y:S02]  /*1d590*/  SEL R14, R14, RZ, P1 ;  /* 0x000000ff0e0e7207 */ /* 0x004fe40000800000 */
[----:B------:R-:W-:-:S03]  /*1d5a0*/  ISETP.GE.U32.AND P1, PT, R8, 0x8, PT ;  /* 0x000000080800780c */ /* 0x000fc60003f26070 */
[----:B-1----:R-:W-:-:S05]  /*1d5b0*/  IMAD.IADD R3, R13, 0x1, R14 ;  /* 0x000000010d037824 */ /* 0x002fca00078e020e */
[----:B------:R-:W1:Y:S02]  /*1d5c0*/  SHFL.UP PT, R14, R3, 0x4, RZ ;  /* 0x04800000030e7989 */ /* 0x000e6400000e00ff */
[----:B-1----:R-:W-:Y:S02]  /*1d5d0*/  SEL R14, R14, RZ, P0 ;  /* 0x000000ff0e0e7207 */ /* 0x002fe40000000000 */
[----:B------:R-:W-:-:S03]  /*1d5e0*/  ISETP.GE.U32.AND P0, PT, R8, 0x10, PT ;  /* 0x000000100800780c */ /* 0x000fc60003f06070 */
[----:B------:R-:W-:-:S05]  /*1d5f0*/  IMAD.IADD R5, R3, 0x1, R14 ;  /* 0x0000000103057824 */ /* 0x000fca00078e020e */
[----:B------:R-:W1:Y:S02]  /*1d600*/  SHFL.UP PT, R14, R5, 0x8, RZ ;  /* 0x05000000050e7989 */ /* 0x000e6400000e00ff */
[----:B-1----:R-:W-:-:S05]  /*1d610*/  SEL R14, R14, RZ, P1 ;  /* 0x000000ff0e0e7207 */ /* 0x002fca0000800000 */
[----:B------:R-:W-:-:S05]  /*1d620*/  IMAD.IADD R7, R5, 0x1, R14 ;  /* 0x0000000105077824 */ /* 0x000fca00078e020e */
[----:B------:R-:W0:Y:S02]  /*1d630*/  SHFL.UP PT, R14, R7, 0x10, RZ ;  /* 0x06000000070e7989 */ /* 0x000e2400000e00ff */
[----:B0-----:R-:W-:-:S05]  /*1d640*/  SEL R2, R14, RZ, P0 ;  /* 0x000000ff0e027207 */ /* 0x001fca0000000000 */
[----:B------:R-:W-:-:S05]  /*1d650*/  IMAD.IADD R2, R7, 0x1, R2 ;  /* 0x0000000107027824 */ /* 0x000fca00078e0202 */
[----:B------:R0:W1:Y:S02]  /*1d660*/  SHFL.IDX PT, R14, R2, 0x1f, 0x1f ;  /* 0x03e01f00020e7f89 */ /* 0x00006400000e0000 */
.L_x_837:
[----:B------:R-:W-:Y:S02]  /*1d670*/  ULDC UR4, c[0x0][0xc10] ;  /* 0x0003040000047ab9 */ /* 0x000fe40000000800 */
[----:B------:R-:W-:-:S04]  /*1d680*/  IMAD.U32 R16, RZ, RZ, UR4 ;  /* 0x00000004ff107e24 */ /* 0x000fc8000f8e00ff */
[----:B-1----:R-:W-:-:S04]  /*1d690*/  IMAD R3, R14, R16, RZ ;  /* 0x000000100e037224 */ /* 0x002fc800078e02ff */
[----:B------:R-:W-:-:S05]  /*1d6a0*/  IMAD.IADD R6, R3, 0x1, R6 ;  /* 0x0000000103067824 */ /* 0x000fca00078e0206 */
[----:B------:R-:W-:-:S13]  /*1d6b0*/  ISETP.GT.AND P0, PT, R6, R4, PT ;  /* 0x000000040600720c */ /* 0x000fda0003f04270 */
[----:B------:R-:W-:Y:S05]  /*1d6c0*/  @!P0 BRA `(.L_x_746) ;  /* 0xfffffffc00508947 */ /* 0x000fea000383ffff */
.L_x_741:
        /* <DEDUP_REMOVED lines=8> */
.L_x_841:
[----:B------:R-:W-:Y:S01]  /*1d750*/  ISETP.NE.AND P0, PT, R3, RZ, PT ;  /* 0x000000ff0300720c */ /* 0x000fe20003f05270 */
[----:B------:R-:W-:-:S12]  /*1d760*/  IMAD.MOV.U32 R14, RZ, RZ, RZ ;  /* 0x000000ffff0e7224 */ /* 0x000fd800078e00ff */
[----:B------:R-:W-:Y:S05]  /*1d770*/  @!P0 BRA `(.L_x_748) ;  /* 0x0000000000108947 */ /* 0x000fea0003800000 */
[----:B------:R-:W-:Y:S01]  /*1d780*/  UMOV UR4, 0xffffffff ;  /* 0xffffffff00047882 */ /* 0x000fe20000000000 */
[----:B------:R-:W-:Y:S02]  /*1d790*/  VIADD R12, R5, 0xffffffff ;  /* 0xffffffff050c7836 */ /* 0x000fe40000000000 */
[----:B------:R-:W-:Y:S05]  /*1d7a0*/  BRA.DIV UR4, `(.L_x_749) ;  /* 0x0000001e04c47947 */ /* 0x000fea000b800000 */
[----:B------:R3:W4:Y:S02]  /*1d7b0*/  SHFL.IDX PT, R14, R2, R12, 0x1f ;  /* 0x00001f0c020e7589 */ /* 0x00072400000e0000 */
.L_x_748:
[----:B----4-:R-:W-:Y:S01]  /*1d7c0*/  IMAD R16, R14, R16, R6 ;  /* 0x000000100e107224 */ /* 0x010fe200078e0206 */
[----:B--2---:R-:W-:Y:S01]  /*1d7d0*/  IABS R6, R17 ;  /* 0x0000001100067213 */ /* 0x004fe20000000000 */
[----:B0--3--:R-:W-:Y:S02]  /*1d7e0*/  IMAD.MOV.U32 R2, RZ, RZ, RZ ;  /* 0x000000ffff027224 */ /* 0x009fe400078e00ff */
[----:B------:R-:W-:Y:S01]  /*1d7f0*/  IMAD.IADD R19, R5, 0x1, R19 ;  /* 0x0000000105137824 */ /* 0x000fe200078e0213 */
[----:B------:R-:W0:Y:S08]  /*1d800*/  I2F.RP R7, R6 ;  /* 0x0000000600077306 */ /* 0x000e300000209400 */
[----:B0-----:R-:W0:Y:S02]  /*1d810*/  MUFU.RCP R7, R7 ;  /* 0x0000000700077308 */ /* 0x001e240000001000 */
[----:B0-----:R-:W-:-:S06]  /*1d820*/  VIADD R8, R7, 0xffffffe ;  /* 0x0ffffffe07087836 */ /* 0x001fcc0000000000 */
[----:B------:R-:W0:Y:S02]  /*1d830*/  F2I.FTZ.U32.TRUNC.NTZ R3, R8 ;  /* 0x0000000800037305 */ /* 0x000e24000021f000 */
[----:B0-----:R-:W-:-:S04]  /*1d840*/  IMAD.MOV R9, RZ, RZ, -R3 ;  /* 0x000000ffff097224 */ /* 0x001fc800078e0a03 */
[----:B------:R-:W-:-:S04]  /*1d850*/  IMAD R9, R9, R6, RZ ;  /* 0x0000000609097224 */ /* 0x000fc800078e02ff */
[----:B------:R-:W-:Y:S01]  /*1d860*/  IMAD.HI.U32 R3, R3, R9, R2 ;  /* 0x0000000903037227 */ /* 0x000fe200078e0002 */
[----:B------:R-:W-:Y:S02]  /*1d870*/  IADD3 R2, R4, -R16, RZ ;  /* 0x8000001004027210 */ /* 0x000fe40007ffe0ff */
[----:B------:R-:W-:Y:S02]  /*1d880*/  IABS R9, R17 ;  /* 0x0000001100097213 */ /* 0x000fe40000000000 */
[----:B------:R-:W-:-:S03]  /*1d890*/  IABS R4, R2 ;  /* 0x0000000200047213 */ /* 0x000fc60000000000 */
[----:B------:R-:W-:Y:S02]  /*1d8a0*/  IMAD.MOV R7, RZ, RZ, -R9 ;  /* 0x000000ffff077224 */ /* 0x000fe400078e0a09 */
[----:B------:R-:W-:-:S04]  /*1d8b0*/  IMAD.HI.U32 R3, R3, R4, RZ ;  /* 0x0000000403037227 */ /* 0x000fc800078e00ff */
[----:B------:R-:W-:Y:S01]  /*1d8c0*/  IMAD R7, R3, R7, R4 ;  /* 0x0000000703077224 */ /* 0x000fe200078e0204 */
[----:B------:R-:W-:-:S04]  /*1d8d0*/  LOP3.LUT R4, R2, R17, RZ, 0x3c, !PT ;  /* 0x0000001102047212 */ /* 0x000fc800078e3cff */
[----:B------:R-:W-:-:S13]  /*1d8e0*/  ISETP.GT.U32.AND P0, PT, R6, R7, PT ;  /* 0x000000070600720c */ /* 0x000fda0003f04070 */
[----:B------:R-:W-:Y:S02]  /*1d8f0*/  @!P0 IMAD.IADD R7, R7, 0x1, -R6 ;  /* 0x0000000107078824 */ /* 0x000fe400078e0a06 */
[----:B------:R-:W-:-:S03]  /*1d900*/  @!P0 VIADD R3, R3, 0x1 ;  /* 0x0000000103038836 */ /* 0x000fc60000000000 */
[----:B------:R-:W-:-:S13]  /*1d910*/  ISETP.GE.U32.AND P0, PT, R7, R6, PT ;  /* 0x000000060700720c */ /* 0x000fda0003f06070 */
        /* <DEDUP_REMOVED lines=9> */
.L_x_742:
[----:B------:R-:W-:Y:S01]  /*1d9b0*/  UMOV UR4, URZ ;  /* 0x0000003f00047c82 */ /* 0x000fe20008000000 */
[----:B------:R-:W-:Y:S01]  /*1d9c0*/  UMOV UR5, URZ ;  /* 0x0000003f00057c82 */ /* 0x000fe20008000000 */
[----:B------:R-:W-:Y:S01]  /*1d9d0*/  ULDC UR6, c[0x0][0xc14] ;  /* 0x0003050000067ab9 */ /* 0x000fe20000000800 */
[----:B------:R-:W-:Y:S02]  /*1d9e0*/  IMAD.MOV.U32 R16, RZ, RZ, R4 ;  /* 0x000000ffff107224 */ /* 0x000fe400078e0004 */
[----:B------:R-:W-:Y:S02]  /*1d9f0*/  IMAD.U32 R17, RZ, RZ, UR4 ;  /* 0x00000004ff117e24 */ /* 0x000fe4000f8e00ff */
[----:B------:R-:W-:Y:S02]  /*1da00*/  IMAD.U32 R18, RZ, RZ, UR5 ;  /* 0x00000005ff127e24 */ /* 0x000fe4000f8e00ff */
[----:B------:R-:W-:-:S07]  /*1da10*/  IMAD.U32 R19, RZ, RZ, UR6 ;  /* 0x00000006ff137e24 */ /* 0x000fce000f8e00ff */
.L_x_750:
        /* <DEDUP_REMOVED lines=12> */
.L_x_667:
[----:B0-----:R-:W3:Y:S01]  /*1dae0*/  LDL.LU R0, [R1+0x30] ;  /* 0x0000300001007983 */ /* 0x001ee20000300800 */
[----:B------:R-:W-:Y:S01]  /*1daf0*/  BSSY B0, `(.L_x_752) ;  /* 0x000000b000007945 */ /* 0x000fe20003800000 */
[----:B-1----:R-:W0:Y:S01]  /*1db00*/  S2R R5, SR_CgaCtaId ;  /* 0x0000000000057919 */ /* 0x002e220000008800 */
[----:B---3--:R-:W-:-:S05]  /*1db10*/  VIADD R0, R0, 0x1 ;  /* 0x0000000100007836 */ /* 0x008fca0000000000 */
[----:B--2---:R-:W-:-:S04]  /*1db20*/  LEA.HI R2, R0, R0, RZ, 0x1 ;  /* 0x0000000000027211 */ /* 0x004fc800078f08ff */
[----:B------:R-:W-:-:S05]  /*1db30*/  LOP3.LUT R3, R2, 0xfffffffe, RZ, 0xc0, !PT ;  /* 0xfffffffe02037812 */ /* 0x000fca00078ec0ff */
[----:B------:R-:W-:Y:S01]  /*1db40*/  IMAD.IADD R3, R0, 0x1, -R3 ;  /* 0x0000000100037824 */ /* 0x000fe200078e0a03 */
[----:B------:R-:W-:-:S04]  /*1db50*/  MOV R0, 0x400 ;  /* 0x0000040000007802 */ /* 0x000fc80000000f00 */
[----:B0-----:R-:W-:Y:S02]  /*1db60*/  LEA R0, R5, R0, 0x18 ;  /* 0x0000000005007211 */ /* 0x001fe400078ec0ff */
[----:B------:R-:W-:-:S04]  /*1db70*/  SHF.L.U32 R3, R3, 0x1f, RZ ;  /* 0x0000001f03037819 */ /* 0x000fc800000006ff */
[----:B------:R-:W0:Y:S02]  /*1db80*/  SYNCS.PHASECHK.TRANS64.TRYWAIT P0, [R0+URZ+0x34820], R3 ;  /* 0x03482003000075a7 */ /* 0x000e24000800017f */
[----:B0-----:R-:W-:Y:S05]  /*1db90*/  @!P0 BRA `(.L_x_753) ;  /* 0x0000001800ec8947 */ /* 0x001fea0003800000 */
.L_x_844:
[----:B------:R-:W-:Y:S05]  /*1dba0*/  BSYNC B0 ;  /* 0x0000000000007941 */ /* 0x000fea0003800000 */
.L_x_752:
[----:B------:R-:W-:-:S03]  /*1dbb0*/  UMOV UR4, 0xffffffff ;  /* 0xffffffff00047882 */ /* 0x000fc60000000000 */
[----:B------:R-:W-:Y:S05]  /*1dbc0*/  BRA.DIV UR4, `(.L_x_754) ;  /* 0x0000001a04f47947 */ /* 0x000fea000b800000 */
[----:B------:R-:W1:Y:S02]  /*1dbd0*/  S2R R2, SR_TID.X ;  /* 0x0000000000027919 */ /* 0x000e640000002100 */
[----:B-1----:R-:W-:-:S04]  /*1dbe0*/  SHF.R.U32.HI R2, RZ, 0x5, R2 ;  /* 0x00000005ff027819 */ /* 0x002fc80000011602 */
[----:B------:R-:W-:-:S05]  /*1dbf0*/  LOP3.LUT R2, R2, 0x3, RZ, 0xc0, !PT ;  /* 0x0000000302027812 */ /* 0x000fca00078ec0ff */
[----:B------:R1:W2:Y:S02]  /*1dc00*/  SHFL.IDX PT, R14, R2, RZ, 0x1f ;  /* 0x00001fff020e7589 */ /* 0x0002a400000e0000 */
.L_x_847:
[----:B--2---:R-:W-:-:S13]  /*1dc10*/  ISETP.NE.AND P0, PT, R14, RZ, PT ;  /* 0x000000ff0e00720c */ /* 0x004fda0003f05270 */
[----:B------:R-:W-:Y:S05]  /*1dc20*/  @P0 BRA `(.L_x_448) ;  /* 0x0000000000940947 */ /* 0x000fea0003800000 */
[----:B------:R-:W-:-:S03]  /*1dc30*/  UMOV UR4, 0xffffffff ;  /* 0xffffffff00047882 */ /* 0x000fc60000000000 */
[----:B------:R-:W-:Y:S05]  /*1dc40*/  BRA.DIV UR4, `(.L_x_755) ;  /* 0x0000001e04087947 */ /* 0x000fea000b800000 */
[----:B------:R-:W-:-:S13]  /*1dc50*/  ELECT P6, URZ, PT ;  /* 0x00000000003f782f */ /* 0x000fda00038c0000 */
.L_x_850:
[----:B------:R-:W-:Y:S05]  /*1dc60*/  @!P6 BRA `(.L_x_448) ;  /* 0x000000000084e947 */ /* 0x000fea0003800000 */
[----:B-1----:R-:W2:Y:S02]  /*1dc70*/  LDL.LU R2, [R1+0x3c] ;  /* 0x00003c0001027983 */ /* 0x002ea40000300800 */
[----:B--2---:R-:W-:-:S04]  /*1dc80*/  LOP3.LUT R2, R2, 0x2, RZ, 0xfc, !PT ;  /* 0x0000000202027812 */ /* 0x004fc800078efcff */
[----:B------:R-:W-:-:S13]  /*1dc90*/  ISETP.NE.AND P2, PT, R2, 0x3, PT ;  /* 0x000000030200780c */ /* 0x000fda0003f45270 */
[----:B------:R-:W-:Y:S05]  /*1dca0*/  @!P2 BRA `(.L_x_756) ;  /* 0x000000000004a947 */ /* 0x000fea0003800000 */
[----:B------:R-:W-:Y:S01]  /*1dcb0*/  BPT.TRAP 0x1 ;  /* 0x000000040000795c */ /* 0x000fe20000300000 */
.L_x_756:
        /* <DEDUP_REMOVED lines=14> */
.L_x_851:
[----:B------:R-:W1:Y:S02]  /*1dda0*/  SYNCS.PHASECHK.TRANS64.TRYWAIT P0, [R7+URZ], R2 ;  /* 0x00000002070075a7 */ /* 0x000e64000800017f */
[----:B-1----:R-:W-:Y:S05]  /*1ddb0*/  @!P0 BRA `(.L_x_758) ;  /* 0x0000001800e08947 */ /* 0x002fea0003800000 */
.L_x_852:
[----:B------:R-:W-:Y:S05]  /*1ddc0*/  @!P2 BRA `(.L_x_759) ;  /* 0x000000000004a947 */ /* 0x000fea0003800000 */
[----:B------:R-:W-:Y:S01]  /*1ddd0*/  BPT.TRAP 0x1 ;  /* 0x000000040000795c */ /* 0x000fe20000300000 */
.L_x_759:
[----:B------:R-:W2:Y:S01]  /*1dde0*/  LDL.LU R4, [R1] ;  /* 0x0000000001047983 */ /* 0x000ea20000300800 */
[----:B------:R-:W-:-:S04]  /*1ddf0*/  VIADD R0, R0, 0x34860 ;  /* 0x0003486000007836 */ /* 0x000fc80000000000 */
[----:B--2---:R-:W-:-:S04]  /*1de00*/  IMAD R4, R4, 0x8, R0 ;  /* 0x0000000804047824 */ /* 0x004fc800078e0200 */
[----:B------:R-:W2:Y:S02]  /*1de10*/  SYNCS.PHASECHK.TRANS64.TRYWAIT P0, [R4+URZ], R5 ;  /* 0x00000005040075a7 */ /* 0x000ea4000800017f */
[----:B--2---:R-:W-:Y:S05]  /*1de20*/  @!P0 BRA `(.L_x_760) ;  /* 0x0000001800d88947 */ /* 0x004fea0003800000 */
.L_x_853:
[----:B------:R-:W-:-:S07]  /*1de30*/  IMAD R3, R3, 0x8, R0 ;  /* 0x0000000803037824 */ /* 0x000fce00078e0200 */
.L_x_761:
[----:B---3--:R3:W4:Y:S02]  /*1de40*/  SYNCS.PHASECHK.TRANS64.TRYWAIT P0, [R3+URZ], R2 ;  /* 0x00000002030075a7 */ /* 0x008724000800017f */
[----:B----4-:R-:W-:Y:S05]  /*1de50*/  @!P0 NANOSLEEP.SYNCS 0x989680 ;  /* 0x009896800000895d */ /* 0x010fea0003900000 */
[----:B------:R-:W4:Y:S02]  /*1de60*/  @!P0 SYNCS.PHASECHK.TRANS64 P0, [R3+URZ], R2 ;  /* 0x00000002030085a7 */ /* 0x000f24000800007f */
[----:B----4-:R-:W-:Y:S05]  /*1de70*/  @!P0 BRA `(.L_x_761) ;  /* 0xfffffffc00f08947 */ /* 0x010fea000383ffff */
.L_x_448:
[----:B------:R-:W-:Y:S05]  /*1de80*/  BSYNC B7 ;  /* 0x0000000000077941 */ /* 0x000fea0003800000 */
.L_x_445:
[----:B------:R-:W-:Y:S05]  /*1de90*/  EXIT ;  /* 0x000000000000794d */ /* 0x000fea0003800000 */
.L_x_466:
[----:B0-----:R0:W1:Y:S02]  /*1dea0*/  SYNCS.PHASECHK.TRANS64.TRYWAIT P5, [R3+URZ+0x34890], R0 ;  /* 0x03489000030075a7 */ /* 0x00106400080a017f */
[----:B-1----:R-:W-:Y:S05]  /*1deb0*/  @!P5 NANOSLEEP.SYNCS 0x989680 ;  /* 0x009896800000d95d */ /* 0x002fea0003900000 */
[----:B------:R-:W1:Y:S02]  /*1dec0*/  @!P5 SYNCS.PHASECHK.TRANS64 P5, [R3+URZ+0x34890], R0 ;  /* 0x034890000300d5a7 */ /* 0x000e6400080a007f */
[----:B-1----:R-:W-:Y:S05]  /*1ded0*/  @!P5 BRA `(.L_x_466) ;  /* 0xfffffffc00f0d947 */ /* 0x002fea000383ffff */
[----:B------:R-:W-:Y:S05]  /*1dee0*/  BRA `(.L_x_762) ;  /* 0xfffffe5400f07947 */ /* 0x000fea000383ffff */
.L_x_520:
[----:B-1----:R1:W3:Y:S02]  /*1def0*/  SYNCS.PHASECHK.TRANS64.TRYWAIT P5, [R3+URZ+0x34890], R0 ;  /* 0x03489000030075a7 */ /* 0x0022e400080a017f */
[----:B---3--:R-:W-:Y:S05]  /*1df00*/  @!P5 NANOSLEEP.SYNCS 0x989680 ;  /* 0x009896800000d95d */ /* 0x008fea0003900000 */
[----:B------:R-:W3:Y:S02]  /*1df10*/  @!P5 SYNCS.PHASECHK.TRANS64 P5, [R3+URZ+0x34890], R0 ;  /* 0x034890000300d5a7 */ /* 0x000ee400080a007f */
[----:B---3--:R-:W-:Y:S05]  /*1df20*/  @!P5 BRA `(.L_x_520) ;  /* 0xfffffffc00f0d947 */ /* 0x008fea000383ffff */
[----:B------:R-:W-:Y:S05]  /*1df30*/  BRA `(.L_x_763) ;  /* 0xfffffe8c00987947 */ /* 0x000fea000383ffff */
.L_x_545:
[----:B0-----:R0:W1:Y:S02]  /*1df40*/  SYNCS.PHASECHK.TRANS64.TRYWAIT P4, [R3+URZ+0x34890], R0 ;  /* 0x03489000030075a7 */ /* 0x001064000808017f */
[----:B-1----:R-:W-:Y:S05]  /*1df50*/  @!P4 NANOSLEEP.SYNCS 0x989680 ;  /* 0x009896800000c95d */ /* 0x002fea0003900000 */
[----:B------:R-:W1:Y:S02]  /*1df60*/  @!P4 SYNCS.PHASECHK.TRANS64 P4, [R3+URZ+0x34890], R0 ;  /* 0x034890000300c5a7 */ /* 0x000e64000808007f */
[----:B-1----:R-:W-:Y:S05]  /*1df70*/  @!P4 BRA `(.L_x_545) ;  /* 0xfffffffc00f0c947 */ /* 0x002fea000383ffff */
[----:B------:R-:W-:Y:S05]  /*1df80*/  BRA `(.L_x_764) ;  /* 0xfffffec0000c7947 */ /* 0x000fea000383ffff */
.L_x_551:
[----:B--2---:R2:W3:Y:S02]  /*1df90*/  SYNCS.PHASECHK.TRANS64.TRYWAIT P4, [R3+URZ+0x348b0], R0 ;  /* 0x0348b000030075a7 */ /* 0x0044e4000808017f */
[----:B---3--:R-:W-:Y:S05]  /*1dfa0*/  @!P4 NANOSLEEP.SYNCS 0x989680 ;  /* 0x009896800000c95d */ /* 0x008fea0003900000 */
[----:B------:R-:W3:Y:S02]  /*1dfb0*/  @!P4 SYNCS.PHASECHK.TRANS64 P4, [R3+URZ+0x348b0], R0 ;  /* 0x0348b0000300c5a7 */ /* 0x000ee4000808007f */
[----:B---3--:R-:W-:Y:S05]  /*1dfc0*/  @!P4 BRA `(.L_x_551) ;  /* 0xfffffffc00f0c947 */ /* 0x008fea000383ffff */
[----:B------:R-:W-:Y:S05]  /*1dfd0*/  BRA `(.L_x_765) ;  /* 0xfffffec4000c7947 */ /* 0x000fea000383ffff */
.L_x_571:
[----:B------:R-:W-:Y:S01]  /*1dfe0*/  BSSY B1, `(.L_x_766) ;  /* 0x0000008000017945 */ /* 0x000fe20003800000 */
[----:B------:R-:W-:Y:S02]  /*1dff0*/  IMAD.MOV.U32 R13, RZ, RZ, R38 ;  /* 0x000000ffff0d7224 */ /* 0x000fe400078e0026 */
[----:B------:R-:W-:Y:S02]  /*1e000*/  IMAD.MOV.U32 R12, RZ, RZ, RZ ;  /* 0x000000ffff0c7224 */ /* 0x000fe400078e00ff */
[----:B------:R-:W-:Y:S02]  /*1e010*/  IMAD.MOV.U32 R11, RZ, RZ, 0x1c1f ;  /* 0x00001c1fff0b7424 */ /* 0x000fe400078e00ff */
[----:B------:R-:W-:-:S07]  /*1e020*/  IMAD.MOV.U32 R15, RZ, RZ, -0x1 ;  /* 0xffffffffff0f7424 */ /* 0x000fce00078e00ff */
[----:B------:R-:W-:Y:S05]  /*1e030*/  WARPSYNC.COLLECTIVE R15, `(.L_x_767) ;  /* 0x000000000f087348 */ /* 0x000fea0003c00000 */
[----:B------:R0:W1:Y:S02]  /*1e040*/  SHFL.IDX P6, R14, R13, R12, R11 ;  /* 0x0000000c0d0e7389 */ /* 0x00006400000c000b */
[----:B01----:R-:W-:Y:S01]  /*1e050*/  ENDCOLLECTIVE ;  /* 0x000000000000791b */ /* 0x003fe20003800000 */
.L_x_767:
[----:B------:R-:W-:Y:S05]  /*1e060*/  BSYNC B1 ;  /* 0x0000000000017941 */ /* 0x000fea0003800000 */
.L_x_766:
[----:B------:R-:W-:Y:S05]  /*1e070*/  BRA `(.L_x_768) ;  /* 0xfffffed8003c7947 */ /* 0x000fea000383ffff */
.L_x_572:
        /* <DEDUP_REMOVED lines=8> */
.L_x_770:
[----:B------:R-:W-:Y:S05]  /*1e100*/  BSYNC B1 ;  /* 0x0000000000017941 */ /* 0x000fea0003800000 */
.L_x_769:
[----:B------:R-:W-:Y:S05]  /*1e110*/  BRA `(.L_x_771) ;  /* 0xfffffed800207947 */ /* 0x000fea000383ffff */
.L_x_573:
        /* <DEDUP_REMOVED lines=8> */
.L_x_773:
[----:B------:R-:W-:Y:S05]  /*1e1a0*/  BSYNC B1 ;  /* 0x0000000000017941 */ /* 0x000fea0003800000 */
.L_x_772:
[----:B------:R-:W-:Y:S05]  /*1e1b0*/  BRA `(.L_x_774) ;  /* 0xfffffed800047947 */ /* 0x000fea000383ffff */
.L_x_574:
        /* <DEDUP_REMOVED lines=8> */
.L_x_776:
[----:B------:R-:W-:Y:S05]  /*1e240*/  BSYNC B1 ;  /* 0x0000000000017941 */ /* 0x000fea0003800000 */
.L_x_775:
[----:B------:R-:W-:Y:S05]  /*1e250*/  BRA `(.L_x_777) ;  /* 0xfffffed400e87947 */ /* 0x000fea000383ffff */
.L_x_576:
[----:B0-----:R0:W1:Y:S02]  /*1e260*/  SYNCS.PHASECHK.TRANS64.TRYWAIT P1, [R2+URZ+0x34800], R5 ;  /* 0x03480005020075a7 */ /* 0x001064000802017f */
[----:B-1----:R-:W-:Y:S05]  /*1e270*/  @!P1 NANOSLEEP.SYNCS 0x989680 ;  /* 0x009896800000995d */ /* 0x002fea0003900000 */
[----:B------:R-:W1:Y:S02]  /*1e280*/  @!P1 SYNCS.PHASECHK.TRANS64 P1, [R2+URZ+0x34800], R5 ;  /* 0x03480005020095a7 */ /* 0x000e64000802007f */
[----:B-1----:R-:W-:Y:S05]  /*1e290*/  @!P1 BRA `(.L_x_576) ;  /* 0xfffffffc00f09947 */ /* 0x002fea000383ffff */
[----:B------:R-:W-:Y:S05]  /*1e2a0*/  BRA `(.L_x_778) ;  /* 0xfffffed8002c7947 */ /* 0x000fea000383ffff */
.L_x_602:
        /* <DEDUP_REMOVED lines=8> */
.L_x_780:
[----:B------:R-:W-:Y:S05]  /*1e330*/  BSYNC B1 ;  /* 0x0000000000017941 */ /* 0x000fea0003800000 */
.L_x_779:
[----:B------:R-:W-:Y:S05]  /*1e340*/  BRA `(.L_x_781) ;  /* 0xfffffefc00ac7947 */ /* 0x000fea000383ffff */
.L_x_603:
        /* <DEDUP_REMOVED lines=8> */
.L_x_783:
[----:B------:R-:W-:Y:S05]  /*1e3d0*/  BSYNC B1 ;  /* 0x0000000000017941 */ /* 0x000fea0003800000 */
.L_x_782:
[----:B------:R-:W-:Y:S05]  /*1e3e0*/  BRA `(.L_x_784) ;  /* 0xfffffefc00907947 */ /* 0x000fea000383ffff */
.L_x_604:
        /* <DEDUP_REMOVED lines=8> */
.L_x_786:
[----:B------:R-:W-:Y:S05]  /*1e470*/  BSYNC B1 ;  /* 0x0000000000017941 */ /* 0x000fea0003800000 */
.L_x_785:
[----:B------:R-:W-:Y:S05]  /*1e480*/  BRA `(.L_x_787) ;  /* 0xfffffefc00747947 */ /* 0x000fea000383ffff */
.L_x_605:
        /* <DEDUP_REMOVED lines=8> */
.L_x_789:
[----:B------:R-:W-:Y:S05]  /*1e510*/  BSYNC B1 ;  /* 0x0000000000017941 */ /* 0x000fea0003800000 */
.L_x_788:
[----:B------:R-:W-:Y:S05]  /*1e520*/  BRA `(.L_x_790) ;  /* 0xfffffefc00587947 */ /* 0x000fea000383ffff */
.L_x_607:
[----:B0-----:R0:W1:Y:S02]  /*1e530*/  SYNCS.PHASECHK.TRANS64.TRYWAIT P0, [R2+URZ+0x34800], R3 ;  /* 0x03480003020075a7 */ /* 0x001064000800017f */
[----:B-1----:R-:W-:Y:S05]  /*1e540*/  @!P0 NANOSLEEP.SYNCS 0x989680 ;  /* 0x009896800000895d */ /* 0x002fea0003900000 */
[----:B------:R-:W1:Y:S02]  /*1e550*/  @!P0 SYNCS.PHASECHK.TRANS64 P0, [R2+URZ+0x34800], R3 ;  /* 0x03480003020085a7 */ /* 0x000e64000800007f */
[----:B-1----:R-:W-:Y:S05]  /*1e560*/  @!P0 BRA `(.L_x_607) ;  /* 0xfffffffc00f08947 */ /* 0x002fea000383ffff */
[----:B------:R-:W-:Y:S05]  /*1e570*/  BRA `(.L_x_791) ;  /* 0xfffffefc00987947 */ /* 0x000fea000383ffff */
.L_x_621:
[----:B-1----:R1:W2:Y:S02]  /*1e580*/  SYNCS.PHASECHK.TRANS64.TRYWAIT P2, [R4+URZ+0x34830], R3 ;  /* 0x03483003040075a7 */ /* 0x0022a4000804017f */
[----:B--2---:R-:W-:Y:S05]  /*1e590*/  @!P2 NANOSLEEP.SYNCS 0x989680 ;  /* 0x009896800000a95d */ /* 0x004fea0003900000 */
[----:B------:R-:W2:Y:S02]  /*1e5a0*/  @!P2 SYNCS.PHASECHK.TRANS64 P2, [R4+URZ+0x34830], R3 ;  /* 0x034830030400a5a7 */ /* 0x000ea4000804007f */
[----:B--2---:R-:W-:Y:S05]  /*1e5b0*/  @!P2 BRA `(.L_x_621) ;  /* 0xfffffffc00f0a947 */ /* 0x004fea000383ffff */
[----:B------:R-:W-:Y:S05]  /*1e5c0*/  BRA `(.L_x_620) ;  /* 0xffffff2000887947 */ /* 0x000fea000383ffff */
.L_x_628:
[----:B-1----:R1:W2:Y:S02]  /*1e5d0*/  SYNCS.PHASECHK.TRANS64.TRYWAIT P2, [R21+URZ+0x34830], R0 ;  /* 0x03483000150075a7 */ /* 0x0022a4000804017f */
[----:B--2---:R-:W-:Y:S05]  /*1e5e0*/  @!P2 NANOSLEEP.SYNCS 0x989680 ;  /* 0x009896800000a95d */ /* 0x004fea0003900000 */
[----:B------:R-:W2:Y:S02]  /*1e5f0*/  @!P2 SYNCS.PHASECHK.TRANS64 P2, [R21+URZ+0x34830], R0 ;  /* 0x034830001500a5a7 */ /* 0x000ea4000804007f */
[----:B--2---:R-:W-:Y:S05]  /*1e600*/  @!P2 BRA `(.L_x_628) ;  /* 0xfffffffc00f0a947 */ /* 0x004fea000383ffff */
[----:B------:R-:W-:Y:S05]  /*1e610*/  BRA `(.L_x_627) ;  /* 0xffffff4c00147947 */ /* 0x000fea000383ffff */
.L_x_633:
[----:B---3--:R3:W4:Y:S02]  /*1e620*/  SYNCS.PHASECHK.TRANS64.TRYWAIT P2, [R202+URZ+0x34850], R3 ;  /* 0x03485003ca0075a7 */ /* 0x008724000804017f */
[----:B----4-:R-:W-:Y:S05]  /*1e630*/  @!P2 NANOSLEEP.SYNCS 0x989680 ;  /* 0x009896800000a95d */ /* 0x010fea0003900000 */
[----:B------:R-:W4:Y:S02]  /*1e640*/  @!P2 SYNCS.PHASECHK.TRANS64 P2, [R202+URZ+0x34850], R3 ;  /* 0x03485003ca00a5a7 */ /* 0x000f24000804007f */
[----:B----4-:R-:W-:Y:S05]  /*1e650*/  @!P2 BRA `(.L_x_633) ;  /* 0xfffffffc00f0a947 */ /* 0x010fea000383ffff */
[----:B------:R-:W-:Y:S05]  /*1e660*/  BRA `(.L_x_632) ;  /* 0xffffff5400f47947 */ /* 0x000fea000383ffff */
.L_x_639:
[----:B-1----:R1:W2:Y:S02]  /*1e670*/  SYNCS.PHASECHK.TRANS64.TRYWAIT P0, [R13+URZ+0x34850], R4 ;  /* 0x034850040d0075a7 */ /* 0x0022a4000800017f */
[----:B--2---:R-:W-:Y:S05]  /*1e680*/  @!P0 NANOSLEEP.SYNCS 0x989680 ;  /* 0x009896800000895d */ /* 0x004fea0003900000 */
[----:B------:R-:W2:Y:S02]  /*1e690*/  @!P0 SYNCS.PHASECHK.TRANS64 P0, [R13+URZ+0x34850], R4 ;  /* 0x034850040d0085a7 */ /* 0x000ea4000800007f */
[----:B--2---:R-:W-:Y:S05]  /*1e6a0*/  @!P0 BRA `(.L_x_639) ;  /* 0xfffffffc00f08947 */ /* 0x004fea000383ffff */
[----:B------:R-:W-:Y:S05]  /*1e6b0*/  BRA `(.L_x_638) ;  /* 0xffffff7400147947 */ /* 0x000fea000383ffff */
.L_x_671:
        /* <DEDUP_REMOVED lines=8> */
[----:B-----5:R-:W-:Y:S05]  /*1e740*/  WARPSYNC.COLLECTIVE R15, `(.L_x_793) ;  /* 0x000000000f087348 */ /* 0x020fea0003c00000 */
[----:B------:R0:W1:Y:S02]  /*1e750*/  SHFL.IDX P6, R14, R13, R12, R11 ;  /* 0x0000000c0d0e7389 */ /* 0x00006400000c000b */
[----:B01---5:R-:W-:Y:S01]  /*1e760*/  ENDCOLLECTIVE ;  /* 0x000000000000791b */ /* 0x023fe20003800000 */
.L_x_793:
[----:B------:R-:W-:Y:S05]  /*1e770*/  BSYNC B1 ;  /* 0x0000000000017941 */ /* 0x000fea0003800000 */
.L_x_792:
[----:B------:R-:W-:Y:S05]  /*1e780*/  BRA `(.L_x_794) ;  /* 0xffffffa800ec7947 */ /* 0x000fea000383ffff */
.L_x_672:
[----:B------:R-:W-:Y:S01]  /*1e790*/  BSSY B1, `(.L_x_795) ;  /* 0x0000006000017945 */ /* 0x000fe20003800000 */
[----:B------:R-:W-:-:S07]  /*1e7a0*/  IMAD.MOV.U32 R15, RZ, RZ, -0x1 ;  /* 0xffffffffff0f7424 */ /* 0x000fce00078e00ff */
[----:B-----5:R-:W-:Y:S05]  /*1e7b0*/  WARPSYNC.COLLECTIVE R15, `(.L_x_796) ;  /* 0x000000000f0c7348 */ /* 0x020fea0003c00000 */
[----:B------:R-:W-:Y:S02]  /*1e7c0*/  ELECT P6, UR62, PT ;  /* 0x00000000003e782f */ /* 0x000fe400038c0000 */
[----:B------:R-:W-:Y:S01]  /*1e7d0*/  MOV R14, UR62 ;  /* 0x0000003e000e7c02 */ /* 0x000fe20008000f00 */
[----:B-----5:R-:W-:Y:S10]  /*1e7e0*/  ENDCOLLECTIVE ;  /* 0x000000000000791b */ /* 0x020ff40003800000 */
.L_x_796:
[----:B------:R-:W-:Y:S05]  /*1e7f0*/  BSYNC B1 ;  /* 0x0000000000017941 */ /* 0x000fea0003800000 */
.L_x_795:
[----:B------:R-:W-:Y:S05]  /*1e800*/  BRA `(.L_x_797) ;  /* 0xffffffa800d87947 */ /* 0x000fea000383ffff */
.L_x_674:
[----:B0-----:R0:W1:Y:S02]  /*1e810*/  SYNCS.PHASECHK.TRANS64.TRYWAIT P0, [R5+URZ+0x34820], R6 ;  /* 0x03482006050075a7 */ /* 0x001064000800017f */
[----:B-1----:R-:W-:Y:S05]  /*1e820*/  @!P0 NANOSLEEP.SYNCS 0x989680 ;  /* 0x009896800000895d */ /* 0x002fea0003900000 */
[----:B------:R-:W1:Y:S02]  /*1e830*/  @!P0 SYNCS.PHASECHK.TRANS64 P0, [R5+URZ+0x34820], R6 ;  /* 0x03482006050085a7 */ /* 0x000e64000800007f */
[----:B-1----:R-:W-:Y:S05]  /*1e840*/  @!P0 BRA `(.L_x_674) ;  /* 0xfffffffc00f08947 */ /* 0x002fea000383ffff */
[----:B------:R-:W-:Y:S05]  /*1e850*/  BRA `(.L_x_798) ;  /* 0xffffffa800f47947 */ /* 0x000fea000383ffff */
.L_x_677:
[----:B0-----:R0:W1:Y:S02]  /*1e860*/  SYNCS.PHASECHK.TRANS64.TRYWAIT P0, [R6+URZ+0x348a0], R9 ;  /* 0x0348a009060075a7 */ /* 0x001064000800017f */
[----:B-1----:R-:W-:Y:S05]  /*1e870*/  @!P0 NANOSLEEP.SYNCS 0x989680 ;  /* 0x009896800000895d */ /* 0x002fea0003900000 */
[----:B------:R-:W1:Y:S02]  /*1e880*/  @!P0 SYNCS.PHASECHK.TRANS64 P0, [R6+URZ+0x348a0], R9 ;  /* 0x0348a009060085a7 */ /* 0x000e64000800007f */
[----:B-1----:R-:W-:Y:S05]  /*1e890*/  @!P0 BRA `(.L_x_677) ;  /* 0xfffffffc00f08947 */ /* 0x002fea000383ffff */
[----:B------:R-:W-:Y:S05]  /*1e8a0*/  BRA `(.L_x_799) ;  /* 0xffffffac00047947 */ /* 0x000fea000383ffff */
.L_x_679:
[----:B-1----:R1:W2:Y:S02]  /*1e8b0*/  SYNCS.PHASECHK.TRANS64.TRYWAIT P0, [R6+URZ+0x348c0], R9 ;  /* 0x0348c009060075a7 */ /* 0x0022a4000800017f */
[----:B--2---:R-:W-:Y:S05]  /*1e8c0*/  @!P0 NANOSLEEP.SYNCS 0x989680 ;  /* 0x009896800000895d */ /* 0x004fea0003900000 */
[----:B------:R-:W2:Y:S02]  /*1e8d0*/  @!P0 SYNCS.PHASECHK.TRANS64 P0, [R6+URZ+0x348c0], R9 ;  /* 0x0348c009060085a7 */ /* 0x000ea4000800007f */
[----:B--2---:R-:W-:Y:S05]  /*1e8e0*/  @!P0 BRA `(.L_x_679) ;  /* 0xfffffffc00f08947 */ /* 0x004fea000383ffff */
[----:B------:R-:W-:Y:S05]  /*1e8f0*/  BRA `(.L_x_800) ;  /* 0xffffffac00947947 */ /* 0x000fea000383ffff */
.L_x_683:
[----:B0-----:R0:W1:Y:S02]  /*1e900*/  SYNCS.PHASECHK.TRANS64.TRYWAIT P0, [R7+URZ+0x348a0], R8 ;  /* 0x0348a008070075a7 */ /* 0x001064000800017f */
[----:B-1----:R-:W-:Y:S05]  /*1e910*/  @!P0 NANOSLEEP.SYNCS 0x989680 ;  /* 0x009896800000895d */ /* 0x002fea0003900000 */
[----:B------:R-:W1:Y:S02]  /*1e920*/  @!P0 SYNCS.PHASECHK.TRANS64 P0, [R7+URZ+0x348a0], R8 ;  /* 0x0348a008070085a7 */ /* 0x000e64000800007f */
[----:B-1----:R-:W-:Y:S05]  /*1e930*/  @!P0 BRA `(.L_x_683) ;  /* 0xfffffffc00f08947 */ /* 0x002fea000383ffff */
[----:B------:R-:W-:Y:S05]  /*1e940*/  BRA `(.L_x_801) ;  /* 0xffffffb000707947 */ /* 0x000fea000383ffff */
.L_x_685:
[----:B-1----:R1:W2:Y:S02]  /*1e950*/  SYNCS.PHASECHK.TRANS64.TRYWAIT P1, [R7+URZ+0x348c0], R8 ;  /* 0x0348c008070075a7 */ /* 0x0022a4000802017f */
[----:B--2---:R-:W-:Y:S05]  /*1e960*/  @!P1 NANOSLEEP.SYNCS 0x989680 ;  /* 0x009896800000995d */ /* 0x004fea0003900000 */
[----:B------:R-:W2:Y:S02]  /*1e970*/  @!P1 SYNCS.PHASECHK.TRANS64 P1, [R7+URZ+0x348c0], R8 ;  /* 0x0348c008070095a7 */ /* 0x000ea4000802007f */
[----:B--2---:R-:W-:Y:S05]  /*1e980*/  @!P1 BRA `(.L_x_685) ;  /* 0xfffffffc00f09947 */ /* 0x004fea000383ffff */
[----:B------:R-:W-:Y:S05]  /*1e990*/  BRA `(.L_x_802) ;  /* 0xffffffb000f87947 */ /* 0x000fea000383ffff */
.L_x_697:
        /* <DEDUP_REMOVED lines=11> */
.L_x_804:
[----:B------:R-:W-:Y:S05]  /*1ea50*/  BSYNC B0 ;  /* 0x0000000000007941 */ /* 0x000fea0003800000 */
.L_x_803:
[----:B------:R-:W-:Y:S05]  /*1ea60*/  BRA `(.L_x_805) ;  /* 0xffffffbc00f87947 */ /* 0x000fea000383ffff */
.L_x_698:
[----:B------:R-:W-:Y:S01]  /*1ea70*/  BSSY B0, `(.L_x_806) ;  /* 0x0000006000007945 */ /* 0x000fe20003800000 */
[----:B------:R-:W-:-:S07]  /*1ea80*/  IMAD.MOV.U32 R15, RZ, RZ, -0x1 ;  /* 0xffffffffff0f7424 */ /* 0x000fce00078e00ff */
[----:B------:R-:W-:Y:S05]  /*1ea90*/  WARPSYNC.COLLECTIVE R15, `(.L_x_807) ;  /* 0x000000000f0c7348 */ /* 0x000fea0003c00000 */
[----:B------:R-:W-:Y:S02]  /*1eaa0*/  ELECT P6, UR62, PT ;  /* 0x00000000003e782f */ /* 0x000fe400038c0000 */
[----:B------:R-:W-:Y:S01]  /*1eab0*/  MOV R14, UR62 ;  /* 0x0000003e000e7c02 */ /* 0x000fe20008000f00 */
[----:B------:R-:W-:Y:S10]  /*1eac0*/  ENDCOLLECTIVE ;  /* 0x000000000000791b */ /* 0x000ff40003800000 */
.L_x_807:
[----:B------:R-:W-:Y:S05]  /*1ead0*/  BSYNC B0 ;  /* 0x0000000000007941 */ /* 0x000fea0003800000 */
.L_x_806:
[----:B------:R-:W-:Y:S05]  /*1eae0*/  BRA `(.L_x_808) ;  /* 0xffffffbc00f07947 */ /* 0x000fea000383ffff */
.L_x_701:
[----:B0-----:R0:W1:Y:S02]  /*1eaf0*/  SYNCS.PHASECHK.TRANS64.TRYWAIT P0, [R6+URZ+0x34840], R7 ;  /* 0x03484007060075a7 */ /* 0x001064000800017f */
[----:B-1----:R-:W-:Y:S05]  /*1eb00*/  @!P0 NANOSLEEP.SYNCS 0x989680 ;  /* 0x009896800000895d */ /* 0x002fea0003900000 */
[----:B------:R-:W1:Y:S02]  /*1eb10*/  @!P0 SYNCS.PHASECHK.TRANS64 P0, [R6+URZ+0x34840], R7 ;  /* 0x03484007060085a7 */ /* 0x000e64000800007f */
[----:B-1----:R-:W-:Y:S05]  /*1eb20*/  @!P0 BRA `(.L_x_701) ;  /* 0xfffffffc00f08947 */ /* 0x002fea000383ffff */
[----:B------:R-:W-:Y:S05]  /*1eb30*/  BRA `(.L_x_809) ;  /* 0xffffffc000607947 */ /* 0x000fea000383ffff */
.L_x_704:
        /* <DEDUP_REMOVED lines=8> */
.L_x_712:
[----:B0-----:R0:W1:Y:S02]  /*1ebc0*/  SYNCS.PHASECHK.TRANS64.TRYWAIT P0, [R8+URZ+0x34840], R9 ;  /* 0x03484009080075a7 */ /* 0x001064000800017f */
[----:B-1----:R-:W-:Y:S05]  /*1ebd0*/  @!P0 NANOSLEEP.SYNCS 0x989680 ;  /* 0x009896800000895d */ /* 0x002fea0003900000 */
[----:B------:R-:W1:Y:S02]  /*1ebe0*/  @!P0 SYNCS.PHASECHK.TRANS64 P0, [R8+URZ+0x34840], R9 ;  /* 0x03484009080085a7 */ /* 0x000e64000800007f */
[----:B-1----:R-:W-:Y:S05]  /*1ebf0*/  @!P0 BRA `(.L_x_712) ;  /* 0xfffffffc00f08947 */ /* 0x002fea000383ffff */
[----:B------:R-:W-:Y:S05]  /*1ec00*/  BRA `(.L_x_811) ;  /* 0xffffffc800707947 */ /* 0x000fea000383ffff */
.L_x_714:
[----:B0-----:R0:W1:Y:S02]  /*1ec10*/  SYNCS.PHASECHK.TRANS64.TRYWAIT P0, [R9+URZ+0x60], R8 ;  /* 0x00006008090075a7 */ /* 0x001064000800017f */
[----:B-1----:R-:W-:Y:S05]  /*1ec20*/  @!P0 NANOSLEEP.SYNCS 0x989680 ;  /* 0x009896800000895d */ /* 0x002fea0003900000 */
[----:B------:R-:W1:Y:S02]  /*1ec30*/  @!P0 SYNCS.PHASECHK.TRANS64 P0, [R9+URZ+0x60], R8 ;  /* 0x00006008090085a7 */ /* 0x000e64000800007f */
[----:B-1----:R-:W-:Y:S05]  /*1ec40*/  @!P0 BRA `(.L_x_714) ;  /* 0xfffffffc00f08947 */ /* 0x002fea000383ffff */
[----:B------:R-:W-:Y:S05]  /*1ec50*/  BRA `(.L_x_812) ;  /* 0xffffffcc001c7947 */ /* 0x000fea000383ffff */
.L_x_719:
[----:B-1----:R1:W2:Y:S02]  /*1ec60*/  SYNCS.PHASECHK.TRANS64.TRYWAIT P0, [R2+URZ+0x34840], R3 ;  /* 0x03484003020075a7 */ /* 0x0022a4000800017f */
[----:B--2---:R-:W-:Y:S05]  /*1ec70*/  @!P0 NANOSLEEP.SYNCS 0x989680 ;  /* 0x009896800000895d */ /* 0x004fea0003900000 */
[----:B------:R-:W2:Y:S02]  /*1ec80*/  @!P0 SYNCS.PHASECHK.TRANS64 P0, [R2+URZ+0x34840], R3 ;  /* 0x03484003020085a7 */ /* 0x000ea4000800007f */
[----:B--2---:R-:W-:Y:S05]  /*1ec90*/  @!P0 BRA `(.L_x_719) ;  /* 0xfffffffc00f08947 */ /* 0x004fea000383ffff */
[----:B------:R-:W-:Y:S05]  /*1eca0*/  BRA `(.L_x_813) ;  /* 0xffffffd0007c7947 */ /* 0x000fea000383ffff */
.L_x_721:
[----:B0-----:R0:W1:Y:S02]  /*1ecb0*/  SYNCS.PHASECHK.TRANS64.TRYWAIT P1, [R3+URZ+0x60], R2 ;  /* 0x00006002030075a7 */ /* 0x001064000802017f */
[----:B-1----:R-:W-:Y:S05]  /*1ecc0*/  @!P1 NANOSLEEP.SYNCS 0x989680 ;  /* 0x009896800000995d */ /* 0x002fea0003900000 */
[----:B------:R-:W1:Y:S02]  /*1ecd0*/  @!P1 SYNCS.PHASECHK.TRANS64 P1, [R3+URZ+0x60], R2 ;  /* 0x00006002030095a7 */ /* 0x000e64000802007f */
[----:B-1----:R-:W-:Y:S05]  /*1ece0*/  @!P1 BRA `(.L_x_721) ;  /* 0xfffffffc00f09947 */ /* 0x002fea000383ffff */
[----:B------:R-:W-:Y:S05]  /*1ecf0*/  BRA `(.L_x_814) ;  /* 0xffffffd400287947 */ /* 0x000fea000383ffff */
.L_x_726:
[----:B--2---:R2:W3:Y:S02]  /*1ed00*/  SYNCS.PHASECHK.TRANS64.TRYWAIT P0, [R2+URZ+0x34840], R3 ;  /* 0x03484003020075a7 */ /* 0x0044e4000800017f */
[----:B---3--:R-:W-:Y:S05]  /*1ed10*/  @!P0 NANOSLEEP.SYNCS 0x989680 ;  /* 0x009896800000895d */ /* 0x008fea0003900000 */
[----:B------:R-:W3:Y:S02]  /*1ed20*/  @!P0 SYNCS.PHASECHK.TRANS64 P0, [R2+URZ+0x34840], R3 ;  /* 0x03484003020085a7 */ /* 0x000ee4000800007f */
[----:B---3--:R-:W-:Y:S05]  /*1ed30*/  @!P0 BRA `(.L_x_726) ;  /* 0xfffffffc00f08947 */ /* 0x008fea000383ffff */
[----:B------:R-:W-:Y:S05]  /*1ed40*/  BRA `(.L_x_815) ;  /* 0xffffffd800487947 */ /* 0x000fea000383ffff */
.L_x_728:
[----:B0-----:R0:W1:Y:S02]  /*1ed50*/  SYNCS.PHASECHK.TRANS64.TRYWAIT P1, [R2+URZ+0x60], R8 ;  /* 0x00006008020075a7 */ /* 0x001064000802017f */
[----:B-1----:R-:W-:Y:S05]  /*1ed60*/  @!P1 NANOSLEEP.SYNCS 0x989680 ;  /* 0x009896800000995d */ /* 0x002fea0003900000 */
[----:B------:R-:W1:Y:S02]  /*1ed70*/  @!P1 SYNCS.PHASECHK.TRANS64 P1, [R2+URZ+0x60], R8 ;  /* 0x00006008020095a7 */ /* 0x000e64000802007f */
[----:B-1----:R-:W-:Y:S05]  /*1ed80*/  @!P1 BRA `(.L_x_728) ;  /* 0xfffffffc00f09947 */ /* 0x002fea000383ffff */
[----:B------:R-:W-:Y:S05]  /*1ed90*/  BRA `(.L_x_816) ;  /* 0xffffffd800f87947 */ /* 0x000fea000383ffff */
.L_x_735:
[----:B-1----:R1:W2:Y:S02]  /*1eda0*/  SYNCS.PHASECHK.TRANS64.TRYWAIT P0, [R3+URZ+0x34860], R0 ;  /* 0x03486000030075a7 */ /* 0x0022a4000800017f */
[----:B--2---:R-:W-:Y:S05]  /*1edb0*/  @!P0 NANOSLEEP.SYNCS 0x989680 ;  /* 0x009896800000895d */ /* 0x004fea0003900000 */
[----:B------:R-:W2:Y:S02]  /*1edc0*/  @!P0 SYNCS.PHASECHK.TRANS64 P0, [R3+URZ+0x34860], R0 ;  /* 0x03486000030085a7 */ /* 0x000ea4000800007f */
[----:B--2---:R-:W-:Y:S05]  /*1edd0*/  @!P0 BRA `(.L_x_735) ;  /* 0xfffffffc00f08947 */ /* 0x004fea000383ffff */
[----:B------:R-:W-:Y:S05]  /*1ede0*/  BRA `(.L_x_817) ;  /* 0xffffffe000007947 */ /* 0x000fea000383ffff */
.L_x_737:
[----:B------:R-:W-:Y:S01]  /*1edf0*/  BSSY B0, `(.L_x_818) ;  /* 0x0000008000007945 */ /* 0x000fe20003800000 */
[----:B0-----:R-:W-:Y:S02]  /*1ee00*/  IMAD.MOV.U32 R13, RZ, RZ, R16 ;  /* 0x000000ffff0d7224 */ /* 0x001fe400078e0010 */
[----:B------:R-:W-:Y:S02]  /*1ee10*/  IMAD.MOV.U32 R12, RZ, RZ, RZ ;  /* 0x000000ffff0c7224 */ /* 0x000fe400078e00ff */
[----:B------:R-:W-:Y:S02]  /*1ee20*/  IMAD.MOV.U32 R11, RZ, RZ, 0x1f ;  /* 0x0000001fff0b7424 */ /* 0x000fe400078e00ff */
[----:B------:R-:W-:-:S07]  /*1ee30*/  IMAD.MOV.U32 R15, RZ, RZ, -0x1 ;  /* 0xffffffffff0f7424 */ /* 0x000fce00078e00ff */
[----:B-1---5:R-:W-:Y:S05]  /*1ee40*/  WARPSYNC.COLLECTIVE R15, `(.L_x_819) ;  /* 0x000000000f087348 */ /* 0x022fea0003c00000 */
[----:B------:R0:W2:Y:S02]  /*1ee50*/  SHFL.IDX P6, R14, R13, R12, R11 ;  /* 0x0000000c0d0e7389 */ /* 0x0000a400000c000b */
[----:B012--5:R-:W-:Y:S01]  /*1ee60*/  ENDCOLLECTIVE ;  /* 0x000000000000791b */ /* 0x027fe20003800000 */
.L_x_819:
[----:B------:R-:W-:Y:S05]  /*1ee70*/  BSYNC B0 ;  /* 0x0000000000007941 */ /* 0x000fea0003800000 */
.L_x_818:
        /* <DEDUP_REMOVED lines=8> */
.L_x_820:
[----:B------:R-:W-:Y:S01]  /*1ef00*/  IMAD.MOV.U32 R6, RZ, RZ, R14 ;  /* 0x000000ffff067224 */ /* 0x000fe200078e000e */
[----:B------:R-:W-:Y:S06]  /*1ef10*/  BRA `(.L_x_821) ;  /* 0xffffffe0008c7947 */ /* 0x000fec000383ffff */
.L_x_740:
        /* <DEDUP_REMOVED lines=8> */
.L_x_823:
[----:B------:R-:W-:Y:S05]  /*1efa0*/  BSYNC B0 ;  /* 0x0000000000007941 */ /* 0x000fea0003800000 */
.L_x_822:
        /* <DEDUP_REMOVED lines=10> */
.L_x_824:
        /* <DEDUP_REMOVED lines=8> */
.L_x_825:
        /* <DEDUP_REMOVED lines=8> */
.L_x_826:
        /* <DEDUP_REMOVED lines=8> */
.L_x_827:
        /* <DEDUP_REMOVED lines=8> */
.L_x_828:
[----:B------:R-:W-:Y:S05]  /*1f250*/  BRA `(.L_x_829) ;  /* 0xffffffe000507947 */ /* 0x000fea000383ffff */
.L_x_745:
[----:B------:R-:W-:Y:S01]  /*1f260*/  BSSY B0, `(.L_x_830) ;  /* 0x0000008000007945 */ /* 0x000fe20003800000 */
[----:B-----5:R-:W-:Y:S02]  /*1f270*/  IMAD.MOV.U32 R13, RZ, RZ, R17 ;  /* 0x000000ffff0d7224 */ /* 0x020fe400078e0011 */
[----:B------:R-:W-:Y:S02]  /*1f280*/  IMAD.MOV.U32 R12, RZ, RZ, 0x1 ;  /* 0x00000001ff0c7424 */ /* 0x000fe400078e00ff */
[----:B------:R-:W-:Y:S02]  /*1f290*/  IMAD.MOV.U32 R11, RZ, RZ, RZ ;  /* 0x000000ffff0b7224 */ /* 0x000fe400078e00ff */
[----:B------:R-:W-:-:S07]  /*1f2a0*/  IMAD.MOV.U32 R15, RZ, RZ, -0x1 ;  /* 0xffffffffff0f7424 */ /* 0x000fce00078e00ff */
[----:B01----:R-:W-:Y:S05]  /*1f2b0*/  WARPSYNC.COLLECTIVE R15, `(.L_x_831) ;  /* 0x000000000f087348 */ /* 0x003fea0003c00000 */
[----:B------:R2:W3:Y:S02]  /*1f2c0*/  SHFL.UP P6, R14, R13, R12, R11 ;  /* 0x0400000c0d0e7389 */ /* 0x0004e400000c000b */
[----:B0123--:R-:W-:Y:S01]  /*1f2d0*/  ENDCOLLECTIVE ;  /* 0x000000000000791b */ /* 0x00ffe20003800000 */
.L_x_831:
[----:B------:R-:W-:Y:S05]  /*1f2e0*/  BSYNC B0 ;  /* 0x0000000000007941 */ /* 0x000fea0003800000 */
.L_x_830:
        /* <DEDUP_REMOVED lines=10> */
.L_x_832:
        /* <DEDUP_REMOVED lines=8> */
.L_x_833:
        /* <DEDUP_REMOVED lines=8> */
.L_x_834:
        /* <DEDUP_REMOVED lines=8> */
.L_x_835:
        /* <DEDUP_REMOVED lines=8> */
.L_x_836:
[----:B------:R-:W-:Y:S05]  /*1f590*/  BRA `(.L_x_837) ;  /* 0xffffffe000347947 */ /* 0x000fea000383ffff */
.L_x_747:
[----:B------:R-:W-:Y:S01]  /*1f5a0*/  BSSY B0, `(.L_x_838) ;  /* 0x0000006000007945 */ /* 0x000fe20003800000 */
[----:B------:R-:W-:Y:S01]  /*1f5b0*/  PLOP3.LUT P6, PT, P6, PT, PT, 0x8, 0x0 ;  /* 0x000000000000781c */ /* 0x000fe200037ce170 */
[----:B------:R-:W-:-:S12]  /*1f5c0*/  IMAD.MOV.U32 R15, RZ, RZ, -0x1 ;  /* 0xffffffffff0f7424 */ /* 0x000fd800078e00ff */
[----:B0-----:R-:W-:Y:S05]  /*1f5d0*/  WARPSYNC.COLLECTIVE R15, `(.L_x_839) ;  /* 0x000000000f087348 */ /* 0x001fea0003c00000 */
[----:B------:R-:W-:Y:S01]  /*1f5e0*/  VOTE.ANY R14, PT, P6 ;  /* 0x00000000000e7806 */ /* 0x000fe200030e0100 */
[----:B0-----:R-:W-:Y:S06]  /*1f5f0*/  ENDCOLLECTIVE ;  /* 0x000000000000791b */ /* 0x001fec0003800000 */
.L_x_839:
[----:B------:R-:W-:Y:S05]  /*1f600*/  BSYNC B0 ;  /* 0x0000000000007941 */ /* 0x000fea0003800000 */
.L_x_838:
        /* <DEDUP_REMOVED lines=9> */
.L_x_840:
[----:B------:R-:W-:Y:S01]  /*1f6a0*/  IMAD.MOV.U32 R17, RZ, RZ, R14 ;  /* 0x000000ffff117224 */ /* 0x000fe200078e000e */
[----:B------:R-:W-:Y:S06]  /*1f6b0*/  BRA `(.L_x_841) ;  /* 0xffffffe000247947 */ /* 0x000fec000383ffff */
.L_x_749:
[----:B------:R-:W-:Y:S01]  /*1f6c0*/  BSSY B0, `(.L_x_842) ;  /* 0x0000007000007945 */ /* 0x000fe20003800000 */
[----:B------:R-:W-:Y:S02]  /*1f6d0*/  IMAD.MOV.U32 R13, RZ, RZ, R2 ;  /* 0x000000ffff0d7224 */ /* 0x000fe400078e0002 */
[----:B------:R-:W-:Y:S02]  /*1f6e0*/  IMAD.MOV.U32 R11, RZ, RZ, 0x1f ;  /* 0x0000001fff0b7424 */ /* 0x000fe400078e00ff */
[----:B------:R-:W-:-:S07]  /*1f6f0*/  IMAD.MOV.U32 R15, RZ, RZ, -0x1 ;  /* 0xffffffffff0f7424 */ /* 0x000fce00078e00ff */
[----:B012---:R-:W-:Y:S05]  /*1f700*/  WARPSYNC.COLLECTIVE R15, `(.L_x_843) ;  /* 0x000000000f087348 */ /* 0x007fea0003c00000 */
[----:B------:R3:W4:Y:S02]  /*1f710*/  SHFL.IDX P6, R14, R13, R12, R11 ;  /* 0x0000000c0d0e7389 */ /* 0x00072400000c000b */
[----:B01234-:R-:W-:Y:S01]  /*1f720*/  ENDCOLLECTIVE ;  /* 0x000000000000791b */ /* 0x01ffe20003800000 */
.L_x_843:
[----:B------:R-:W-:Y:S05]  /*1f730*/  BSYNC B0 ;  /* 0x0000000000007941 */ /* 0x000fea0003800000 */
.L_x_842:
[----:B------:R-:W-:Y:S05]  /*1f740*/  BRA `(.L_x_748) ;  /* 0xffffffe0001c7947 */ /* 0x000fea000383ffff */
.L_x_753:
[----:B0-----:R0:W1:Y:S02]  /*1f750*/  SYNCS.PHASECHK.TRANS64.TRYWAIT P0, [R0+URZ+0x34820], R3 ;  /* 0x03482003000075a7 */ /* 0x001064000800017f */
[----:B-1----:R-:W-:Y:S05]  /*1f760*/  @!P0 NANOSLEEP.SYNCS 0x989680 ;  /* 0x009896800000895d */ /* 0x002fea0003900000 */
[----:B------:R-:W1:Y:S02]  /*1f770*/  @!P0 SYNCS.PHASECHK.TRANS64 P0, [R0+URZ+0x34820], R3 ;  /* 0x03482003000085a7 */ /* 0x000e64000800007f */
[----:B-1----:R-:W-:Y:S05]  /*1f780*/  @!P0 BRA `(.L_x_753) ;  /* 0xfffffffc00f08947 */ /* 0x002fea000383ffff */
[----:B------:R-:W-:Y:S05]  /*1f790*/  BRA `(.L_x_844) ;  /* 0xffffffe400007947 */ /* 0x000fea000383ffff */
.L_x_754:
        /* <DEDUP_REMOVED lines=11> */
.L_x_846:
[----:B------:R-:W-:Y:S05]  /*1f850*/  BSYNC B0 ;  /* 0x0000000000007941 */ /* 0x000fea0003800000 */
.L_x_845:
[----:B------:R-:W-:Y:S05]  /*1f860*/  BRA `(.L_x_847) ;  /* 0xffffffe000e87947 */ /* 0x000fea000383ffff */
.L_x_755:
[----:B------:R-:W-:Y:S01]  /*1f870*/  BSSY B0, `(.L_x_848) ;  /* 0x0000006000007945 */ /* 0x000fe20003800000 */
[----:B------:R-:W-:-:S07]  /*1f880*/  IMAD.MOV.U32 R15, RZ, RZ, -0x1 ;  /* 0xffffffffff0f7424 */ /* 0x000fce00078e00ff */
[----:B01----:R-:W-:Y:S05]  /*1f890*/  WARPSYNC.COLLECTIVE R15, `(.L_x_849) ;  /* 0x000000000f0c7348 */ /* 0x003fea0003c00000 */
[----:B------:R-:W-:Y:S02]  /*1f8a0*/  ELECT P6, UR62, PT ;  /* 0x00000000003e782f */ /* 0x000fe400038c0000 */
[----:B------:R-:W-:Y:S01]  /*1f8b0*/  MOV R14, UR62 ;  /* 0x0000003e000e7c02 */ /* 0x000fe20008000f00 */
[----:B01----:R-:W-:Y:S10]  /*1f8c0*/  ENDCOLLECTIVE ;  /* 0x000000000000791b */ /* 0x003ff40003800000 */
.L_x_849:
[----:B------:R-:W-:Y:S05]  /*1f8d0*/  BSYNC B0 ;  /* 0x0000000000007941 */ /* 0x000fea0003800000 */
.L_x_848:
[----:B------:R-:W-:Y:S05]  /*1f8e0*/  BRA `(.L_x_850) ;  /* 0xffffffe000dc7947 */ /* 0x000fea000383ffff */
.L_x_757:
[----:B0-----:R0:W1:Y:S02]  /*1f8f0*/  SYNCS.PHASECHK.TRANS64.TRYWAIT P0, [R6+URZ], R5 ;  /* 0x00000005060075a7 */ /* 0x001064000800017f */
[----:B-1----:R-:W-:Y:S05]  /*1f900*/  @!P0 NANOSLEEP.SYNCS 0x989680 ;  /* 0x009896800000895d */ /* 0x002fea0003900000 */
[----:B------:R-:W1:Y:S02]  /*1f910*/  @!P0 SYNCS.PHASECHK.TRANS64 P0, [R6+URZ], R5 ;  /* 0x00000005060085a7 */ /* 0x000e64000800007f */
[----:B-1----:R-:W-:Y:S05]  /*1f920*/  @!P0 BRA `(.L_x_757) ;  /* 0xfffffffc00f08947 */ /* 0x002fea000383ffff */
[----:B------:R-:W-:Y:S05]  /*1f930*/  BRA `(.L_x_851) ;  /* 0xffffffe400187947 */ /* 0x000fea000383ffff */
.L_x_758:
[----:B-1----:R1:W2:Y:S02]  /*1f940*/  SYNCS.PHASECHK.TRANS64.TRYWAIT P0, [R7+URZ], R2 ;  /* 0x00000002070075a7 */ /* 0x0022a4000800017f */
[----:B--2---:R-:W-:Y:S05]  /*1f950*/  @!P0 NANOSLEEP.SYNCS 0x989680 ;  /* 0x009896800000895d */ /* 0x004fea0003900000 */
[----:B------:R-:W2:Y:S02]  /*1f960*/  @!P0 SYNCS.PHASECHK.TRANS64 P0, [R7+URZ], R2 ;  /* 0x00000002070085a7 */ /* 0x000ea4000800007f */
[----:B--2---:R-:W-:Y:S05]  /*1f970*/  @!P0 BRA `(.L_x_758) ;  /* 0xfffffffc00f08947 */ /* 0x004fea000383ffff */
[----:B------:R-:W-:Y:S05]  /*1f980*/  BRA `(.L_x_852) ;  /* 0xffffffe4000c7947 */ /* 0x000fea000383ffff */
.L_x_760:
[----:B--2---:R2:W3:Y:S02]  /*1f990*/  SYNCS.PHASECHK.TRANS64.TRYWAIT P0, [R4+URZ], R5 ;  /* 0x00000005040075a7 */ /* 0x0044e4000800017f */
[----:B---3--:R-:W-:Y:S05]  /*1f9a0*/  @!P0 NANOSLEEP.SYNCS 0x989680 ;  /* 0x009896800000895d */ /* 0x008fea0003900000 */
[----:B------:R-:W3:Y:S02]  /*1f9b0*/  @!P0 SYNCS.PHASECHK.TRANS64 P0, [R4+URZ], R5 ;  /* 0x00000005040085a7 */ /* 0x000ee4000800007f */
[----:B---3--:R-:W-:Y:S05]  /*1f9c0*/  @!P0 BRA `(.L_x_760) ;  /* 0xfffffffc00f08947 */ /* 0x008fea000383ffff */
[----:B------:R-:W-:Y:S05]  /*1f9d0*/  BRA `(.L_x_853) ;  /* 0xffffffe400147947 */ /* 0x000fea000383ffff */
.L_x_854:
        /* <DEDUP_REMOVED lines=10> */
.L_x_2658:


//--------------------- .text._ZN7cutlass13device_kernelIN5flash11enable_sm90INS1_16FlashAttnFwdSm90INS1_25CollectiveMainloopFwdSm90ILi2EN4cute5tupleIJNS5_1CILi1EEES8_S8_EEENS6_IJNS7_ILi128EEENS7_ILi96EEENS7_ILi192EEEEEELi128ENS_10bfloat16_tEfNS_4arch4Sm90ELb0ELb1ELb0ELb0ELb0ELb0ELb0ELb1ELb1ELb0ELb0ELb0EEENS1_21CollectiveEpilogueFwdINS6_IJSA_SA_SB_EEES9_SE_SG_Li256ELb0ELb0ELb0ELb0EEENS1_30DynamicPersistentTileSchedulerILi256ELi32ELb0ELb0ELb1EEEEEEEEEvNT_6ParamsE --------------------------
	.section	.text._ZN7cutlass13device_kernelIN5flash11enable_sm90INS1_16FlashAttnFwdSm90INS1_25CollectiveMainloopFwdSm90ILi2EN4cute5tupleIJNS5_1CILi1EEES8_S8_EEENS6_IJNS7_ILi128EEENS7_ILi96EEENS7_ILi192EEEEEELi128ENS_10bfloat16_tEfNS_4arch4Sm90ELb0ELb1ELb0ELb0ELb0ELb0ELb0ELb1ELb1ELb0ELb0ELb0EEENS1_21CollectiveEpilogueFwdINS6_IJSA_SA_SB_EEES9_SE_SG_Li256ELb0ELb0ELb0ELb0EEENS1_30DynamicPersistentTileSchedulerILi256ELi32ELb0ELb0ELb1EEEEEEEEEvNT_6ParamsE,"ax",@progbits
	.align	128
.text._ZN7cutlass13device_kernelIN5flash11enable_sm90INS1_16FlashAttnFwdSm90INS1_25CollectiveMainloopFwdSm90ILi2EN4cute5tupleIJNS5_1CILi1EEES8_S8_EEENS6_IJNS7_ILi128EEENS7_ILi96EEENS7_ILi192EEEEEELi128ENS_10bfloat16_tEfNS_4arch4Sm90ELb0ELb1ELb0ELb0ELb0ELb0ELb0ELb1ELb1ELb0ELb0ELb0EEENS1_21CollectiveEpilogueFwdINS6_IJSA_SA_SB_EEES9_SE_SG_Li256ELb0ELb0ELb0ELb0EEENS1_30DynamicPersistentTileSchedulerILi256ELi32ELb0ELb0ELb1EEEEEEEEEvNT_6ParamsE:
        .type           _ZN7cutlass13device_kernelIN5flash11enable_sm90INS1_16FlashAttnFwdSm90INS1_25CollectiveMainloopFwdSm90ILi2EN4cute5tupleIJNS5_1CILi1EEES8_S8_EEENS6_IJNS7_ILi128EEENS7_ILi96EEENS7_ILi192EEEEEELi128ENS_10bfloat16_tEfNS_4arch4Sm90ELb0ELb1ELb0ELb0ELb0ELb0ELb0ELb1ELb1ELb0ELb0ELb0EEENS1_21CollectiveEpilogueFwdINS6_IJSA_SA_SB_EEES9_SE_SG_Li256ELb0ELb0ELb0ELb0EEENS1_30DynamicPersistentTileSchedulerILi256ELi32ELb0ELb0ELb1EEEEEEEEEvNT_6ParamsE,@function
        .size           _ZN7cutlass13device_kernelIN5flash11enable_sm90INS1_16FlashAttnFwdSm90INS1_25CollectiveMainloopFwdSm90ILi2EN4cute5tupleIJNS5_1CILi1EEES8_S8_EEENS6_IJNS7_ILi128EEENS7_ILi96EEENS7_ILi192EEEEEELi128ENS_10bfloat16_tEfNS_4arch4Sm90ELb0ELb1ELb0ELb0ELb0ELb0ELb0ELb1ELb1ELb0ELb0ELb0EEENS1_21CollectiveEpilogueFwdINS6_IJSA_SA_SB_EEES9_SE_SG_Li256ELb0ELb0ELb0ELb0EEENS1_30DynamicPersistentTileSchedulerILi256ELi32ELb0ELb0ELb1EEEEEEEEEvNT_6ParamsE,(.L_x_2659 - _ZN7cutlass13device_kernelIN5flash11enable_sm90INS1_16FlashAttnFwdSm90INS1_25CollectiveMainloopFwdSm90ILi2EN4cute5tupleIJNS5_1CILi1EEES8_S8_EEENS6_IJNS7_ILi128EEENS7_ILi96EEENS7_ILi192EEEEEELi128ENS_10bfloat16_tEfNS_4arch4Sm90ELb0ELb1ELb0ELb0ELb0ELb0ELb0ELb1ELb1ELb0ELb0ELb0EEENS1_21CollectiveEpilogueFwdINS6_IJSA_SA_SB_EEES9_SE_SG_Li256ELb0ELb0ELb0ELb0EEENS1_30DynamicPersistentTileSchedulerILi256ELi32ELb0ELb0ELb1EEEEEEEEEvNT_6ParamsE)
        .other          _ZN7cutlass13device_kernelIN5flash11enable_sm90INS1_16FlashAttnFwdSm90INS1_25CollectiveMainloopFwdSm90ILi2EN4cute5tupleIJNS5_1CILi1EEES8_S8_EEENS6_IJNS7_ILi128EEENS7_ILi96EEENS7_ILi192EEEEEELi128ENS_10bfloat16_tEfNS_4arch4Sm90ELb0ELb1ELb0ELb0ELb0ELb0ELb0ELb1ELb1ELb0ELb0ELb0EEENS1_21CollectiveEpilogueFwdINS6_IJSA_SA_SB_EEES9_SE_SG_Li256ELb0ELb0ELb0ELb0EEENS1_30DynamicPersistentTileSchedulerILi256ELi32ELb0ELb0ELb1EEEEEEEEEvNT_6ParamsE,@"STO_CUDA_ENTRY STV_DEFAULT"
_ZN7cutlass13device_kernelIN5flash11enable_sm90INS1_16FlashAttnFwdSm90INS1_25CollectiveMainloopFwdSm90ILi2EN4cute5tupleIJNS5_1CILi1EEES8_S8_EEENS6_IJNS7_ILi128EEENS7_ILi96EEENS7_ILi192EEEEEELi128ENS_10bfloat16_tEfNS_4arch4Sm90ELb0ELb1ELb0ELb0ELb0ELb0ELb0ELb1ELb1ELb0ELb0ELb0EEENS1_21CollectiveEpilogueFwdINS6_IJSA_SA_SB_EEES9_SE_SG_Li256ELb0ELb0ELb0ELb0EEENS1_30DynamicPersistentTileSchedulerILi256ELi32ELb0ELb0ELb1EEEEEEEEEvNT_6ParamsE:
        /* <DEDUP_REMOVED lines=24> */
.L_x_856:
[----:B------:R-:W-:Y:S05]  /*0180*/  BSYNC B0 ;  /* 0x0000000000007941 */ /* 0x000fea0003800000 */
.L_x_855:
[----:B------:R-:W-:Y:S01]  /*0190*/  VOTEU.ANY UP0, P0 ;  /* 0x00000000003f7886 */ /* 0x000fe20000000100 */
[----:B------:R-:W1:Y:S01]  /*01a0*/  SHFL.IDX PT, R2, R2, RZ, 0x1f ;  /* 0x00001fff02027589 */ /* 0x000e6200000e0000 */
[----:B------:R-:W-:Y:S01]  /*01b0*/  UMOV UR4, 0x1 ;  /* 0x0000000100047882 */ /* 0x000fe20000000000 */
[----:B------:R-:W-:Y:S01]  /*01c0*/  VOTEU.ANY UP1, P0 ;  /* 0x00000000003f7886 */ /* 0x000fe20000020100 */
[----:B------:R-:W-:Y:S01]  /*01d0*/  VOTEU.ANY UP2, P0 ;  /* 0x00000000003f7886 */ /* 0x000fe20000040100 */
[----:B------:R-:W2:Y:S01]  /*01e0*/  @UP0 S2UR UR7, SR_CgaCtaId ;  /* 0x00000000000709c3 */ /* 0x000ea20000008800 */
[----:B------:R-:W3:Y:S01]  /*01f0*/  SHFL.IDX PT, R3, R0, RZ, 0x1f ;  /* 0x00001fff00037589 */ /* 0x000ee200000e0000 */
[----:B------:R-:W-:Y:S01]  /*0200*/  @UP0 UMOV UR6, 0x400 ;  /* 0x0000040000060882 */ /* 0x000fe20000000000 */
[----:B------:R-:W-:-:S04]  /*0210*/  @UP0 UIADD3 UR4, -UR4, 0x100000, URZ ;  /* 0x0010000004040890 */ /* 0x000fc8000fffe13f */
[----:B------:R-:W-:Y:S02]  /*0220*/  @UP0 USHF.L.U32 UR5, UR4, 0xb, URZ ;  /* 0x0000000b04050899 */ /* 0x000fe4000800063f */
[----:B------:R-:W-:Y:S01]  /*0230*/  @UP0 USHF.L.U32 UR4, UR4, 0x1, URZ ;  /* 0x0000000104040899 */ /* 0x000fe2000800063f */
[----:B-1----:R-:W-:Y:S01]  /*0240*/  R2UR UR8, R2 ;  /* 0x00000000020872ca */ /* 0x002fe200000e0000 */
[----:B--2---:R-:W-:Y:S01]  /*0250*/  @UP0 ULEA UR6, UR7, UR6, 0x18 ;  /* 0x0000000607060291 */ /* 0x004fe2000f8ec03f */
[----:B---3--:R-:W-:-:S11]  /*0260*/  ISETP.NE.AND P1, PT, R3, RZ, PT ;  /* 0x000000ff0300720c */ /* 0x008fd60003f25270 */
[----:B------:R-:W-:Y:S01]  /*0270*/  UISETP.NE.AND UP0, UPT, UR8, URZ, UPT ;  /* 0x0000003f0800728c */ /* 0x000fe2000bf05270 */
[----:B------:R-:W1:Y:S02]  /*0280*/  FENCE.VIEW.ASYNC.S ;  /* 0x00000000000073c6 */ /* 0x000e640000000000 */
[----:B-1----:R1:W2:Y:S01]  /*0290*/  @UP1 SYNCS.EXCH.64 URZ, [UR6+0x2a800], UR4 ;  /* 0x02a80004063f15b2 */ /* 0x0022a20008000100 */
[----:B------:R1:W3:Y:S01]  /*02a0*/  @UP2 SYNCS.EXCH.64 URZ, [UR6+0x2a820], UR4 ;  /* 0x02a82004063f25b2 */ /* 0x0002e20008000100 */
[----:B------:R-:W-:Y:S06]  /*02b0*/  @P1 BRA `(.L_x_857) ;  /* 0x0000000000481947 */ /* 0x000fec0003800000 */
        /* <DEDUP_REMOVED lines=18> */
.L_x_857:
        /* <DEDUP_REMOVED lines=22> */
.L_x_858:
        /* <DEDUP_REMOVED lines=14> */
[----:B------:R4:W1:Y:S01]  /*0620*/  SYNCS.EXCH.64 URZ, [UR6+0x2a880], UR4 ;  /* 0x02a88004063f75b2 */ /* 0x0008620008000100 */
[----:B------:R4:W1:Y:S01]  /*0630*/  SYNCS.EXCH.64 URZ, [UR6+0x2a878], UR4 ;  /* 0x02a87804063f75b2 */ /* 0x0008620008000100 */
[----:B------:R4:W1:Y:S02]  /*0640*/  SYNCS.EXCH.64 URZ, [UR6+0x2a888], UR4 ;  /* 0x02a88804063f75b2 */ /* 0x0008640008000100 */
[----:B----4-:R-:W-:Y:S01]  /*0650*/  NOP ;  /* 0x0000000000007918 */ /* 0x010fe20000000000 */
.L_x_859:
        /* <DEDUP_REMOVED lines=22> */
.L_x_860:
        /* <DEDUP_REMOVED lines=22> */
.L_x_861:
[----:B-1----:R-:W-:Y:S01]  /*0920*/  UMOV UR4, 0x1 ;  /* 0x0000000100047882 */ /* 0x002fe20000000000 */
[----:B------:R-:W-:Y:S01]  /*0930*/  PLOP3.LUT P0, PT, PT, PT, UP0, 0x80, 0x0 ;  /* 0x000000000000781c */ /* 0x000fe20003f0f008 */
[----:B------:R-:W-:Y:S01]  /*0940*/  USEL UR4, UR4, 0x2, !UP0 ;  /* 0x0000000204047887 */ /* 0x000fe2000c000000 */
[----:B------:R-:W-:Y:S01]  /*0950*/  NOP ;  /* 0x0000000000007918 */ /* 0x000fe20000000000 */
[----:B------:R-:W-:-:S04]  /*0960*/  ULDC.64 UR60, c[0x0][0x208] ;  /* 0x00008200003c7ab9 */ /* 0x000fc80000000a00 */
[----:B------:R-:W-:-:S05]  /*0970*/  IMAD.U32 R2, RZ, RZ, UR4 ;  /* 0x00000004ff027e24 */ /* 0x000fca000f8e00ff */
[----:B------:R1:W-:Y:S01]  /*0980*/  STL [R1], R2 ;  /* 0x0000000201007387 */ /* 0x0003e20000100800 */
[----:B--23--:R-:W-:Y:S06]  /*0990*/  BAR.SYNC.DEFER_BLOCKING 0x0 ;  /* 0x0000000000007b1d */ /* 0x00cfec0000010000 */
[----:B------:R-:W-:Y:S05]  /*09a0*/  @!P0 BRA `(.L_x_862) ;  /* 0x000000d000a48947 */ /* 0x000fea0003800000 */
.L_x_863:
[----:B------:R-:W-:-:S08]  /*09b0*/  NOP ;  /* 0x0000000000007918 */ /* 0x000fd00000000000 */
[----:B------:R-:W2:Y:S02]  /*09c0*/  USETMAXREG.TRY_ALLOC.CTAPOOL UP0, 0xf0 ;  /* 0x000000f0000079c8 */ /* 0x000ea40008000600 */
[----:B--2---:R-:W-:-:S13]  /*09d0*/  PLOP3.LUT P0, PT, PT, PT, UP0, 0x80, 0x0 ;  /* 0x000000000000781c */ /* 0x004fda0003f0f008 */
[----:B------:R-:W-:Y:S05]  /*09e0*/  @!P0 BRA `(.L_x_863) ;  /* 0xfffffffc00f08947 */ /* 0x000fea000383ffff */
[----:B------:R-:W2:Y:S08]  /*09f0*/  S2UR UR7, SR_CTAID.X ;  /* 0x00000000000779c3 */ /* 0x000eb00000002500 */
[----:B------:R-:W-:Y:S08]  /*0a00*/  BAR.ARV 0x4, 0x120 ;  /* 0x0104800000007b1d */ /* 0x000ff00000002000 */
[----:B------:R-:W2:Y:S08]  /*0a10*/  LDC R0, c[0x0][0xda8] ;  /* 0x00036a00ff007b82 */ /* 0x000eb00000000800 */
[----:B------:R-:W-:Y:S06]  /*0a20*/  BAR.ARV 0x8, 0x120 ;  /* 0x0204800000007b1d */ /* 0x000fec0000002000 */
[----:B--2---:R-:W-:-:S13]  /*0a30*/  ISETP.LE.AND P0, PT, R0, UR7, PT ;  /* 0x0000000700007c0c */ /* 0x004fda000bf03270 */
[----:B------:R-:W-:Y:S05]  /*0a40*/  @P0 EXIT ;  /* 0x000000000000094d */ /* 0x000fea0003800000 */
[----:B------:R-:W2:Y:S01]  /*0a50*/  LDL R3, [R1] ;  /* 0x0000000001037983 */ /* 0x000ea20000100800 */
[----:B------:R-:W3:Y:S01]  /*0a60*/  S2UR UR4, SR_CgaCtaId ;  /* 0x00000000000479c3 */ /* 0x000ee20000008800 */
[----:B------:R-:W-:Y:S01]  /*0a70*/  UMOV UR37, 0x400 ;  /* 0x0000040000257882 */ /* 0x000fe20000000000 */
[----:B------:R-:W-:Y:S01]  /*0a80*/  IMAD.MOV.U32 R164, RZ, RZ, RZ ;  /* 0x000000ffffa47224 */ /* 0x000fe200078e00ff */
[----:B-1----:R-:W1:Y:S01]  /*0a90*/  S2R R2, SR_TID.X ;  /* 0x0000000000027919 */ /* 0x002e620000002100 */
[----:B------:R-:W-:Y:S01]  /*0aa0*/  UMOV UR46, URZ ;  /* 0x0000003f002e7c82 */ /* 0x000fe20008000000 */
[----:B------:R-:W-:-:S03]  /*0ab0*/  UMOV UR36, URZ ;  /* 0x0000003f00247c82 */ /* 0x000fc60008000000 */
[----:B------:R-:W4:Y:S01]  /*0ac0*/  S2UR UR6, SR_SWINHI ;  /* 0x00000000000679c3 */ /* 0x000f220000002f00 */
[----:B---3--:R-:W-:-:S07]  /*0ad0*/  ULEA UR37, UR4, UR37, 0x18 ;  /* 0x0000002504257291 */ /* 0x008fce000f8ec03f */
[----:B------:R-:W-:Y:S01]  /*0ae0*/  UMOV UR4, UR37 ;  /* 0x0000002500047c82 */ /* 0x000fe20008000000 */
[----:B----4-:R-:W-:Y:S01]  /*0af0*/  UMOV UR5, UR6 ;  /* 0x0000000600057c82 */ /* 0x010fe20008000000 */
[----:B------:R-:W-:Y:S01]  /*0b00*/  IMAD.U32 R22, RZ, RZ, UR4 ;  /* 0x00000004ff167e24 */ /* 0x000fe2000f8e00ff */
[----:B------:R-:W-:Y:S01]  /*0b10*/  UMOV UR4, UR7 ;  /* 0x0000000700047c82 */ /* 0x000fe20008000000 */
[----:B-1----:R-:W-:Y:S02]  /*0b20*/  VIADD R171, R2, 0xffffff80 ;  /* 0xffffff8002ab7836 */ /* 0x002fe40000000000 */
[----:B------:R-:W-:-:S03]  /*0b30*/  IMAD.U32 R23, RZ, RZ, UR5 ;  /* 0x00000005ff177e24 */ /* 0x000fc6000f8e00ff */
[----:B------:R-:W-:-:S04]  /*0b40*/  SHF.R.S32.HI R0, RZ, 0x1f, R171 ;  /* 0x0000001fff007819 */ /* 0x000fc800000114ab */
[CC--:B------:R-:W-:Y:S02]  /*0b50*/  LEA.HI R2, R0.reuse, R171.reuse, RZ, 0x4 ;  /* 0x000000ab00027211 */ /* 0x0c0fe400078f20ff */
[----:B------:R-:W-:Y:S02]  /*0b60*/  LEA.HI R169, R0, R171, RZ, 0x5 ;  /* 0x000000ab00a97211 */ /* 0x000fe400078f28ff */
[----:B------:R-:W-:Y:S02]  /*0b70*/  SHF.R.S32.HI R5, RZ, 0x4, R2 ;  /* 0x00000004ff057819 */ /* 0x000fe40000011402 */
[----:B------:R-:W-:Y:S02]  /*0b80*/  SHF.R.S32.HI R169, RZ, 0x5, R169 ;  /* 0x00000005ffa97819 */ /* 0x000fe400000114a9 */
[C---:B------:R-:W-:Y:S02]  /*0b90*/  LEA.HI R4, R2.reuse, R5, RZ, 0x1 ;  /* 0x0000000502047211 */ /* 0x040fe400078f08ff */
[----:B------:R-:W-:-:S02]  /*0ba0*/  LOP3.LUT R2, R2, 0x3fffff0, RZ, 0xc0, !PT ;  /* 0x03fffff002027812 */ /* 0x000fc400078ec0ff */
[----:B------:R-:W-:-:S03]  /*0bb0*/  LOP3.LUT R4, R4, 0x1ffffffe, RZ, 0xc0, !PT ;  /* 0x1ffffffe04047812 */ /* 0x000fc600078ec0ff */
[----:B------:R-:W-:Y:S02]  /*0bc0*/  IMAD.IADD R2, R171, 0x1, -R2 ;  /* 0x00000001ab027824 */ /* 0x000fe400078e0a02 */
[----:B------:R-:W-:Y:S02]  /*0bd0*/  IMAD.IADD R4, R5, 0x1, -R4 ;  /* 0x0000000105047824 */ /* 0x000fe400078e0a04 */
[----:B------:R-:W-:-:S04]  /*0be0*/  IMAD R9, R169, 0x10, R2 ;  /* 0x00000010a9097824 */ /* 0x000fc800078e0202 */
[----:B------:R-:W-:Y:S01]  /*0bf0*/  IMAD R4, R9, 0x8, R4 ;  /* 0x0000000809047824 */ /* 0x000fe200078e0204 */
[----:B--2---:R-:W-:Y:S02]  /*0c00*/  R2UR UR8, R3 ;  /* 0x00000000030872ca */ /* 0x004fe400000e0000 */
[CC--:B------:R-:W-:Y:S02]  /*0c10*/  LEA.HI R3, R0.reuse, R171.reuse, RZ, 0x7 ;  /* 0x000000ab00037211 */ /* 0x0c0fe400078f38ff */
[----:B------:R-:W-:Y:S02]  /*0c20*/  LEA.HI R0, R0, R171, RZ, 0x3 ;  /* 0x000000ab00007211 */ /* 0x000fe400078f18ff */
[----:B------:R-:W-:Y:S02]  /*0c30*/  LOP3.LUT R166, R3, 0xffffff80, RZ, 0xc0, !PT ;  /* 0xffffff8003a67812 */ /* 0x000fe400078ec0ff */
[----:B------:R-:W-:Y:S02]  /*0c40*/  SHF.R.S32.HI R168, RZ, 0x7, R3 ;  /* 0x00000007ffa87819 */ /* 0x000fe40000011403 */
[----:B------:R-:W-:Y:S01]  /*0c50*/  LOP3.LUT R2, R0, 0x1ffffff8, RZ, 0xc0, !PT ;  /* 0x1ffffff800027812 */ /* 0x000fe200078ec0ff */
[----:B------:R-:W-:Y:S01]  /*0c60*/  IMAD.IADD R166, R171, 0x1, -R166 ;  /* 0x00000001aba67824 */ /* 0x000fe200078e0aa6 */
[----:B------:R-:W-:Y:S01]  /*0c70*/  LEA.HI R3, R3, R168, RZ, 0x1 ;  /* 0x000000a803037211 */ /* 0x000fe200078f08ff */
[----:B------:R-:W-:Y:S01]  /*0c80*/  ULOP3.LUT UR5, UR8, 0x1, URZ, 0xfc, !UPT ;  /* 0x0000000108057892 */ /* 0x000fe2000f8efc3f */
[----:B------:R-:W-:Y:S01]  /*0c90*/  SHF.R.S32.HI R162, RZ, 0x3, R0 ;  /* 0x00000003ffa27819 */ /* 0x000fe20000011400 */
[----:B------:R-:W-:Y:S01]  /*0ca0*/  IMAD.IADD R2, R171, 0x1, -R2 ;  /* 0x00000001ab027824 */ /* 0x000fe200078e0a02 */
[----:B------:R-:W-:-:S03]  /*0cb0*/  SHF.R.S32.HI R7, RZ, 0x1f, R166 ;  /* 0x0000001fff077819 */ /* 0x000fc600000114a6 */
[----:B------:R-:W-:Y:S01]  /*0cc0*/  IMAD.U32 R170, RZ, RZ, UR5 ;  /* 0x00000005ffaa7e24 */ /* 0x000fe2000f8e00ff */
[CC--:B------:R-:W-:Y:S01]  /*0cd0*/  LEA.HI R6, R7.reuse, R166.reuse, RZ, 0x2 ;  /* 0x000000a607067211 */ /* 0x0c0fe200078f10ff */
[----:B------:R-:W-:Y:S01]  /*0ce0*/  IMAD.SHL.U32 R160, R2, 0x8, RZ ;  /* 0x0000000802a07824 */ /* 0x000fe200078e00ff */
[----:B------:R-:W-:Y:S02]  /*0cf0*/  LEA.HI R7, R7, R166, RZ, 0x5 ;  /* 0x000000a607077211 */ /* 0x000fe400078f28ff */
[--C-:B------:R-:W-:Y:S02]  /*0d00*/  SHF.R.S32.HI R5, RZ, 0x2, R6.reuse ;  /* 0x00000002ff057819 */ /* 0x100fe40000011406 */
[----:B------:R-:W-:Y:S02]  /*0d10*/  SHF.R.S32.HI R8, RZ, 0x1f, R6 ;  /* 0x0000001fff087819 */ /* 0x000fe40000011406 */
[----:B------:R-:W-:Y:S02]  /*0d20*/  SHF.R.S32.HI R7, RZ, 0x5, R7 ;  /* 0x00000005ff077819 */ /* 0x000fe40000011407 */
[----:B------:R-:W-:-:S04]  /*0d30*/  LEA.HI R8, R8, R5, RZ, 0x3 ;  /* 0x0000000508087211 */ /* 0x000fc800078f18ff */
[----:B------:R-:W-:-:S05]  /*0d40*/  LOP3.LUT R8, R8, 0xfffffff8, RZ, 0xc0, !PT ;  /* 0xfffffff808087812 */ /* 0x000fca00078ec0ff */
[----:B------:R-:W-:Y:S01]  /*0d50*/  IMAD.IADD R8, R5, 0x1, -R8 ;  /* 0x0000000105087824 */ /* 0x000fe200078e0a08 */
[----:B------:R-:W-:Y:S01]  /*0d60*/  LOP3.LUT R5, R3, 0x3fffffe, RZ, 0xc0, !PT ;  /* 0x03fffffe03057812 */ /* 0x000fe200078ec0ff */
[----:B------:R-:W-:Y:S02]  /*0d70*/  IMAD.SHL.U32 R3, R4, 0x8, RZ ;  /* 0x0000000804037824 */ /* 0x000fe400078e00ff */
[----:B------:R-:W-:Y:S02]  /*0d80*/  IMAD R8, R7, 0x10, R8 ;  /* 0x0000001007087824 */ /* 0x000fe400078e0208 */
[----:B------:R-:W-:Y:S01]  /*0d90*/  IMAD.WIDE R22, R3, 0x2, R22 ;  /* 0x0000000203167825 */ /* 0x000fe200078e0216 */
[----:B------:R-:W-:-:S03]  /*0da0*/  LOP3.LUT R3, R6, 0x7ffffffc, RZ, 0xc0, !PT ;  /* 0x7ffffffc06037812 */ /* 0x000fc600078ec0ff */
[----:B------:R-:W-:Y:S02]  /*0db0*/  IMAD.IADD R5, R168, 0x1, -R5 ;  /* 0x00000001a8057824 */ /* 0x000fe400078e0a05 */
[----:B------:R-:W-:Y:S02]  /*0dc0*/  IMAD.IADD R16, R166, 0x1, -R3 ;  /* 0x00000001a6107824 */ /* 0x000fe400078e0a03 */
[----:B------:R-:W-:-:S07]  /*0dd0*/  IMAD R167, R5, 0x40, R8 ;  /* 0x0000004005a77824 */ /* 0x000fce00078e0208 */
.L_x_956:
[----:B------:R-:W-:Y:S01]  /*0de0*/  ULDC UR5, c[0x0][0xdd0] ;  /* 0x0003740000057ab9 */ /* 0x000fe20000000800 */
[----:B-1----:R-:W1:Y:S01]  /*0df0*/  LDC R0, c[0x0][0xde8] ;  /* 0x00037a00ff007b82 */ /* 0x002e620000000800 */
[----:B------:R-:W-:Y:S01]  /*0e00*/  UISETP.NE.AND UP0, UPT, UR5, 0x1, UPT ;  /* 0x000000010500788c */ /* 0x000fe2000bf05270 */
[----:B------:R-:W-:-:S10]  /*0e10*/  UMOV UR8, UR4 ;  /* 0x0000000400087c82 */ /* 0x000fd40008000000 */
[----:B------:R-:W-:Y:S01]  /*0e20*/  @UP0 ULDC UR6, c[0x0][0xdd4] ;  /* 0x0003750000060ab9 */ /* 0x000fe20000000800 */
[----:B------:R-:W-:Y:S01]  /*0e30*/  @UP0 ULDC UR9, c[0x0][0xdd8] ;  /* 0x0003760000090ab9 */ /* 0x000fe20000000800 */
[----:B------:R-:W-:-:S04]  /*0e40*/  UIMAD.WIDE.U32 UR6, UR4, UR6, URZ ;  /* 0x00000006040672a5 */ /* 0x000fc8000f8e003f */
[----:B------:R-:W-:-:S04]  /*0e50*/  @UP0 USHF.R.U32.HI UR8, URZ, UR9, UR7 ;  /* 0x000000093f080299 */ /* 0x000fc80008011607 */
[----:B------:R-:W-:Y:S02]  /*0e60*/  UIADD3 UR6, -UR8, URZ, URZ ;  /* 0x0000003f08067290 */ /* 0x000fe4000fffe13f */
[----:B-1----:R-:W-:Y:S02]  /*0e70*/  ISETP.LE.AND P0, PT, R0, UR8, PT ;  /* 0x0000000800007c0c */ /* 0x002fe4000bf03270 */
[----:B------:R-:W-:-:S11]  /*0e80*/  UIMAD UR7, UR5, UR6, UR4 ;  /* 0x00000006050772a4 */ /* 0x000fd6000f8e0204 */
[----:B--234-:R-:W-:Y:S05]  /*0e90*/  @!P0 BRA `(.L_x_864) ;  /* 0x0000000000208947 */ /* 0x01cfea0003800000 */
[----:B------:R-:W-:Y:S01]  /*0ea0*/  ULDC UR6, c[0x0][0xddc] ;  /* 0x0003770000067ab9 */ /* 0x000fe20000000800 */
[----:B------:R-:W-:Y:S01]  /*0eb0*/  UMOV UR45, UR7 ;  /* 0x00000007002d7c82 */ /* 0x000fe20008000000 */
[----:B------:R-:W-:-:S11]  /*0ec0*/  UISETP.NE.AND UP0, UPT, UR6, 0x1, UPT ;  /* 0x000000010600788c */ /* 0x000fd6000bf05270 */
[----:B------:R-:W-:Y:S02]  /*0ed0*/  @UP0 ULDC.64 UR10, c[0x0][0xde0] ;  /* 0x00037800000a0ab9 */ /* 0x000fe40000000a00 */
[----:B------:R-:W-:-:S04]  /*0ee0*/  UIMAD.WIDE.U32 UR4, UR7, UR10, URZ ;  /* 0x0000000a070472a5 */ /* 0x000fc8000f8e003f */
[----:B------:R-:W-:-:S04]  /*0ef0*/  @UP0 USHF.R.U32.HI UR45, URZ, UR11, UR5 ;  /* 0x0000000b3f2d0299 */ /* 0x000fc80008011605 */
[----:B------:R-:W-:Y:S01]  /*0f00*/  UIMAD UR4, UR45, UR6, URZ ;  /* 0x000000062d0472a4 */ /* 0x000fe2000f8e023f */
[----:B------:R-:W-:Y:S11]  /*0f10*/  BRA `(.L_x_865) ;  /* 0x00000000001c7947 */ /* 0x000ff60003800000 */
.L_x_864:
[----:B------:R-:W-:Y:S01]  /*0f20*/  ULDC UR6, c[0x0][0xdc4] ;  /* 0x0003710000067ab9 */ /* 0x000fe20000000800 */
[----:B------:R-:W-:Y:S01]  /*0f30*/  UMOV UR45, UR7 ;  /* 0x00000007002d7c82 */ /* 0x000fe20008000000 */
[----:B------:R-:W-:-:S11]  /*0f40*/  UISETP.NE.AND UP0, UPT, UR6, 0x1, UPT ;  /* 0x000000010600788c */ /* 0x000fd6000bf05270 */
[----:B------:R-:W-:Y:S02]  /*0f50*/  @UP0 ULDC.64 UR10, c[0x0][0xdc8] ;  /* 0x00037200000a0ab9 */ /* 0x000fe40000000a00 */
[----:B------:R-:W-:-:S04]  /*0f60*/  UIMAD.WIDE.U32 UR4, UR7, UR10, URZ ;  /* 0x0000000a070472a5 */ /* 0x000fc8000f8e003f */
[----:B------:R-:W-:-:S04]  /*0f70*/  @UP0 USHF.R.U32.HI UR45, URZ, UR11, UR5 ;  /* 0x0000000b3f2d0299 */ /* 0x000fc80008011605 */
[----:B------:R-:W-:-:S12]  /*0f80*/  UIMAD UR4, UR45, UR6, URZ ;  /* 0x000000062d0472a4 */ /* 0x000fd8000f8e023f */
.L_x_865:
[----:B------:R-:W1:Y:S01]  /*0f90*/  LDC.64 R10, c[0x0][0x9e0] ;  /* 0x00027800ff0a7b82 */ /* 0x000e620000000a00 */
[----:B------:R-:W-:Y:S01]  /*0fa0*/  ULDC UR43, c[0x0][0xdb8] ;  /* 0x00036e00002b7ab9 */ /* 0x000fe20000000800 */
[----:B------:R-:W-:Y:S02]  /*0fb0*/  ULOP3.LUT UR5, URZ, UR45, URZ, 0x33, !UPT ;  /* 0x0000002d3f057292 */ /* 0x000fe4000f8e333f */
[----:B------:R-:W-:Y:S01]  /*0fc0*/  UISETP.NE.AND UP0, UPT, UR43, 0x1, UPT ;  /* 0x000000012b00788c */ /* 0x000fe2000bf05270 */
[----:B------:R-:W-:Y:S01]  /*0fd0*/  ULDC UR6, c[0x0][0xdac] ;  /* 0x00036b0000067ab9 */ /* 0x000fe20000000800 */
[----:B------:R-:W-:Y:S02]  /*0fe0*/  UIADD3 UR4, UR7, -UR4, URZ ;  /* 0x8000000407047290 */ /* 0x000fe4000fffe03f */
[----:B------:R-:W2:Y:S01]  /*0ff0*/  LDC R17, c[0x0][0x404] ;  /* 0x00010100ff117b82 */ /* 0x000ea20000000800 */
[----:B------:R-:W-:Y:S01]  /*1000*/  UIADD3 UR5, UR5, UR6, URZ ;  /* 0x0000000605057290 */ /* 0x000fe2000fffe03f */
[----:B------:R-:W-:Y:S01]  /*1010*/  ULDC UR7, c[0x0][0xdc4] ;  /* 0x0003710000077ab9 */ /* 0x000fe20000000800 */
[----:B------:R-:W-:-:S02]  /*1020*/  ULDC.64 UR10, c[0x0][0x3f8] ;  /* 0x0000fe00000a7ab9 */ /* 0x000fc40000000a00 */
[----:B------:R-:W-:Y:S01]  /*1030*/  USHF.L.U32 UR42, UR5, 0x7, URZ ;  /* 0x00000007052a7899 */ /* 0x000fe2000800063f */
[----:B------:R-:W-:Y:S01]  /*1040*/  ISETP.NE.U32.AND P0, PT, RZ, UR10, PT ;  /* 0x0000000aff007c0c */ /* 0x000fe2000bf05070 */
[----:B------:R-:W-:Y:S01]  /*1050*/  UIMAD UR8, UR8, UR7, UR4 ;  /* 0x00000007080872a4 */ /* 0x000fe2000f8e0204 */
[----:B------:R-:W3:Y:S01]  /*1060*/  LDC R8, c[0x0][0x288] ;  /* 0x0000a200ff087b82 */ /* 0x000ee20000000800 */
[----:B------:R-:W-:Y:S01]  /*1070*/  @UP0 ULDC UR6, c[0x0][0xdc0] ;  /* 0x0003700000060ab9 */ /* 0x000fe20000000800 */
[----:B------:R-:W-:Y:S01]  /*1080*/  @UP0 ULDC UR4, c[0x0][0xdbc] ;  /* 0x00036f0000040ab9 */ /* 0x000fe20000000800 */
[----:B------:R-:W-:Y:S01]  /*1090*/  IMAD.U32 R165, RZ, RZ, UR42 ;  /* 0x0000002affa57e24 */ /* 0x000fe2000f8e00ff */
[----:B------:R-:W-:Y:S01]  /*10a0*/  UIMAD.WIDE.U32 UR4, UR8, UR4, URZ ;  /* 0x00000004080472a5 */ /* 0x000fe2000f8e003f */
[----:B------:R-:W-:Y:S01]  /*10b0*/  ISETP.NE.AND.EX P0, PT, RZ, UR11, PT, P0 ;  /* 0x0000000bff007c0c */ /* 0x000fe2000bf05300 */
[----:B------:R-:W-:Y:S02]  /*10c0*/  UMOV UR44, UR8 ;  /* 0x00000008002c7c82 */ /* 0x000fe40008000000 */
[----:B------:R-:W4:Y:S01]  /*10d0*/  LDC R6, c[0x0][0x2e0] ;  /* 0x0000b800ff067b82 */ /* 0x000f220000000800 */
[----:B-1----:R-:W-:Y:S01]  /*10e0*/  ISETP.GE.AND P1, PT, R11, 0x1, PT ;  /* 0x000000010b00780c */ /* 0x002fe20003f26270 */
[----:B------:R-:W-:-:S04]  /*10f0*/  @UP0 USHF.R.U32.HI UR44, URZ, UR6, UR5 ;  /* 0x000000063f2c0299 */ /* 0x000fc80008011605 */
[----:B------:R-:W-:Y:S01]  /*1100*/  UIADD3 UR4, -UR44, URZ, URZ ;  /* 0x0000003f2c047290 */ /* 0x000fe2000fffe13f */
[----:B--2---:R-:W-:-:S03]  /*1110*/  SEL R17, R17, 0x1, P0 ;  /* 0x0000000111117807 */ /* 0x004fc60000000000 */
[----:B------:R-:W-:Y:S01]  /*1120*/  UIMAD UR43, UR43, UR4, UR8 ;  /* 0x000000042b2b72a4 */ /* 0x000fe2000f8e0208 */
[----:B---3--:R-:W-:-:S05]  /*1130*/  IADD3 R0, R165, 0x80, -R8 ;  /* 0x00000080a5007810 */ /* 0x008fca0007ffe808 */
[CC--:B----4-:R-:W-:Y:S02]  /*1140*/  IMAD R173, R17.reuse, R6.reuse, R0 ;  /* 0x0000000611ad7224 */ /* 0x0d0fe400078e0200 */
[----:B------:R-:W-:Y:S02]  /*1150*/  IMAD R73, R17, R6, RZ ;  /* 0x0000000611497224 */ /* 0x000fe400078e02ff */
[----:B------:R-:W-:Y:S01]  /*1160*/  IMAD.IADD R0, R173, 0x1, R10 ;  /* 0x00000001ad007824 */ /* 0x000fe200078e020a */
[----:B------:R-:W-:Y:S06]  /*1170*/  @!P1 BRA `(.L_x_866) ;  /* 0x0000000000409947 */ /* 0x000fec0003800000 */
[C---:B------:R-:W-:Y:S01]  /*1180*/  ISETP.GT.AND P0, PT, R173.reuse, RZ, PT ;  /* 0x000000ffad00720c */ /* 0x040fe20003f04270 */
[----:B------:R-:W-:-:S12]  /*1190*/  VIADD R2, R173, 0xffffffff ;  /* 0xffffffffad027836 */ /* 0x000fd80000000000 */
[----:B------:R-:W-:Y:S05]  /*11a0*/  @P0 BRA `(.L_x_867) ;  /* 0x00000000001c0947 */ /* 0x000fea0003800000 */
[----:B------:R-:W-:Y:S01]  /*11b0*/  ISETP.NE.AND P0, PT, R11, 0x1, PT ;  /* 0x000000010b00780c */ /* 0x000fe20003f05270 */
[----:B------:R-:W-:-:S12]  /*11c0*/  IMAD.MOV R3, RZ, RZ, -R173 ;  /* 0x000000ffff037224 */ /* 0x000fd800078e0aad */
[----:B------:R-:W1:Y:S02]  /*11d0*/  @P0 LDC.64 R4, c[0x0][0x9e8] ;  /* 0x00027a00ff040b82 */ /* 0x000e640000000a00 */
[----:B-1----:R-:W-:-:S05]  /*11e0*/  @P0 IMAD.HI.U32 R2, R3, R4, RZ ;  /* 0x0000000403020227 */ /* 0x002fca00078e00ff */
[----:B------:R-:W-:-:S04]  /*11f0*/  @P0 SHF.R.U32.HI R3, RZ, R5, R2 ;  /* 0x00000005ff030219 */ /* 0x000fc80000011602 */
[----:B------:R-:W-:Y:S01]  /*1200*/  LOP3.LUT R2, RZ, R3, RZ, 0x33, !PT ;  /* 0x00000003ff027212 */ /* 0x000fe200078e33ff */
[----:B------:R-:W-:Y:S06]  /*1210*/  BRA `(.L_x_868) ;  /* 0x0000000000107947 */ /* 0x000fec0003800000 */
.L_x_867:
[----:B------:R-:W-:-:S13]  /*1220*/  ISETP.NE.AND P0, PT, R11, 0x1, PT ;  /* 0x000000010b00780c */ /* 0x000fda0003f05270 */
[----:B------:R-:W1:Y:S02]  /*1230*/  @P0 LDC.64 R4, c[0x0][0x9e8] ;  /* 0x00027a00ff040b82 */ /* 0x000e640000000a00 */
[----:B-1----:R-:W-:-:S05]  /*1240*/  @P0 IMAD.HI.U32 R4, R2, R4, RZ ;  /* 0x0000000402040227 */ /* 0x002fca00078e00ff */
[----:B------:R-:W-:-:S07]  /*1250*/  @P0 SHF.R.U32.HI R2, RZ, R5, R4 ;  /* 0x00000005ff020219 */ /* 0x000fce0000011604 */
.L_x_868:
[----:B------:R-:W-:-:S05]  /*1260*/  IMAD R3, R2, R11, R11 ;  /* 0x0000000b02037224 */ /* 0x000fca00078e020b */
[----:B------:R-:W-:-:S07]  /*1270*/  VIMNMX R0, R0, R3, PT ;  /* 0x0000000300007248 */ /* 0x000fce0003fe0100 */
.L_x_866:
[----:B------:R-:W-:Y:S01]  /*1280*/  VIADD R2, R0, 0x5f ;  /* 0x0000005f00027836 */ /* 0x000fe20000000000 */
[----:B------:R-:W-:Y:S01]  /*1290*/  IADD3 R4, -R8, UR42, RZ ;  /* 0x0000002a08047c10 */ /* 0x000fe2000fffe1ff */
[----:B------:R-:W-:Y:S01]  /*12a0*/  IMAD R0, R17, R6, 0x5f ;  /* 0x0000005f11007424 */ /* 0x000fe200078e0206 */
[----:B------:R-:W-:Y:S01]  /*12b0*/  ULDC UR4, c[0x0][0x9dc] ;  /* 0x0002770000047ab9 */ /* 0x000fe20000000800 */
[----:B------:R-:W-:-:S04]  /*12c0*/  IMAD.HI R2, R2, 0x2aaaaaab, RZ ;  /* 0x2aaaaaab02027827 */ /* 0x000fc800078e02ff */
[----:B------:R-:W-:Y:S01]  /*12d0*/  IMAD.HI R0, R0, 0x2aaaaaab, RZ ;  /* 0x2aaaaaab00007827 */ /* 0x000fe200078e02ff */
[----:B------:R-:W-:-:S03]  /*12e0*/  SHF.R.U32.HI R5, RZ, 0x1f, R2 ;  /* 0x0000001fff057819 */ /* 0x000fc60000011602 */
[----:B------:R-:W-:Y:S01]  /*12f0*/  IMAD R4, R17, R6, R4 ;  /* 0x0000000611047224 */ /* 0x000fe200078e0204 */
[----:B------:R-:W-:Y:S02]  /*1300*/  SHF.R.U32.HI R3, RZ, 0x1f, R0 ;  /* 0x0000001fff037819 */ /* 0x000fe40000011600 */
[----:B------:R-:W-:Y:S02]  /*1310*/  LEA.HI.SX32 R72, R2, R5, 0x1c ;  /* 0x0000000502487211 */ /* 0x000fe400078fe2ff */
[----:B------:R-:W-:Y:S01]  /*1320*/  LEA.HI.SX32 R3, R0, R3, 0x1c ;  /* 0x0000000300037211 */ /* 0x000fe200078fe2ff */
[----:B------:R-:W-:-:S03]  /*1330*/  VIADD R0, R4, -UR4 ;  /* 0x8000000404007c36 */ /* 0x000fc60008000000 */
[----:B------:R-:W-:Y:S01]  /*1340*/  VIMNMX R72, R3, R72, PT ;  /* 0x0000004803487248 */ /* 0x000fe20003fe0100 */
[----:B------:R-:W-:Y:S06]  /*1350*/  @!P1 BRA `(.L_x_869) ;  /* 0x00000000003c9947 */ /* 0x000fec0003800000 */
[----:B------:R-:W-:-:S13]  /*1360*/  ISETP.GT.AND P0, PT, R4, -0x1, PT ;  /* 0xffffffff0400780c */ /* 0x000fda0003f04270 */
[----:B------:R-:W-:Y:S05]  /*1370*/  @P0 BRA `(.L_x_870) ;  /* 0x00000000001c0947 */ /* 0x000fea0003800000 */
[----:B------:R-:W-:Y:S02]  /*1380*/  ISETP.NE.AND P0, PT, R11, 0x1, PT ;  /* 0x000000010b00780c */ /* 0x000fe40003f05270 */
[----:B------:R-:W-:-:S11]  /*1390*/  LOP3.LUT R3, RZ, R4, RZ, 0x33, !PT ;  /* 0x00000004ff037212 */ /* 0x000fd600078e33ff */
[----:B------:R-:W1:Y:S02]  /*13a0*/  @P0 LDC.64 R6, c[0x0][0x9e8] ;  /* 0x00027a00ff060b82 */ /* 0x000e640000000a00 */
[----:B-1----:R-:W-:-:S05]  /*13b0*/  @P0 IMAD.HI.U32 R2, R3, R6, RZ ;  /* 0x0000000603020227 */ /* 0x002fca00078e00ff */
[----:B------:R-:W-:-:S04]  /*13c0*/  @P0 SHF.R.U32.HI R3, RZ, R7, R2 ;  /* 0x00000007ff030219 */ /* 0x000fc80000011602 */
[----:B------:R-:W-:Y:S01]  /*13d0*/  LOP3.LUT R4, RZ, R3, RZ, 0x33, !PT ;  /* 0x00000003ff047212 */ /* 0x000fe200078e33ff */
[----:B------:R-:W-:Y:S06]  /*13e0*/  BRA `(.L_x_871) ;  /* 0x0000000000107947 */ /* 0x000fec0003800000 */
.L_x_870:
[----:B------:R-:W-:-:S13]  /*13f0*/  ISETP.NE.AND P0, PT, R11, 0x1, PT ;  /* 0x000000010b00780c */ /* 0x000fda0003f05270 */
[----:B------:R-:W1:Y:S02]  /*1400*/  @P0 LDC.64 R2, c[0x0][0x9e8] ;  /* 0x00027a00ff020b82 */ /* 0x000e640000000a00 */
[----:B-1----:R-:W-:-:S05]  /*1410*/  @P0 IMAD.HI.U32 R2, R4, R2, RZ ;  /* 0x0000000204020227 */ /* 0x002fca00078e00ff */
[----:B------:R-:W-:-:S07]  /*1420*/  @P0 SHF.R.U32.HI R4, RZ, R3, R2 ;  /* 0x00000003ff040219 */ /* 0x000fce0000011602 */
.L_x_871:
[----:B------:R-:W-:-:S05]  /*1430*/  IMAD R3, R4, R11, RZ ;  /* 0x0000000b04037224 */ /* 0x000fca00078e02ff */
[----:B------:R-:W-:-:S07]  /*1440*/  VIMNMX R0, R0, R3, !PT ;  /* 0x0000000300007248 */ /* 0x000fce0007fe0100 */
.L_x_869:
[----:B------:R-:W-:Y:S01]  /*1450*/  IMAD.HI R2, R0, 0x2aaaaaab, RZ ;  /* 0x2aaaaaab00027827 */ /* 0x000fe200078e02ff */
[----:B------:R-:W-:Y:S02]  /*1460*/  PLOP3.LUT P0, PT, PT, PT, PT, 0x80, 0x0 ;  /* 0x000000000000781c */ /* 0x000fe40003f0f070 */
[----:B------:R-:W-:Y:S02]  /*1470*/  CS2R R86, SRZ ;  /* 0x0000000000567805 */ /* 0x000fe4000001ff00 */
[----:B------:R-:W-:Y:S01]  /*1480*/  CS2R R84, SRZ ;  /* 0x0000000000547805 */ /* 0x000fe2000001ff00 */
[----:B------:R-:W-:Y:S01]  /*1490*/  IMAD.MOV.U32 R0, RZ, RZ, RZ ;  /* 0x000000ffff007224 */ /* 0x000fe200078e00ff */
[----:B------:R-:W-:Y:S02]  /*14a0*/  SHF.R.U32.HI R3, RZ, 0x1f, R2 ;  /* 0x0000001fff037819 */ /* 0x000fe40000011602 */
[----:B------:R-:W-:Y:S02]  /*14b0*/  CS2R R82, SRZ ;  /* 0x0000000000527805 */ /* 0x000fe4000001ff00 */
[----:B------:R-:W-:-:S02]  /*14c0*/  CS2R R80, SRZ ;  /* 0x0000000000507805 */ /* 0x000fc4000001ff00 */
[----:B------:R-:W-:Y:S02]  /*14d0*/  CS2R R78, SRZ ;  /* 0x00000000004e7805 */ /* 0x000fe4000001ff00 */
[----:B------:R-:W-:Y:S02]  /*14e0*/  LEA.HI.SX32 R3, R2, R3, 0x1c ;  /* 0x0000000302037211 */ /* 0x000fe400078fe2ff */
[----:B------:R-:W-:Y:S02]  /*14f0*/  CS2R R76, SRZ ;  /* 0x00000000004c7805 */ /* 0x000fe4000001ff00 */
[----:B------:R-:W-:Y:S02]  /*1500*/  CS2R R74, SRZ ;  /* 0x00000000004a7805 */ /* 0x000fe4000001ff00 */
[----:B------:R-:W-:Y:S02]  /*1510*/  CS2R R28, SRZ ;  /* 0x00000000001c7805 */ /* 0x000fe4000001ff00 */
[----:B------:R-:W-:-:S02]  /*1520*/  VIMNMX R19, RZ, R3, !PT ;  /* 0x00000003ff137248 */ /* 0x000fc40007fe0100 */
[----:B------:R-:W-:Y:S02]  /*1530*/  CS2R R70, SRZ ;  /* 0x0000000000467805 */ /* 0x000fe4000001ff00 */
[----:B------:R-:W-:Y:S02]  /*1540*/  CS2R R68, SRZ ;  /* 0x0000000000447805 */ /* 0x000fe4000001ff00 */
[----:B------:R-:W-:Y:S02]  /*1550*/  CS2R R66, SRZ ;  /* 0x0000000000427805 */ /* 0x000fe4000001ff00 */
[----:B------:R-:W-:Y:S02]  /*1560*/  ISETP.GT.AND P1, PT, R72, R19, PT ;  /* 0x000000134800720c */ /* 0x000fe40003f24270 */
        /* <DEDUP_REMOVED lines=17> */
[----:B------:R-:W-:Y:S01]  /*1680*/  CS2R R6, SRZ ;  /* 0x0000000000067805 */ /* 0x000fe2000001ff00 */
[----:B------:R-:W-:Y:S01]  /*1690*/  IMAD.MOV.U32 R30, RZ, RZ, RZ ;  /* 0x000000ffff1e7224 */ /* 0x000fe200078e00ff */
[----:B------:R-:W-:Y:S02]  /*16a0*/  CS2R R2, SRZ ;  /* 0x0000000000027805 */ /* 0x000fe4000001ff00 */
[----:B------:R-:W-:Y:S01]  /*16b0*/  CS2R R8, SRZ ;  /* 0x0000000000087805 */ /* 0x000fe2000001ff00 */
[----:B------:R-:W-:-:S02]  /*16c0*/  IMAD.MOV.U32 R25, RZ, RZ, RZ ;  /* 0x000000ffff197224 */ /* 0x000fc400078e00ff */
[----:B------:R-:W-:Y:S01]  /*16d0*/  IMAD.MOV.U32 R10, RZ, RZ, RZ ;  /* 0x000000ffff0a7224 */ /* 0x000fe200078e00ff */
[----:B------:R-:W-:Y:S06]  /*16e0*/  @!P1 BRA `(.L_x_872) ;  /* 0x000000b000bc9947 */ /* 0x000fec0003800000 */
[----:B------:R-:W1:Y:S01]  /*16f0*/  SHFL.IDX PT, R0, R168, RZ, 0x1f ;  /* 0x00001fffa8007589 */ /* 0x000e6200000e0000 */
[----:B------:R-:W-:-:S04]  /*1700*/  UIADD3 UR6, UR37, 0xc400, URZ ;  /* 0x0000c40025067890 */ /* 0x000fc8000fffe03f */
[----:B------:R-:W-:-:S06]  /*1710*/  ULOP3.LUT UP0, URZ, UR6, 0x1bf, URZ, 0xc0, !UPT ;  /* 0x000001bf063f7892 */ /* 0x000fcc000f80c03f */
[----:B------:R-:W-:Y:S02]  /*1720*/  PLOP3.LUT P0, PT, PT, PT, UP0, 0x80, 0x0 ;  /* 0x000000000000781c */ /* 0x000fe40003f0f008 */
[----:B-1----:R-:W-:-:S13]  /*1730*/  R2UR UR4, R0 ;  /* 0x00000000000472ca */ /* 0x002fda00000e0000 */
[----:B------:R-:W-:-:S04]  /*1740*/  ULEA.HI UR5, UR4, UR4, URZ, 0x1 ;  /* 0x0000000404057291 */ /* 0x000fc8000f8f083f */
        /* <DEDUP_REMOVED lines=22> */
.L_x_873:
[----:B------:R-:W-:Y:S02]  /*18b0*/  LEA.HI R0, R164, R164, RZ, 0x1 ;  /* 0x000000a4a4007211 */ /* 0x000fe400078f08ff */
[----:B------:R-:W-:Y:S02]  /*18c0*/  R2UR UR4, R170 ;  /* 0x00000000aa0472ca */ /* 0x000fe400000e0000 */
[----:B------:R-:W-:-:S05]  /*18d0*/  LOP3.LUT R3, R0, 0xfffffffe, RZ, 0xc0, !PT ;  /* 0xfffffffe00037812 */ /* 0x000fca00078ec0ff */
[----:B------:R-:W-:-:S05]  /*18e0*/  IMAD.IADD R0, R164, 0x1, -R3 ;  /* 0x00000001a4007824 */ /* 0x000fca00078e0a03 */
[----:B------:R-:W-:Y:S01]  /*18f0*/  SHF.L.U32 R0, R0, 0x1f, RZ ;  /* 0x0000001f00007819 */ /* 0x000fe200000006ff */
[----:B------:R-:W-:-:S03]  /*1900*/  IMAD.U32 R2, RZ, RZ, UR4 ;  /* 0x00000004ff027e24 */ /* 0x000fc6000f8e00ff */
[----:B------:R-:W1:Y:S02]  /*1910*/  SYNCS.PHASECHK.TRANS64.TRYWAIT P1, [UR37+0x2a800], R0 ;  /* 0x02a80000ff0075a7 */ /* 0x000e640008020165 */
[----:B------:R-:W-:Y:S01]  /*1920*/  ISETP.NE.AND P0, PT, R2, 0x3, PT ;  /* 0x000000030200780c */ /* 0x000fe20003f05270 */
[----:B-1----:R-:W-:-:S12]  /*1930*/  @!P1 BRA `(.L_x_874) ;  /* 0x000000f400c09947 */ /* 0x002fd80003800000 */
.L_x_1021:
[----:B------:R-:W-:Y:S05]  /*1940*/  @!P0 BRA `(.L_x_875) ;  /* 0x0000000000048947 */ /* 0x000fea0003800000 */
[----:B------:R-:W-:Y:S01]  /*1950*/  BPT.TRAP 0x1 ;  /* 0x000000040000795c */ /* 0x000fe20000300000 */
.L_x_875:
[----:B-1----:R-:W-:Y:S02]  /*1960*/  IMAD.U32 R3, RZ, RZ, UR36 ;  /* 0x00000024ff037e24 */ /* 0x002fe4000f8e00ff */
[----:B------:R-:W-:-:S03]  /*1970*/  IMAD.U32 R0, RZ, RZ, UR46 ;  /* 0x0000002eff007e24 */ /* 0x000fc6000f8e00ff */
[----:B------:R-:W-:Y:S02]  /*1980*/  LEA R3, R3, UR37, 0x3 ;  /* 0x0000002503037c11 */ /* 0x000fe4000f8e18ff */
[----:B------:R-:W-:-:S04]  /*1990*/  SHF.L.U32 R0, R0, 0x1f, RZ ;  /* 0x0000001f00007819 */ /* 0x000fc800000006ff */
[----:B------:R1:W2:Y:S01]  /*19a0*/  SYNCS.PHASECHK.TRANS64.TRYWAIT P1, [R3+URZ+0x2a830], R0 ;  /* 0x02a83000030075a7 */ /* 0x0002a2000802017f */
[----:B------:R-:W-:Y:S05]  /*19b0*/  @!P0 BRA `(.L_x_876) ;  /* 0x0000000000048947 */ /* 0x000fea0003800000 */
[----:B------:R-:W-:Y:S01]  /*19c0*/  BPT.TRAP 0x1 ;  /* 0x000000040000795c */ /* 0x000fe20000300000 */
.L_x_876:
[----:B------:R-:W3:Y:S01]  /*19d0*/  S2R R2, SR_TID.X ;  /* 0x0000000000027919 */ /* 0x000ee20000002100 */
[----:B------:R-:W-:Y:S02]  /*19e0*/  LOP3.LUT R18, R18, 0xffefffff, RZ, 0xc0, !PT ;  /* 0xffefffff12127812 */ /* 0x000fe400078ec0ff */
[----:B---3--:R-:W-:-:S13]  /*19f0*/  LOP3.LUT P2, RZ, R2, 0x7f, RZ, 0xc0, !PT ;  /* 0x0000007f02ff7812 */ /* 0x008fda000784c0ff */
[----:B------:R-:W-:Y:S01]  /*1a00*/  @P2 LOP3.LUT R18, R18, 0x100000, RZ, 0xfc, !PT ;  /* 0x0010000012122812 */ /* 0x000fe200078efcff */
[----:B--2---:R-:W-:Y:S06]  /*1a10*/  @P1 BRA `(.L_x_877) ;  /* 0x0000000000081947 */ /* 0x004fec0003800000 */
[----:B------:R-:W2:Y:S02]  /*1a20*/  SYNCS.PHASECHK.TRANS64.TRYWAIT P1, [R3+URZ+0x2a830], R0 ;  /* 0x02a83000030075a7 */ /* 0x000ea4000802017f */
[----:B--2---:R-:W-:Y:S05]  /*1a30*/  @!P1 BRA `(.L_x_878) ;  /* 0x000000f400989947 */ /* 0x004fea0003800000 */
.L_x_877:
[----:B------:R-:W-:Y:S05]  /*1a40*/  WARPSYNC.ALL ;  /* 0x0000000000007948 */ /* 0x000fea0003800000 */
[----:B------:R-:W-:Y:S01]  /*1a50*/  UIADD3 UR4, UR37, 0x18400, URZ ;  /* 0x0001840025047890 */ /* 0x000fe2000fffe03f */
[----:B------:R-:W-:Y:S01]  /*1a60*/  WARPGROUP.ARRIVE ;  /* 0x00000000000079c5 */ /* 0x000fe20000000000 */
[----:B------:R-:W-:-:S05]  /*1a70*/  ULOP3.LUT UR38, UR38, 0x10000, URZ, 0xfc, !UPT ;  /* 0x0001000026267892 */ /* 0x000fca000f8efc3f */
[----:B------:R-:W3:Y:S01]  /*1a80*/  S2R R2, SR_TID.X ;  /* 0x0000000000027919 */ /* 0x000ee20000002100 */
[----:B------:R-:W-:Y:S01]  /*1a90*/  USHF.R.U32.HI UR4, URZ, 0x4, UR4 ;  /* 0x000000043f047899 */ /* 0x000fe20008011604 */
[----:B-12---:R-:W1:Y:S01]  /*1aa0*/  LDC R0, c[0x0][0x288] ;  /* 0x0000a200ff007b82 */ /* 0x006e620000000800 */
[----:B------:R-:W-:Y:S01]  /*1ab0*/  UMOV UR9, 0x40000040 ;  /* 0x4000004000097882 */ /* 0x000fe20000000000 */
[----:B------:R-:W-:Y:S01]  /*1ac0*/  UMOV UR11, 0x40000040 ;  /* 0x40000040000b7882 */ /* 0x000fe20000000000 */
[----:B------:R-:W-:Y:S01]  /*1ad0*/  ULOP3.LUT UR4, UR4, 0x3fff, URZ, 0xc0, !UPT ;  /* 0x00003fff04047892 */ /* 0x000fe2000f8ec03f */
[----:B------:R-:W-:Y:S01]  /*1ae0*/  IMAD.U32 R9, RZ, RZ, UR9 ;  /* 0x00000009ff097e24 */ /* 0x000fe2000f8e00ff */
[----:B------:R-:W-:Y:S01]  /*1af0*/  UMOV UR8, UR38 ;  /* 0x0000002600087c82 */ /* 0x000fe20008000000 */
[----:B------:R-:W-:Y:S01]  /*1b00*/  UMOV UR5, 0x40000040 ;  /* 0x4000004000057882 */ /* 0x000fe20000000000 */
[----:B------:R-:W-:Y:S01]  /*1b10*/  ULOP3.LUT UR39, UR4, 0x10000, URZ, 0xfc, !UPT ;  /* 0x0001000004277892 */ /* 0x000fe2000f8efc3f */
[----:B------:R-:W-:Y:S01]  /*1b20*/  IMAD.U32 R8, RZ, RZ, UR8 ;  /* 0x00000008ff087e24 */ /* 0x000fe2000f8e00ff */
[----:B------:R-:W-:Y:S01]  /*1b30*/  UIADD3 UR4, UR38, 0x2, URZ ;  /* 0x0000000226047890 */ /* 0x000fe2000fffe03f */
[----:B------:R-:W2:Y:S01]  /*1b40*/  LDC.64 R74, c[0x0][0x9e0] ;  /* 0x00027800ff4a7b82 */ /* 0x000ea20000000a00 */
[----:B------:R-:W-:Y:S01]  /*1b50*/  UIMAD UR40, UR36, 0x900, UR39 ;  /* 0x00000900242878a4 */ /* 0x000fe2000f8e0227 */
[----:B------:R-:W-:Y:S01]  /*1b60*/  IMAD.MOV.U32 R5, RZ, RZ, -0x60 ;  /* 0xffffffa0ff057424 */ /* 0x000fe200078e00ff */
[----:B------:R-:W-:Y:S01]  /*1b70*/  UMOV UR7, 0x40000040 ;  /* 0x4000004000077882 */ /* 0x000fe20000000000 */
[----:B------:R-:W-:Y:S01]  /*1b80*/  UIADD3 UR12, UR38, 0x6, URZ ;  /* 0x00000006260c7890 */ /* 0x000fe2000fffe03f */
[----:B------:R-:W-:Y:S01]  /*1b90*/  LOP3.LUT R18, R18, 0xfff7ffff, RZ, 0xc0, !PT ;  /* 0xfff7ffff12127812 */ /* 0x000fe200078ec0ff */
[----:B------:R-:W-:Y:S01]  /*1ba0*/  UIADD3 UR6, UR40, 0x2, URZ ;  /* 0x0000000228067890 */ /* 0x000fe2000fffe03f */
[----:B------:R-:W-:Y:S01]  /*1bb0*/  IMAD R10, R72, R5, 0x60 ;  /* 0x00000060480a7424 */ /* 0x000fe200078e0205 */
[----:B------:R-:W-:Y:S01]  /*1bc0*/  UMOV UR10, UR40 ;  /* 0x00000028000a7c82 */ /* 0x000fe20008000000 */
[----:B------:R-:W-:Y:S01]  /*1bd0*/  UIADD3 UR14, UR40, 0x6, URZ ;  /* 0x00000006280e7890 */ /* 0x000fe2000fffe03f */
[----:B------:R-:W-:Y:S01]  /*1be0*/  HGMMA.64x96x16.F32.BF16 R24, gdesc[UR8], RZ, !UPT, gsb0 ;  /* 0x01600000081879f0 */ /* 0x000fe2000c0018ff */
[----:B------:R-:W-:Y:S01]  /*1bf0*/  UIADD3 UR8, UR38, 0x4, URZ ;  /* 0x0000000426087890 */ /* 0x000fe2000fffe03f */
[----:B------:R-:W4:Y:S01]  /*1c00*/  LDC R94, c[0x0][0x2e0] ;  /* 0x0000b800ff5e7b82 */ /* 0x000f220000000800 */
[----:B------:R-:W-:Y:S01]  /*1c10*/  UIADD3 UR10, UR40, 0x4, URZ ;  /* 0x00000004280a7890 */ /* 0x000fe2000fffe03f */
[----:B------:R-:W-:Y:S01]  /*1c20*/  VIADD R5, R167, UR42 ;  /* 0x0000002aa7057c36 */ /* 0x000fe20008000000 */
[----:B------:R-:W-:Y:S01]  /*1c30*/  UMOV UR9, 0x40000040 ;  /* 0x4000004000097882 */ /* 0x000fe20000000000 */
[----:B------:R-:W-:Y:S01]  /*1c40*/  UMOV UR11, 0x40000040 ;  /* 0x40000040000b7882 */ /* 0x000fe20000000000 */
[----:B------:R-:W-:Y:S01]  /*1c50*/  UMOV UR13, 0x40000040 ;  /* 0x40000040000d7882 */ /* 0x000fe20000000000 */
[----:B------:R-:W-:Y:S01]  /*1c60*/  UMOV UR15, 0x40000040 ;  /* 0x40000040000f7882 */ /* 0x000fe20000000000 */
[----:B------:R-:W-:Y:S01]  /*1c70*/  UIADD3 UR16, UR38, 0x400, URZ ;  /* 0x0000040026107890 */ /* 0x000fe2000fffe03f */
[----:B---3--:R-:W-:Y:S01]  /*1c80*/  LOP3.LUT P1, RZ, R2, 0x7f, RZ, 0xc0, !PT ;  /* 0x0000007f02ff7812 */ /* 0x008fe2000782c0ff */
[----:B------:R-:W-:Y:S01]  /*1c90*/  UIADD3 UR18, UR40, 0x300, URZ ;  /* 0x0000030028127890 */ /* 0x000fe2000fffe03f */
[----:B------:R-:W-:Y:S01]  /*1ca0*/  IMAD R20, R16, -0x2, R10 ;  /* 0xfffffffe10147824 */ /* 0x000fe200078e020a */
        /* <DEDUP_REMOVED lines=8> */
[----:B------:R-:W-:Y:S01]  /*1d30*/  @!P1 VIADD R2, R3, 0x2a840 ;  /* 0x0002a84003029836 */ /* 0x000fe20000000000 */
[----:B------:R-:W-:Y:S01]  /*1d40*/  UMOV UR25, 0x40000040 ;  /* 0x4000004000197882 */ /* 0x000fe20000000000 */
[----:B------:R-:W-:Y:S01]  /*1d50*/  UMOV UR27, 0x40000040 ;  /* 0x40000040001b7882 */ /* 0x000fe20000000000 */
[----:B------:R-:W-:Y:S01]  /*1d60*/  UIADD3 UR28, UR38, 0x406, URZ ;  /* 0x00000406261c7890 */ /* 0x000fe2000fffe03f */
[----:B------:R-:W-:Y:S01]  /*1d70*/  IMAD R3, R72, -0x60, R73 ;  /* 0xffffffa048037824 */ /* 0x000fe200078e0249 */
[----:B------:R-:W-:Y:S01]  /*1d80*/  UIADD3 UR30, UR40, 0x306, URZ ;  /* 0x00000306281e7890 */ /* 0x000fe2000fffe03f */
[----:B------:R-:W-:Y:S01]  /*1d90*/  @!P1 PRMT R2, RZ, 0x654, R2 ;  /* 0x00000654ff029816 */ /* 0x000fe20000000002 */
[----:B------:R-:W-:Y:S01]  /*1da0*/  UMOV UR29, 0x40000040 ;  /* 0x40000040001d7882 */ /* 0x000fe20000000000 */
[----:B------:R-:W-:Y:S01]  /*1db0*/  UMOV UR31, 0x40000040 ;  /* 0x40000040001f7882 */ /* 0x000fe20000000000 */
[----:B------:R-:W-:Y:S01]  /*1dc0*/  UIADD3 UR32, UR38, 0x800, URZ ;  /* 0x0000080026207890 */ /* 0x000fe2000fffe03f */
[----:B-1----:R-:W-:Y:S01]  /*1dd0*/  IADD3 R3, -R0, 0x61, R3 ;  /* 0x0000006100037810 */ /* 0x002fe20007ffe103 */
[----:B------:R-:W-:Y:S01]  /*1de0*/  UIADD3 UR34, UR40, 0x600, URZ ;  /* 0x0000060028227890 */ /* 0x000fe2000fffe03f */
[----:B------:R-:W-:Y:S01]  /*1df0*/  UMOV UR33, 0x40000040 ;  /* 0x4000004000217882 */ /* 0x000fe20000000000 */
[----:B------:R-:W-:Y:S01]  /*1e00*/  UMOV UR35, 0x40000040 ;  /* 0x4000004000237882 */ /* 0x000fe20000000000 */
[----:B------:R-:W-:Y:S01]  /*1e10*/  UIADD3 UR48, UR38, 0x802, URZ ;  /* 0x0000080226307890 */ /* 0x000fe2000fffe03f */
[C---:B------:R-:W-:Y:S01]  /*1e20*/  IMAD R11, R16.reuse, -0x2, R3 ;  /* 0xfffffffe100b7824 */ /* 0x040fe200078e0203 */
[----:B------:R-:W-:Y:S01]  /*1e30*/  UIADD3 UR50, UR40, 0x602, URZ ;  /* 0x0000060228327890 */ /* 0x000fe2000fffe03f */
[----:B----4-:R-:W-:Y:S01]  /*1e40*/  IMAD R3, R17, R94, R10 ;  /* 0x0000005e11037224 */ /* 0x010fe200078e020a */
[----:B------:R-:W-:Y:S01]  /*1e50*/  UMOV UR49, 0x40000040 ;  /* 0x4000004000317882 */ /* 0x000fe20000000000 */
[----:B------:R-:W-:Y:S01]  /*1e60*/  UMOV UR51, 0x40000040 ;  /* 0x4000004000337882 */ /* 0x000fe20000000000 */
[----:B------:R-:W-:Y:S01]  /*1e70*/  UIADD3 UR52, UR38, 0x804, URZ ;  /* 0x0000080426347890 */ /* 0x000fe2000fffe03f */
[----:B------:R-:W-:Y:S01]  /*1e80*/  IMAD R12, R16, -0x2, R3 ;  /* 0xfffffffe100c7824 */ /* 0x000fe200078e0203 */
[----:B------:R-:W-:Y:S01]  /*1e90*/  UIADD3 UR54, UR40, 0x604, URZ ;  /* 0x0000060428367890 */ /* 0x000fe2000fffe03f */
[----:B--2---:R-:W-:Y:S01]  /*1ea0*/  IMAD.IADD R13, R11, 0x1, R74 ;  /* 0x000000010b0d7824 */ /* 0x004fe200078e024a */
[----:B------:R-:W-:Y:S01]  /*1eb0*/  UMOV UR53, 0x40000040 ;  /* 0x4000004000357882 */ /* 0x000fe20000000000 */
[----:B------:R-:W-:Y:S01]  /*1ec0*/  UMOV UR55, 0x40000040 ;  /* 0x4000004000377882 */ /* 0x000fe20000000000 */
[----:B------:R-:W-:Y:S01]  /*1ed0*/  UIADD3 UR40, UR40, 0x606, URZ ;  /* 0x0000060628287890 */ /* 0x000fe2000fffe03f */
[----:B------:R-:W-:Y:S01]  /*1ee0*/  UMOV UR57, 0x40000040 ;  /* 0x4000004000397882 */ /* 0x000fe20000000000 */
[----:B------:R-:W-:Y:S01]  /*1ef0*/  UMOV UR59, 0x40000040 ;  /* 0x40000040003b7882 */ /* 0x000fe20000000000 */
[----:B------:R-:W-:Y:S01]  /*1f00*/  ULDC UR47, c[0x0][0x9dc] ;  /* 0x00027700002f7ab9 */ /* 0x000fe20000000800 */
[----:B------:R-:W-:-:S03]  /*1f10*/  IMAD.U32 R7, RZ, RZ, UR57 ;  /* 0x00000039ff077e24 */ /* 0x000fc6000f8e00ff */
[----:B------:R-:W-:Y:S01]  /*1f20*/  UMOV UR58, UR40 ;  /* 0x00000028003a7c82 */ /* 0x000fe20008000000 */
[----:B------:R-:W-:Y:S02]  /*1f30*/  WARPGROUP.DEPBAR.LE gsb0, 0x0 ;  /* 0x00008000000079c5 */ /* 0x000fe40000010000 */
[----:B------:R-:W-:-:S06]  /*1f40*/  WARPGROUP.ARRIVE ;  /* 0x00000000000079c5 */ /* 0x000fcc0000000000 */
[----:B------:R-:W-:Y:S01]  /*1f50*/  HGMMA.64x96x16.F32.BF16 R24, gdesc[UR4], R24, gsb0 ;  /* 0x01600000041879f0 */ /* 0x000fe20008001818 */
[----:B------:R-:W-:-:S07]  /*1f60*/  UIADD3 UR6, UR38, 0x806, URZ ;  /* 0x0000080626067890 */ /* 0x000fce000fffe03f */
[----:B------:R-:W-:Y:S01]  /*1f70*/  UMOV UR56, UR6 ;  /* 0x0000000600387c82 */ /* 0x000fe20008000000 */
[----:B------:R-:W-:Y:S01]  /*1f80*/  ULOP3.LUT UR6, URZ, UR47, URZ, 0x33, !UPT ;  /* 0x0000002f3f067292 */ /* 0x000fe2000f8e333f */
[----:B------:R-:W-:-:S05]  /*1f90*/  IMAD.U32 R6, RZ, RZ, UR56 ;  /* 0x00000038ff067e24 */ /* 0x000fca000f8e00ff */
[----:B------:R-:W-:-:S04]  /*1fa0*/  VIADD R14, R11, UR6 ;  /* 0x000000060b0e7c36 */ /* 0x000fc80008000000 */
[----:B------:R-:W-:Y:S01]  /*1fb0*/  IMAD.IADD R3, R14, 0x1, R5 ;  /* 0x000000010e037824 */ /* 0x000fe200078e0205 */
[----:B------:R-:W-:Y:S02]  /*1fc0*/  WARPGROUP.DEPBAR.LE gsb0, 0x0 ;  /* 0x00008000000079c5 */ /* 0x000fe40000010000 */
[----:B------:R-:W-:-:S06]  /*1fd0*/  WARPGROUP.ARRIVE ;  /* 0x00000000000079c5 */ /* 0x000fcc0000000000 */
[----:B------:R-:W-:Y:S03]  /*1fe0*/  HGMMA.64x96x16.F32.BF16 R24, gdesc[UR8], R24, gsb0 ;  /* 0x01600000081879f0 */ /* 0x000fe60008001818 */
        /* <DEDUP_REMOVED lines=28> */
[----:B------:R1:W-:Y:S01]  /*21b0*/  @!P1 SYNCS.ARRIVE.TRANS64.RED.A1T0 RZ, [R2+URZ], RZ ;  /* 0x000000ff02ff99a7 */ /* 0x0003e2000810043f */
[----:B------:R-:W-:Y:S02]  /*21c0*/  ISETP.GE.AND P1, PT, R75, 0x1, PT ;  /* 0x000000014b00780c */ /* 0x000fe40003f26270 */
[----:B-1----:R-:W-:-:S11]  /*21d0*/  VIADDMNMX R2, R5, R13, R12, PT ;  /* 0x0000000d05027246 */ /* 0x002fd6000380010c */
[----:B------:R-:W-:Y:S01]  /*21e0*/  @P1 LOP3.LUT R18, R18, 0x80000, RZ, 0xfc, !PT ;  /* 0x0008000012121812 */ /* 0x000fe200078efcff */
[----:B------:R-:W-:Y:S06]  /*21f0*/  @!P1 BRA `(.L_x_879) ;  /* 0x0000000000509947 */ /* 0x000fec0003800000 */
[----:B------:R-:W-:Y:S01]  /*2200*/  IMAD R11, R17, R94, R5 ;  /* 0x0000005e110b7224 */ /* 0x000fe200078e0205 */
[----:B------:R-:W-:Y:S03]  /*2210*/  BSSY B0, `(.L_x_880) ;  /* 0x000000f000007945 */ /* 0x000fe60003800000 */
[----:B------:R-:W-:-:S05]  /*2220*/  IMAD.IADD R11, R11, 0x1, -R0 ;  /* 0x000000010b0b7824 */ /* 0x000fca00078e0a00 */
        /* <DEDUP_REMOVED lines=9> */
.L_x_881:
[----:B------:R-:W-:-:S13]  /*22c0*/  ISETP.NE.AND P1, PT, R75, 0x1, PT ;  /* 0x000000014b00780c */ /* 0x000fda0003f25270 */
[----:B------:R-:W1:Y:S02]  /*22d0*/  @P1 LDC.64 R76, c[0x0][0x9e8] ;  /* 0x00027a00ff4c1b82 */ /* 0x000e640000000a00 */
[----:B-1----:R-:W-:-:S05]  /*22e0*/  @P1 IMAD.HI.U32 R4, R11, R76, RZ ;  /* 0x0000004c0b041227 */ /* 0x002fca00078e00ff */
[----:B------:R-:W-:-:S07]  /*22f0*/  @P1 SHF.R.U32.HI R11, RZ, R77, R4 ;  /* 0x0000004dff0b1219 */ /* 0x000fce0000011604 */
.L_x_882:
[----:B------:R-:W-:Y:S05]  /*2300*/  BSYNC B0 ;  /* 0x0000000000007941 */ /* 0x000fea0003800000 */
.L_x_880:
[----:B------:R-:W-:-:S05]  /*2310*/  IMAD R4, R11, R75, R20 ;  /* 0x0000004b0b047224 */ /* 0x000fca00078e0214 */
[----:B------:R-:W-:Y:S02]  /*2320*/  VIMNMX R3, R3, R4, !PT ;  /* 0x0000000403037248 */ /* 0x000fe40007fe0100 */
[----:B------:R-:W-:-:S07]  /*2330*/  VIADDMNMX R2, R4, R75, R2, PT ;  /* 0x0000004b04027246 */ /* 0x000fce0003800102 */
.L_x_879:
[C---:B------:R-:W-:Y:S01]  /*2340*/  ISETP.GE.AND P6, PT, R10.reuse, 0x9, PT ;  /* 0x000000090a00780c */ /* 0x040fe20003fc6270 */
[----:B------:R-:W-:Y:S01]  /*2350*/  VIADD R4, R5, 0x8 ;  /* 0x0000000805047836 */ /* 0x000fe20000000000 */
[----:B------:R-:W-:Y:S02]  /*2360*/  ISETP.GE.AND P1, PT, R10, 0x2, PT ;  /* 0x000000020a00780c */ /* 0x000fe40003f26270 */
[C---:B------:R-:W-:Y:S02]  /*2370*/  ISETP.GT.AND P2, PT, R3.reuse, 0x8, !P6 ;  /* 0x000000080300780c */ /* 0x040fe40007744270 */
[----:B------:R-:W-:Y:S02]  /*2380*/  ISETP.GT.AND P3, PT, R3, 0x1, !P1 ;  /* 0x000000010300780c */ /* 0x000fe40004f64270 */
[----:B------:R-:W-:Y:S02]  /*2390*/  ISETP.LT.OR P2, PT, R2, 0x9, P2 ;  /* 0x000000090200780c */ /* 0x000fe40001741670 */
[----:B------:R-:W-:-:S02]  /*23a0*/  ISETP.GE.AND P4, PT, R10, 0xa, PT ;  /* 0x0000000a0a00780c */ /* 0x000fc40003f86270 */
[----:B------:R-:W-:Y:S02]  /*23b0*/  FSEL R78, R28, -INF , !P2 ;  /* 0xff8000001c4e7808 */ /* 0x000fe40005000000 */
[C---:B------:R-:W-:Y:S02]  /*23c0*/  ISETP.LT.OR P3, PT, R2.reuse, 0x2, P3 ;  /* 0x000000020200780c */ /* 0x040fe40001f61670 */
[----:B------:R-:W-:Y:S02]  /*23d0*/  ISETP.GT.AND P2, PT, R3, 0x9, !P4 ;  /* 0x000000090300780c */ /* 0x000fe40006744270 */
[----:B------:R-:W-:Y:S02]  /*23e0*/  FSEL R76, R25, -INF , !P3 ;  /* 0xff800000194c7808 */ /* 0x000fe40005800000 */
[----:B------:R-:W-:Y:S02]  /*23f0*/  ISETP.LT.OR P2, PT, R2, 0xa, P2 ;  /* 0x0000000a0200780c */ /* 0x000fe40001741670 */
[----:B------:R-:W-:-:S02]  /*2400*/  ISETP.GE.AND P3, PT, R10, 0x11, PT ;  /* 0x000000110a00780c */ /* 0x000fc40003f66270 */
[----:B------:R-:W-:Y:S02]  /*2410*/  FSEL R80, R29, -INF , !P2 ;  /* 0xff8000001d507808 */ /* 0x000fe40005000000 */
[----:B------:R-:W-:Y:S02]  /*2420*/  ISETP.GT.AND P2, PT, R3, 0x10, !P3 ;  /* 0x000000100300780c */ /* 0x000fe40005f44270 */
[----:B------:R-:W-:Y:S02]  /*2430*/  P2R R77, PR, RZ, 0x8 ;  /* 0x00000008ff4d7803 */ /* 0x000fe40000000000 */
[----:B------:R-:W-:Y:S02]  /*2440*/  ISETP.LT.OR P2, PT, R2, 0x11, P2 ;  /* 0x000000110200780c */ /* 0x000fe40001741670 */
[----:B------:R-:W-:Y:S02]  /*2450*/  ISETP.GE.AND P3, PT, R10, 0x12, PT ;  /* 0x000000120a00780c */ /* 0x000fe40003f66270 */
[----:B------:R-:W-:-:S02]  /*2460*/  FSEL R32, R32, -INF , !P2 ;  /* 0xff80000020207808 */ /* 0x000fc40005000000 */
[----:B------:R-:W-:Y:S02]  /*2470*/  ISETP.GT.AND P2, PT, R3, 0x11, !P3 ;  /* 0x000000110300780c */ /* 0x000fe40005f44270 */
[----:B------:R-:W-:Y:S02]  /*2480*/  P2R R79, PR, RZ, 0x8 ;  /* 0x00000008ff4f7803 */ /* 0x000fe40000000000 */
[----:B------:R-:W-:Y:S02]  /*2490*/  ISETP.LT.OR P2, PT, R2, 0x12, P2 ;  /* 0x000000120200780c */ /* 0x000fe40001741670 */
[----:B------:R-:W-:Y:S02]  /*24a0*/  ISETP.GE.AND P3, PT, R10, 0x19, PT ;  /* 0x000000190a00780c */ /* 0x000fe40003f66270 */
[----:B------:R-:W-:Y:S02]  /*24b0*/  FSEL R82, R33, -INF , !P2 ;  /* 0xff80000021527808 */ /* 0x000fe40005000000 */
[----:B------:R-:W-:-:S02]  /*24c0*/  ISETP.GT.AND P2, PT, R3, 0x18, !P3 ;  /* 0x000000180300780c */ /* 0x000fc40005f44270 */
[----:B------:R-:W-:Y:S02]  /*24d0*/  P2R R33, PR, RZ, 0x8 ;  /* 0x00000008ff217803 */ /* 0x000fe40000000000 */
[----:B------:R-:W-:Y:S02]  /*24e0*/  ISETP.LT.OR P2, PT, R2, 0x19, P2 ;  /* 0x000000190200780c */ /* 0x000fe40001741670 */
[----:B------:R-:W-:Y:S02]  /*24f0*/  ISETP.GE.AND P3, PT, R10, 0x1a, PT ;  /* 0x0000001a0a00780c */ /* 0x000fe40003f66270 */
[----:B------:R-:W-:Y:S02]  /*2500*/  FSEL R36, R36, -INF , !P2 ;  /* 0xff80000024247808 */ /* 0x000fe40005000000 */
[----:B------:R-:W-:Y:S02]  /*2510*/  ISETP.GT.AND P2, PT, R3, 0x19, !P3 ;  /* 0x000000190300780c */ /* 0x000fe40005f44270 */
[----:B------:R-:W-:-:S02]  /*2520*/  P2R R29, PR, RZ, 0x8 ;  /* 0x00000008ff1d7803 */ /* 0x000fc40000000000 */
[----:B------:R-:W-:Y:S02]  /*2530*/  ISETP.LT.OR P2, PT, R2, 0x1a, P2 ;  /* 0x0000001a0200780c */ /* 0x000fe40001741670 */
[----:B------:R-:W-:Y:S02]  /*2540*/  ISETP.GE.AND P3, PT, R10, 0x21, PT ;  /* 0x000000210a00780c */ /* 0x000fe40003f66270 */
[----:B------:R-:W-:Y:S02]  /*2550*/  FSEL R84, R37, -INF , !P2 ;  /* 0xff80000025547808 */ /* 0x000fe40005000000 */
[----:B------:R-:W-:Y:S02]  /*2560*/  ISETP.GT.AND P2, PT, R3, 0x20, !P3 ;  /* 0x000000200300780c */ /* 0x000fe40005f44270 */
[----:B------:R-:W-:Y:S02]  /*2570*/  P2R R81, PR, RZ, 0x8 ;  /* 0x00000008ff517803 */ /* 0x000fe40000000000 */
[----:B------:R-:W-:-:S02]  /*2580*/  ISETP.LT.OR P2, PT, R2, 0x21, P2 ;  /* 0x000000210200780c */ /* 0x000fc40001741670 */
[----:B------:R-:W-:Y:S02]  /*2590*/  ISETP.GE.AND P3, PT, R10, 0x22, PT ;  /* 0x000000220a00780c */ /* 0x000fe40003f66270 */
[----:B------:R-:W-:Y:S02]  /*25a0*/  FSEL R40, R40, -INF , !P2 ;  /* 0xff80000028287808 */ /* 0x000fe40005000000 */
[----:B------:R-:W-:Y:S02]  /*25b0*/  ISETP.GT.AND P2, PT, R3, 0x21, !P3 ;  /* 0x000000210300780c */ /* 0x000fe40005f44270 */
[----:B------:R-:W-:Y:S02]  /*25c0*/  P2R R83, PR, RZ, 0x8 ;  /* 0x00000008ff537803 */ /* 0x000fe40000000000 */
        /* <DEDUP_REMOVED lines=56> */
[----:B------:R-:W-:Y:S02]  /*2950*/  P2R R11, PR, RZ, 0x10 ;  /* 0x00000010ff0b7803 */ /* 0x000fe40000000000 */
[----:B------:R-:W-:Y:S02]  /*2960*/  FSEL R21, R64, -INF , !P2 ;  /* 0xff80000040157808 */ /* 0x000fe40005000000 */
[----:B------:R-:W-:-:S04]  /*2970*/  ISETP.GE.AND P2, PT, R10, 0x52, PT ;  /* 0x000000520a00780c */ /* 0x000fc80003f46270 */
[----:B------:R-:W-:-:S04]  /*2980*/  ISETP.GT.AND P3, PT, R3, 0x51, !P2 ;  /* 0x000000510300780c */ /* 0x000fc80005764270 */
[----:B------:R-:W-:-:S04]  /*2990*/  ISETP.LT.OR P3, PT, R2, 0x52, P3 ;  /* 0x000000520200780c */ /* 0x000fc80001f61670 */
[----:B------:R-:W-:Y:S02]  /*29a0*/  FSEL R65, R65, -INF , !P3 ;  /* 0xff80000041417808 */ /* 0x000fe40005800000 */
[----:B------:R-:W-:-:S04]  /*29b0*/  ISETP.GE.AND P3, PT, R10, 0x59, PT ;  /* 0x000000590a00780c */ /* 0x000fc80003f66270 */
[----:B------:R-:W-:-:S04]  /*29c0*/  ISETP.GT.AND P4, PT, R3, 0x58, !P3 ;  /* 0x000000580300780c */ /* 0x000fc80005f84270 */
[----:B------:R-:W-:-:S04]  /*29d0*/  ISETP.LT.OR P4, PT, R2, 0x59, P4 ;  /* 0x000000590200780c */ /* 0x000fc80002781670 */
[----:B------:R-:W-:Y:S02]  /*29e0*/  FSEL R15, R68, -INF , !P4 ;  /* 0xff800000440f7808 */ /* 0x000fe40006000000 */
[----:B------:R-:W-:-:S04]  /*29f0*/  ISETP.GE.AND P4, PT, R10, 0x1, PT ;  /* 0x000000010a00780c */ /* 0x000fc80003f86270 */
[----:B------:R-:W-:-:S04]  /*2a00*/  ISETP.GT.AND P5, PT, R3, RZ, !P4 ;  /* 0x000000ff0300720c */ /* 0x000fc800067a4270 */
[----:B------:R-:W-:-:S04]  /*2a10*/  ISETP.LT.OR P5, PT, R2, 0x1, P5 ;  /* 0x000000010200780c */ /* 0x000fc80002fa1670 */
[----:B------:R-:W-:Y:S02]  /*2a20*/  FSEL R28, R24, -INF , !P5 ;  /* 0xff800000181c7808 */ /* 0x000fe40006800000 */
[----:B------:R-:W-:Y:S01]  /*2a30*/  ISETP.GE.AND P5, PT, R10, 0x5a, PT ;  /* 0x0000005a0a00780c */ /* 0x000fe20003fa6270 */
[----:B------:R-:W-:-:S03]  /*2a40*/  IMAD.IADD R10, R14, 0x1, R4 ;  /* 0x000000010e0a7824 */ /* 0x000fc600078e0204 */
[----:B------:R-:W-:Y:S02]  /*2a50*/  P2R R64, PR, RZ, 0x20 ;  /* 0x00000020ff407803 */ /* 0x000fe40000000000 */
[----:B------:R-:W-:-:S04]  /*2a60*/  ISETP.GT.AND P5, PT, R3, 0x59, !P5 ;  /* 0x000000590300780c */ /* 0x000fc80006fa4270 */
[----:B------:R-:W-:Y:S02]  /*2a70*/  ISETP.LT.OR P5, PT, R2, 0x5a, P5 ;  /* 0x0000005a0200780c */ /* 0x000fe40002fa1670 */
[----:B------:R-:W-:Y:S02]  /*2a80*/  VIADDMNMX R2, R4, R13, R12, PT ;  /* 0x0000000d04027246 */ /* 0x000fe4000380010c */
[----:B------:R-:W-:Y:S02]  /*2a90*/  FSEL R69, R69, -INF , !P5 ;  /* 0xff80000045457808 */ /* 0x000fe40006800000 */
[----:B------:R-:W-:-:S13]  /*2aa0*/  ISETP.GE.AND P5, PT, R75, 0x1, PT ;  /* 0x000000014b00780c */ /* 0x000fda0003fa6270 */
[----:B------:R-:W-:Y:S05]  /*2ab0*/  @!P5 BRA `(.L_x_883) ;  /* 0x000000000050d947 */ /* 0x000fea0003800000 */
        /* <DEDUP_REMOVED lines=12> */
.L_x_885:
[----:B------:R-:W-:-:S13]  /*2b80*/  ISETP.NE.AND P5, PT, R75, 0x1, PT ;  /* 0x000000014b00780c */ /* 0x000fda0003fa5270 */
[----:B------:R-:W1:Y:S02]  /*2b90*/  @P5 LDC.64 R12, c[0x0][0x9e8] ;  /* 0x00027a00ff0c5b82 */ /* 0x000e640000000a00 */
[----:B-1----:R-:W-:-:S05]  /*2ba0*/  @P5 IMAD.HI.U32 R12, R3, R12, RZ ;  /* 0x0000000c030c5227 */ /* 0x002fca00078e00ff */
[----:B------:R-:W-:-:S07]  /*2bb0*/  @P5 SHF.R.U32.HI R3, RZ, R13, R12 ;  /* 0x0000000dff035219 */ /* 0x000fce000001160c */
.L_x_886:
[----:B------:R-:W-:Y:S05]  /*2bc0*/  BSYNC B0 ;  /* 0x0000000000007941 */ /* 0x000fea0003800000 */
.L_x_884:
[----:B------:R-:W-:-:S05]  /*2bd0*/  IMAD R3, R3, R75, R20 ;  /* 0x0000004b03037224 */ /* 0x000fca00078e0214 */
[----:B------:R-:W-:Y:S02]  /*2be0*/  VIMNMX R10, R10, R3, !PT ;  /* 0x000000030a0a7248 */ /* 0x000fe40007fe0100 */
[----:B------:R-:W-:-:S07]  /*2bf0*/  VIADDMNMX R2, R3, R75, R2, PT ;  /* 0x0000004b03027246 */ /* 0x000fce0003800102 */
.L_x_883:
[C---:B------:R-:W-:Y:S01]  /*2c00*/  ISETP.GT.AND P1, PT, R10.reuse, 0x1, !P1 ;  /* 0x000000010a00780c */ /* 0x040fe20004f24270 */
[----:B------:R-:W-:Y:S01]  /*2c10*/  ULDC UR6, c[0x0][0x988] ;  /* 0x0002620000067ab9 */ /* 0x000fe20000000800 */
[----:B------:R-:W-:Y:S01]  /*2c20*/  ISETP.GT.AND P6, PT, R10, 0x8, !P6 ;  /* 0x000000080a00780c */ /* 0x000fe200077c4270 */
[----:B------:R-:W-:Y:S01]  /*2c30*/  IMAD.U32 R14, RZ, RZ, UR6 ;  /* 0x00000006ff0e7e24 */ /* 0x000fe2000f8e00ff */
[C---:B------:R-:W-:Y:S02]  /*2c40*/  ISETP.LT.OR P1, PT, R2.reuse, 0x2, P1 ;  /* 0x000000020200780c */ /* 0x040fe40000f21670 */
[----:B------:R-:W-:Y:S02]  /*2c50*/  ISETP.LT.OR P6, PT, R2, 0x9, P6 ;  /* 0x000000090200780c */ /* 0x000fe400037c1670 */
[----:B------:R-:W-:Y:S02]  /*2c60*/  FSEL R20, R27, -INF , !P1 ;  /* 0xff8000001b147808 */ /* 0x000fe40004800000 */
[----:B------:R-:W-:-:S02]  /*2c70*/  ISETP.NE.AND P1, PT, R11, RZ, PT ;  /* 0x000000ff0b00720c */ /* 0x000fc40003f25270 */
[----:B------:R-:W-:Y:S02]  /*2c80*/  ISETP.NE.AND P5, PT, R29, RZ, PT ;  /* 0x000000ff1d00720c */ /* 0x000fe40003fa5270 */
[----:B------:R-:W-:Y:S02]  /*2c90*/  ISETP.GT.AND P1, PT, R10, 0x9, !P1 ;  /* 0x000000090a00780c */ /* 0x000fe40004f24270 */
[----:B------:R-:W-:Y:S02]  /*2ca0*/  FSEL R29, R30, -INF , !P6 ;  /* 0xff8000001e1d7808 */ /* 0x000fe40007000000 */
[----:B------:R-:W-:Y:S02]  /*2cb0*/  ISETP.LT.OR P1, PT, R2, 0xa, P1 ;  /* 0x0000000a0200780c */ /* 0x000fe40000f21670 */
[----:B------:R-:W-:Y:S02]  /*2cc0*/  ISETP.NE.AND P6, PT, R33, RZ, PT ;  /* 0x000000ff2100720c */ /* 0x000fe40003fc5270 */
[----:B------:R-:W-:-:S02]  /*2cd0*/  FSEL R31, R31, -INF , !P1 ;  /* 0xff8000001f1f7808 */ /* 0x000fc40004800000 */
[----:B------:R-:W-:Y:S02]  /*2ce0*/  ISETP.NE.AND P1, PT, R77, RZ, PT ;  /* 0x000000ff4d00720c */ /* 0x000fe40003f25270 */
[----:B------:R-:W-:Y:S02]  /*2cf0*/  FMNMX.FTZ R3, R28, R76, !PT ;  /* 0x0000004c1c037209 */ /* 0x000fe40007810000 */
[----:B------:R-:W-:Y:S02]  /*2d00*/  ISETP.GT.AND P1, PT, R10, 0x10, !P1 ;  /* 0x000000100a00780c */ /* 0x000fe40004f24270 */
[----:B------:R-:W-:Y:S02]  /*2d10*/  FMNMX.FTZ R3, R78, R3, !PT ;  /* 0x000000034e037209 */ /* 0x000fe40007810000 */
[----:B------:R-:W-:Y:S02]  /*2d20*/  ISETP.LT.OR P1, PT, R2, 0x11, P1 ;  /* 0x000000110200780c */ /* 0x000fe40000f21670 */
[----:B------:R-:W-:-:S02]  /*2d30*/  FMNMX.FTZ R3, R80, R3, !PT ;  /* 0x0000000350037209 */ /* 0x000fc40007810000 */
[----:B------:R-:W-:Y:S02]  /*2d40*/  FSEL R33, R34, -INF , !P1 ;  /* 0xff80000022217808 */ /* 0x000fe40004800000 */
[----:B------:R-:W-:Y:S02]  /*2d50*/  ISETP.NE.AND P1, PT, R79, RZ, PT ;  /* 0x000000ff4f00720c */ /* 0x000fe40003f25270 */
[----:B------:R-:W-:Y:S02]  /*2d60*/  FMNMX.FTZ R3, R32, R3, !PT ;  /* 0x0000000320037209 */ /* 0x000fe40007810000 */
[----:B------:R-:W-:Y:S02]  /*2d70*/  ISETP.GT.AND P1, PT, R10, 0x11, !P1 ;  /* 0x000000110a00780c */ /* 0x000fe40004f24270 */
[----:B------:R-:W-:Y:S02]  /*2d80*/  FMNMX.FTZ R3, R82, R3, !PT ;  /* 0x0000000352037209 */ /* 0x000fe40007810000 */
[----:B------:R-:W-:-:S02]  /*2d90*/  ISETP.LT.OR P1, PT, R2, 0x12, P1 ;  /* 0x000000120200780c */ /* 0x000fc40000f21670 */
[----:B------:R-:W-:Y:S02]  /*2da0*/  FMNMX.FTZ R3, R36, R3, !PT ;  /* 0x0000000324037209 */ /* 0x000fe40007810000 */
[----:B------:R-:W-:Y:S02]  /*2db0*/  FSEL R35, R35, -INF , !P1 ;  /* 0xff80000023237808 */ /* 0x000fe40004800000 */
[----:B------:R-:W-:Y:S02]  /*2dc0*/  ISETP.GT.AND P1, PT, R10, 0x18, !P6 ;  /* 0x000000180a00780c */ /* 0x000fe40007724270 */
[----:B------:R-:W-:Y:S02]  /*2dd0*/  FMNMX.FTZ R3, R84, R3, !PT ;  /* 0x0000000354037209 */ /* 0x000fe40007810000 */
[----:B------:R-:W-:Y:S02]  /*2de0*/  ISETP.LT.OR P1, PT, R2, 0x19, P1 ;  /* 0x000000190200780c */ /* 0x000fe40000f21670 */
[----:B------:R-:W-:-:S02]  /*2df0*/  FMNMX.FTZ R3, R40, R3, !PT ;  /* 0x0000000328037209 */ /* 0x000fc40007810000 */
[----:B------:R-:W-:Y:S02]  /*2e00*/  FSEL R37, R38, -INF , !P1 ;  /* 0xff80000026257808 */ /* 0x000fe40004800000 */
[----:B------:R-:W-:Y:S02]  /*2e10*/  ISETP.GT.AND P1, PT, R10, 0x19, !P5 ;  /* 0x000000190a00780c */ /* 0x000fe40006f24270 */
[----:B------:R-:W-:Y:S02]  /*2e20*/  FMNMX.FTZ R3, R86, R3, !PT ;  /* 0x0000000356037209 */ /* 0x000fe40007810000 */
[----:B------:R-:W-:Y:S02]  /*2e30*/  ISETP.LT.OR P1, PT, R2, 0x1a, P1 ;  /* 0x0000001a0200780c */ /* 0x000fe40000f21670 */
[----:B------:R-:W-:Y:S02]  /*2e40*/  FMNMX.FTZ R3, R44, R3, !PT ;  /* 0x000000032c037209 */ /* 0x000fe40007810000 */
[----:B------:R-:W-:-:S02]  /*2e50*/  FSEL R39, R39, -INF , !P1 ;  /* 0xff80000027277808 */ /* 0x000fc40004800000 */
[----:B------:R-:W-:Y:S02]  /*2e60*/  ISETP.NE.AND P1, PT, R81, RZ, PT ;  /* 0x000000ff5100720c */ /* 0x000fe40003f25270 */
[----:B------:R-:W-:Y:S02]  /*2e70*/  FMNMX.FTZ R3, R88, R3, !PT ;  /* 0x0000000358037209 */ /* 0x000fe40007810000 */
[----:B------:R-:W-:Y:S02]  /*2e80*/  ISETP.GT.AND P1, PT, R10, 0x20, !P1 ;  /* 0x000000200a00780c */ /* 0x000fe40004f24270 */
[----:B------:R-:W-:Y:S02]  /*2e90*/  ISETP.NE.AND P6, PT, R41, RZ, PT ;  /* 0x000000ff2900720c */ /* 0x000fe40003fc5270 */
        /* <DEDUP_REMOVED lines=10> */
[----:B------:R-:W-:Y:S02]  /*2f40*/  ISETP.NE.AND P1, PT, R85, RZ, PT ;  /* 0x000000ff5500720c */ /* 0x000fe40003f25270 */
[----:B------:R-:W-:Y:S02]  /*2f50*/  FMNMX.FTZ R12, R56, R3, !PT ;  /* 0x00000003380c7209 */ /* 0x000fe40007810000 */
[----:B------:R-:W-:Y:S02]  /*2f60*/  ISETP.GT.AND P1, PT, R10, 0x28, !P1 ;  /* 0x000000280a00780c */ /* 0x000fe40004f24270 */
[----:B------:R-:W-:-:S02]  /*2f70*/  FMNMX.FTZ R12, R57, R12, !PT ;  /* 0x0000000c390c7209 */ /* 0x000fc40007810000 */
[----:B------:R-:W-:Y:S02]  /*2f80*/  ISETP.LT.OR P1, PT, R2, 0x29, P1 ;  /* 0x000000290200780c */ /* 0x000fe40000f21670 */
[----:B------:R-:W-:Y:S02]  /*2f90*/  FMNMX.FTZ R12, R25, R12, !PT ;  /* 0x0000000c190c7209 */ /* 0x000fe40007810000 */
[----:B------:R-:W-:Y:S02]  /*2fa0*/  ISETP.NE.AND P5, PT, R45, RZ, PT ;  /* 0x000000ff2d00720c */ /* 0x000fe40003fa5270 */
[----:B------:R-:W-:Y:S02]  /*2fb0*/  FSEL R45, R46, -INF , !P1 ;  /* 0xff8000002e2d7808 */ /* 0x000fe40004800000 */
[----:B------:R-:W-:Y:S02]  /*2fc0*/  ISETP.NE.AND P1, PT, R87, RZ, PT ;  /* 0x000000ff5700720c */ /* 0x000fe40003f25270 */
[----:B------:R-:W-:-:S02]  /*2fd0*/  FMNMX.FTZ R12, R61, R12, !PT ;  /* 0x0000000c3d0c7209 */ /* 0x000fc40007810000 */
[----:B------:R-:W-:Y:S02]  /*2fe0*/  ISETP.GT.AND P1, PT, R10, 0x29, !P1 ;  /* 0x000000290a00780c */ /* 0x000fe40004f24270 */
[----:B------:R-:W-:Y:S02]  /*2ff0*/  FMNMX.FTZ R12, R21, R12, !PT ;  /* 0x0000000c150c7209 */ /* 0x000fe40007810000 */
[----:B------:R-:W-:Y:S02]  /*3000*/  ISETP.LT.OR P1, PT, R2, 0x2a, P1 ;  /* 0x0000002a0200780c */ /* 0x000fe40000f21670 */
[----:B------:R-:W-:Y:S02]  /*3010*/  FMNMX.FTZ R12, R65, R12, !PT ;  /* 0x0000000c410c7209 */ /* 0x000fe40007810000 */
[----:B------:R-:W-:Y:S02]  /*3020*/  FSEL R47, R47, -INF , !P1 ;  /* 0xff8000002f2f7808 */ /* 0x000fe40004800000 */
[----:B------:R-:W-:-:S02]  /*3030*/  FMNMX.FTZ R12, R15, R12, !PT ;  /* 0x0000000c0f0c7209 */ /* 0x000fc40007810000 */
[----:B------:R-:W-:Y:S02]  /*3040*/  ISETP.NE.AND P1, PT, R89, RZ, PT ;  /* 0x000000ff5900720c */ /* 0x000fe40003f25270 */
[----:B------:R-:W-:Y:S02]  /*3050*/  FMNMX.FTZ R12, R69, R12, !PT ;  /* 0x0000000c450c7209 */ /* 0x000fe40007810000 */
[C---:B------:R-:W-:Y:S02]  /*3060*/  ISETP.GT.AND P1, PT, R10.reuse, 0x30, !P1 ;  /* 0x000000300a00780c */ /* 0x040fe40004f24270 */
[----:B------:R-:W-:Y:S01]  /*3070*/  ISETP.GT.AND P4, PT, R10, RZ, !P4 ;  /* 0x000000ff0a00720c */ /* 0x000fe20006784270 */
[----:B------:R-:W1:Y:S01]  /*3080*/  SHFL.BFLY PT, R3, R12, 0x2, 0x1f ;  /* 0x0c401f000c037f89 */ /* 0x000e6200000e0000 */
[C---:B------:R-:W-:Y:S02]  /*3090*/  ISETP.LT.OR P1, PT, R2.reuse, 0x31, P1 ;  /* 0x000000310200780c */ /* 0x040fe40000f21670 */
[----:B------:R-:W-:-:S02]  /*30a0*/  ISETP.LT.OR P4, PT, R2, 0x1, P4 ;  /* 0x000000010200780c */ /* 0x000fc40002781670 */
[----:B------:R-:W-:Y:S02]  /*30b0*/  FSEL R49, R50, -INF , !P1 ;  /* 0xff80000032317808 */ /* 0x000fe40004800000 */
[----:B------:R-:W-:Y:S02]  /*30c0*/  ISETP.NE.AND P1, PT, R91, RZ, PT ;  /* 0x000000ff5b00720c */ /* 0x000fe40003f25270 */
[----:B------:R-:W-:Y:S02]  /*30d0*/  FSEL R27, R26, -INF , !P4 ;  /* 0xff8000001a1b7808 */ /* 0x000fe40006000000 */
[C---:B------:R-:W-:Y:S02]  /*30e0*/  ISETP.GT.AND P1, PT, R10.reuse, 0x31, !P1 ;  /* 0x000000310a00780c */ /* 0x040fe40004f24270 */
[----:B------:R-:W-:Y:S02]  /*30f0*/  ISETP.GT.AND P2, PT, R10, 0x51, !P2 ;  /* 0x000000510a00780c */ /* 0x000fe40005744270 */
[----:B------:R-:W-:-:S02]  /*3100*/  ISETP.LT.OR P1, PT, R2, 0x32, P1 ;  /* 0x000000320200780c */ /* 0x000fc40000f21670 */
[----:B------:R-:W-:Y:S02]  /*3110*/  ISETP.GT.AND P3, PT, R10, 0x58, !P3 ;  /* 0x000000580a00780c */ /* 0x000fe40005f64270 */
[----:B------:R-:W-:Y:S02]  /*3120*/  FSEL R51, R51, -INF , !P1 ;  /* 0xff80000033337808 */ /* 0x000fe40004800000 */
[----:B------:R-:W-:Y:S02]  /*3130*/  ISETP.NE.AND P1, PT, R93, RZ, PT ;  /* 0x000000ff5d00720c */ /* 0x000fe40003f25270 */
[----:B------:R-:W-:Y:S02]  /*3140*/  ISETP.LT.OR P2, PT, R2, 0x52, P2 ;  /* 0x000000520200780c */ /* 0x000fe40001741670 */
[----:B------:R-:W-:Y:S02]  /*3150*/  ISETP.GT.AND P1, PT, R10, 0x38, !P1 ;  /* 0x000000380a00780c */ /* 0x000fe40004f24270 */
[----:B-1----:R-:W-:-:S02]  /*3160*/  FMNMX.FTZ R24, R12, R3, !PT ;  /* 0x000000030c187209 */ /* 0x002fc40007810000 */
[----:B------:R-:W-:Y:S02]  /*3170*/  FMNMX.FTZ R12, R27, R20, !PT ;  /* 0x000000141b0c7209 */ /* 0x000fe40007810000 */
[----:B------:R-:W-:Y:S01]  /*3180*/  ISETP.LT.OR P1, PT, R2, 0x39, P1 ;  /* 0x000000390200780c */ /* 0x000fe20000f21670 */
[----:B------:R-:W1:Y:S01]  /*3190*/  SHFL.BFLY PT, R3, R24, 0x1, 0x1f ;  /* 0x0c201f0018037f89 */ /* 0x000e6200000e0000 */
[----:B------:R-:W-:Y:S02]  /*31a0*/  FMNMX.FTZ R12, R29, R12, !PT ;  /* 0x0000000c1d0c7209 */ /* 0x000fe40007810000 */
        /* <DEDUP_REMOVED lines=8> */
[----:B------:R-:W-:-:S02]  /*3230*/  ISETP.NE.AND P1, PT, R96, RZ, PT ;  /* 0x000000ff6000720c */ /* 0x000fc40003f25270 */
[----:B------:R-:W-:Y:S02]  /*3240*/  FMNMX.FTZ R12, R37, R12, !PT ;  /* 0x0000000c250c7209 */ /* 0x000fe40007810000 */
[----:B------:R-:W-:Y:S02]  /*3250*/  ISETP.GT.AND P1, PT, R10, 0x40, !P1 ;  /* 0x000000400a00780c */ /* 0x000fe40004f24270 */
[----:B------:R-:W-:Y:S02]  /*3260*/  FMNMX.FTZ R12, R39, R12, !PT ;  /* 0x0000000c270c7209 */ /* 0x000fe40007810000 */
[----:B------:R-:W-:Y:S02]  /*3270*/  ISETP.LT.OR P1, PT, R2, 0x41, P1 ;  /* 0x000000410200780c */ /* 0x000fe40000f21670 */
[----:B------:R-:W-:Y:S02]  /*3280*/  FMNMX.FTZ R12, R41, R12, !PT ;  /* 0x0000000c290c7209 */ /* 0x000fe40007810000 */
[----:B------:R-:W-:-:S02]  /*3290*/  FSEL R13, R58, -INF , !P1 ;  /* 0xff8000003a0d7808 */ /* 0x000fc40004800000 */
[----:B------:R-:W-:Y:S02]  /*32a0*/  ISETP.GT.AND P1, PT, R10, 0x41, !P6 ;  /* 0x000000410a00780c */ /* 0x000fe40007724270 */
[----:B------:R-:W-:Y:S02]  /*32b0*/  FMNMX.FTZ R12, R43, R12, !PT ;  /* 0x0000000c2b0c7209 */ /* 0x000fe40007810000 */
[----:B------:R-:W-:Y:S02]  /*32c0*/  ISETP.LT.OR P1, PT, R2, 0x42, P1 ;  /* 0x000000420200780c */ /* 0x000fe40000f21670 */
[----:B------:R-:W-:Y:S02]  /*32d0*/  FMNMX.FTZ R12, R45, R12, !PT ;  /* 0x0000000c2d0c7209 */ /* 0x000fe40007810000 */
[----:B------:R-:W-:Y:S02]  /*32e0*/  FSEL R59, R59, -INF , !P1 ;  /* 0xff8000003b3b7808 */ /* 0x000fe40004800000 */
[----:B------:R-:W-:-:S02]  /*32f0*/  FMNMX.FTZ R12, R47, R12, !PT ;  /* 0x0000000c2f0c7209 */ /* 0x000fc40007810000 */
[----:B------:R-:W-:Y:S02]  /*3300*/  ISETP.GT.AND P1, PT, R10, 0x48, !P5 ;  /* 0x000000480a00780c */ /* 0x000fe40006f24270 */
[----:B-1----:R-:W-:Y:S02]  /*3310*/  FMNMX.FTZ R3, R24, R3, !PT ;  /* 0x0000000318037209 */ /* 0x002fe40007810000 */
[----:B------:R-:W-:Y:S02]  /*3320*/  FMNMX.FTZ R12, R49, R12, !PT ;  /* 0x0000000c310c7209 */ /* 0x000fe40007810000 */
[----:B------:R-:W-:Y:S01]  /*3330*/  ISETP.LT.OR P1, PT, R2, 0x49, P1 ;  /* 0x000000490200780c */ /* 0x000fe20000f21670 */
[----:B------:R-:W-:Y:S01]  /*3340*/  FMUL.FTZ R26, R3, R14 ;  /* 0x0000000e031a7220 */ /* 0x000fe20000410000 */
[----:B------:R-:W-:Y:S02]  /*3350*/  FMNMX.FTZ R12, R51, R12, !PT ;  /* 0x0000000c330c7209 */ /* 0x000fe40007810000 */
[----:B------:R-:W-:-:S02]  /*3360*/  FSEL R11, R62, -INF , !P1 ;  /* 0xff8000003e0b7808 */ /* 0x000fc40004800000 */
[----:B------:R-:W-:Y:S02]  /*3370*/  FSETP.NEU.FTZ.AND P1, PT, R3, -INF , PT ;  /* 0xff8000000300780b */ /* 0x000fe40003f3d000 */
[----:B------:R-:W-:Y:S02]  /*3380*/  ISETP.NE.AND P5, PT, R60, RZ, PT ;  /* 0x000000ff3c00720c */ /* 0x000fe40003fa5270 */
[----:B------:R-:W-:Y:S02]  /*3390*/  FMNMX.FTZ R12, R53, R12, !PT ;  /* 0x0000000c350c7209 */ /* 0x000fe40007810000 */
[----:B------:R-:W-:Y:S02]  /*33a0*/  FSEL R83, R26, RZ, P1 ;  /* 0x000000ff1a537208 */ /* 0x000fe40000800000 */
[----:B------:R-:W-:Y:S02]  /*33b0*/  ISETP.GT.AND P1, PT, R10, 0x49, !P5 ;  /* 0x000000490a00780c */ /* 0x000fe40006f24270 */
[----:B------:R-:W-:Y:S01]  /*33c0*/  FMNMX.FTZ R12, R55, R12, !PT ;  /* 0x0000000c370c7209 */ /* 0x000fe20007810000 */
[-CC-:B------:R-:W-:Y:S01]  /*33d0*/  FFMA.FTZ R26, R76, R14.reuse, -R83.reuse ;  /* 0x0000000e4c1a7223 */ /* 0x180fe20000010853 */
[----:B------:R-:W-:Y:S01]  /*33e0*/  ISETP.LT.OR P1, PT, R2, 0x4a, P1 ;  /* 0x0000004a0200780c */ /* 0x000fe20000f21670 */
[--C-:B------:R-:W-:Y:S01]  /*33f0*/  FFMA.FTZ R24, R28, R14, -R83.reuse ;  /* 0x0000000e1c187223 */ /* 0x100fe20000010853 */
[----:B------:R-:W-:Y:S01]  /*3400*/  ISETP.NE.AND P6, PT, R97, RZ, PT ;  /* 0x000000ff6100720c */ /* 0x000fe20003fc5270 */
[----:B------:R1:W-:Y:S01]  /*3410*/  MUFU.EX2 R85, R26 ;  /* 0x0000001a00557308 */ /* 0x0003e20000000800 */
[----:B------:R-:W-:Y:S01]  /*3420*/  FMNMX.FTZ R12, R13, R12, !PT ;  /* 0x0000000c0d0c7209 */ /* 0x000fe20007810000 */
[-CC-:B------:R-:W-:Y:S01]  /*3430*/  FFMA.FTZ R28, R78, R14.reuse, -R83.reuse ;  /* 0x0000000e4e1c7223 */ /* 0x180fe20000010853 */
[----:B------:R-:W-:Y:S01]  /*3440*/  FSEL R63, R63, -INF , !P1 ;  /* 0xff8000003f3f7808 */ /* 0x000fe20004800000 */
[-CC-:B------:R-:W-:Y:S01]  /*3450*/  FFMA.FTZ R30, R80, R14.reuse, -R83.reuse ;  /* 0x0000000e501e7223 */ /* 0x180fe20000010853 */
[----:B------:R-:W-:Y:S01]  /*3460*/  ISETP.GT.AND P1, PT, R10, 0x50, !P6 ;  /* 0x000000500a00780c */ /* 0x000fe20007724270 */
[--C-:B------:R-:W-:Y:S01]  /*3470*/  FFMA.FTZ R32, R32, R14, -R83.reuse ;  /* 0x0000000e20207223 */ /* 0x100fe20000010853 */
[----:B------:R-:W-:Y:S01]  /*3480*/  FMNMX.FTZ R12, R59, R12, !PT ;  /* 0x0000000c3b0c7209 */ /* 0x000fe20007810000 */
[----:B------:R-:W2:Y:S01]  /*3490*/  MUFU.EX2 R24, R24 ;  /* 0x0000001800187308 */ /* 0x000ea20000000800 */
[----:B------:R-:W-:Y:S01]  /*34a0*/  ISETP.LT.OR P1, PT, R2, 0x51, P1 ;  /* 0x000000510200780c */ /* 0x000fe20000f21670 */
[--C-:B-1----:R-:W-:Y:S01]  /*34b0*/  FFMA.FTZ R26, R82, R14, -R83.reuse ;  /* 0x0000000e521a7223 */ /* 0x102fe20000010853 */
[----:B------:R-:W-:Y:S01]  /*34c0*/  FMNMX.FTZ R12, R11, R12, !PT ;  /* 0x0000000c0b0c7209 */ /* 0x000fe20007810000 */
[-CC-:B------:R-:W-:Y:S01]  /*34d0*/  FFMA.FTZ R34, R36, R14.reuse, -R83.reuse ;  /* 0x0000000e24227223 */ /* 0x180fe20000010853 */
[----:B------:R-:W-:Y:S01]  /*34e0*/  ISETP.NE.AND P5, PT, R64, RZ, PT ;  /* 0x000000ff4000720c */ /* 0x000fe20003fa5270 */
[--C-:B------:R-:W-:Y:S01]  /*34f0*/  FFMA.FTZ R38, R52, R14, -R83.reuse ;  /* 0x0000000e34267223 */ /* 0x100fe20000010853 */
[----:B------:R-:W-:Y:S01]  /*3500*/  FSEL R77, R66, -INF , !P1 ;  /* 0xff800000424d7808 */ /* 0x000fe20004800000 */
[----:B------:R1:W-:Y:S01]  /*3510*/  MUFU.EX2 R89, R26 ;  /* 0x0000001a00597308 */ /* 0x0003e20000000800 */
[----:B------:R-:W-:Y:S01]  /*3520*/  FMNMX.FTZ R12, R63, R12, !PT ;  /* 0x0000000c3f0c7209 */ /* 0x000fe20007810000 */
[-CC-:B------:R-:W-:Y:S01]  /*3530*/  FFMA.FTZ R36, R48, R14.reuse, -R83.reuse ;  /* 0x0000000e30247223 */ /* 0x180fe20000010853 */
[----:B------:R-:W-:Y:S01]  /*3540*/  ISETP.GT.AND P4, PT, R10, 0x59, !P5 ;  /* 0x000000590a00780c */ /* 0x000fe20006f84270 */
[-CC-:B------:R-:W-:Y:S01]  /*3550*/  FFMA.FTZ R10, R40, R14.reuse, -R83.reuse ;  /* 0x0000000e280a7223 */ /* 0x180fe20000010853 */
[----:B------:R-:W-:Y:S01]  /*3560*/  ISETP.LT.OR P3, PT, R2, 0x59, P3 ;  /* 0x000000590200780c */ /* 0x000fe20001f61670 */
[--C-:B------:R-:W-:Y:S01]  /*3570*/  FFMA.FTZ R40, R92, R14, -R83.reuse ;  /* 0x0000000e5c287223 */ /* 0x100fe20000010853 */
[----:B------:R-:W-:Y:S01]  /*3580*/  FSEL R67, R67, -INF , !P2 ;  /* 0xff80000043437808 */ /* 0x000fe20005000000 */
[----:B------:R-:W-:Y:S01]  /*3590*/  MUFU.EX2 R28, R28 ;  /* 0x0000001c001c7308 */ /* 0x000fe20000000800 */
[----:B------:R-:W-:Y:S01]  /*35a0*/  FMNMX.FTZ R12, R77, R12, !PT ;  /* 0x0000000c4d0c7209 */ /* 0x000fe20007810000 */
[-CC-:B-1----:R-:W-:Y:S01]  /*35b0*/  FFMA.FTZ R26, R86, R14.reuse, -R83.reuse ;  /* 0x0000000e561a7223 */ /* 0x182fe20000010853 */
[----:B------:R-:W-:Y:S01]  /*35c0*/  ISETP.LT.OR P4, PT, R2, 0x5a, P4 ;  /* 0x0000005a0200780c */ /* 0x000fe20002781670 */
[-CC-:B------:R-:W-:Y:S01]  /*35d0*/  FFMA.FTZ R2, R44, R14.reuse, -R83.reuse ;  /* 0x0000000e2c027223 */ /* 0x180fe20000010853 */
[----:B------:R-:W-:Y:S01]  /*35e0*/  FSEL R79, R70, -INF , !P3 ;  /* 0xff800000464f7808 */ /* 0x000fe20005800000 */
[--C-:B------:R-:W-:Y:S01]  /*35f0*/  FFMA.FTZ R42, R56, R14, -R83.reuse ;  /* 0x0000000e382a7223 */ /* 0x100fe20000010853 */
[----:B------:R-:W-:Y:S01]  /*3600*/  FMNMX.FTZ R12, R67, R12, !PT ;  /* 0x0000000c430c7209 */ /* 0x000fe20007810000 */
[----:B------:R1:W-:Y:S01]  /*3610*/  MUFU.EX2 R93, R26 ;  /* 0x0000001a005d7308 */ /* 0x0003e20000000800 */
[----:B------:R-:W-:Y:S01]  /*3620*/  FSEL R71, R71, -INF , !P4 ;  /* 0xff80000047477808 */ /* 0x000fe20006000000 */
[--C-:B------:R-:W-:Y:S01]  /*3630*/  FFMA.FTZ R57, R57, R14, -R83.reuse ;  /* 0x0000000e39397223 */ /* 0x100fe20000010853 */
[----:B------:R-:W-:Y:S01]  /*3640*/  FMNMX.FTZ R12, R79, R12, !PT ;  /* 0x0000000c4f0c7209 */ /* 0x000fe20007810000 */
[-CC-:B------:R-:W-:Y:S01]  /*3650*/  FFMA.FTZ R25, R25, R14.reuse, -R83.reuse ;  /* 0x0000000e19197223 */ /* 0x180fe20000010853 */
[-CC-:B------:R-:W-:Y:S01]  /*3660*/  FFMA.FTZ R61, R61, R14.reuse, -R83.reuse ;  /* 0x0000000e3d3d7223 */ /* 0x180fe20000010853 */
[--C-:B------:R-:W-:Y:S01]  /*3670*/  FFMA.FTZ R21, R21, R14, -R83.reuse ;  /* 0x0000000e15157223 */ /* 0x100fe20000010853 */
[----:B------:R-:W-:Y:S01]  /*3680*/  FMNMX.FTZ R12, R71, R12, !PT ;  /* 0x0000000c470c7209 */ /* 0x000fe20007810000 */
[----:B------:R3:W4:Y:S01]  /*3690*/  MUFU.EX2 R87, R30 ;  /* 0x0000001e00577308 */ /* 0x0007220000000800 */
[-CC-:B-1----:R-:W-:Y:S01]  /*36a0*/  FFMA.FTZ R26, R90, R14.reuse, -R83.reuse ;  /* 0x0000000e5a1a7223 */ /* 0x182fe20000010853 */
[-CC-:B------:R-:W-:Y:S01]  /*36b0*/  FFMA.FTZ R65, R65, R14.reuse, -R83.reuse ;  /* 0x0000000e41417223 */ /* 0x180fe20000010853 */
[--C-:B------:R-:W-:Y:S01]  /*36c0*/  FFMA.FTZ R15, R15, R14, -R83.reuse ;  /* 0x0000000e0f0f7223 */ /* 0x100fe20000010853 */
[----:B------:R-:W1:Y:S01]  /*36d0*/  SHFL.BFLY PT, R81, R12, 0x2, 0x1f ;  /* 0x0c401f000c517f89 */ /* 0x000e6200000e0000 */
[----:B--2---:R-:W-:Y:S01]  /*36e0*/  F2FP.BF16.F32.PACK_AB R156, R85, R24 ;  /* 0x00000018559c723e */ /* 0x004fe200000010ff */
[-CC-:B------:R-:W-:Y:S01]  /*36f0*/  FFMA.FTZ R69, R69, R14.reuse, -R83.reuse ;  /* 0x0000000e45457223 */ /* 0x180fe20000010853 */
[----:B------:R-:W-:Y:S01]  /*3700*/  ISETP.GE.AND P5, PT, R75, 0x1, PT ;  /* 0x000000014b00780c */ /* 0x000fe20003fa6270 */
[----:B------:R-:W-:Y:S01]  /*3710*/  MUFU.EX2 R97, R26 ;  /* 0x0000001a00617308 */ /* 0x000fe20000000800 */
[----:B---3--:R-:W-:-:S07]  /*3720*/  FFMA.FTZ R30, R84, R14, -R83 ;  /* 0x0000000e541e7223 */ /* 0x008fce0000010853 */
[----:B------:R2:W-:Y:S01]  /*3730*/  MUFU.EX2 R91, R30 ;  /* 0x0000001e005b7308 */ /* 0x0005e20000000800 */
[----:B----4-:R-:W-:-:S07]  /*3740*/  F2FP.BF16.F32.PACK_AB R158, R87, R28 ;  /* 0x0000001c579e723e */ /* 0x010fce00000010ff */
[----:B------:R-:W3:Y:S01]  /*3750*/  MUFU.EX2 R32, R32 ;  /* 0x0000002000207308 */ /* 0x000ee20000000800 */
[----:B--2---:R-:W-:Y:S01]  /*3760*/  FFMA.FTZ R30, R88, R14, -R83 ;  /* 0x0000000e581e7223 */ /* 0x004fe20000010853 */
[----:B-1----:R-:W-:-:S06]  /*3770*/  FMNMX.FTZ R81, R12, R81, !PT ;  /* 0x000000510c517209 */ /* 0x002fcc0007810000 */
[----:B------:R-:W-:Y:S01]  /*3780*/  MUFU.EX2 R95, R30 ;  /* 0x0000001e005f7308 */ /* 0x000fe20000000800 */
[----:B------:R-:W1:Y:S07]  /*3790*/  SHFL.BFLY PT, R12, R81, 0x1, 0x1f ;  /* 0x0c201f00510c7f89 */ /* 0x000e6e00000e0000 */
[----:B------:R-:W2:Y:S01]  /*37a0*/  MUFU.EX2 R34, R34 ;  /* 0x0000002200227308 */ /* 0x000ea20000000800 */
[----:B---3--:R-:W-:-:S07]  /*37b0*/  F2FP.BF16.F32.PACK_AB R152, R89, R32 ;  /* 0x000000205998723e */ /* 0x008fce00000010ff */
[----:B------:R-:W3:Y:S08]  /*37c0*/  MUFU.EX2 R10, R10 ;  /* 0x0000000a000a7308 */ /* 0x000ef00000000800 */
[----:B------:R-:W-:Y:S01]  /*37d0*/  MUFU.EX2 R99, R40 ;  /* 0x0000002800637308 */ /* 0x000fe20000000800 */
[----:B-1----:R-:W-:Y:S02]  /*37e0*/  FMNMX.FTZ R12, R81, R12, !PT ;  /* 0x0000000c510c7209 */ /* 0x002fe40007810000 */
[----:B--2---:R-:W-:-:S02]  /*37f0*/  F2FP.BF16.F32.PACK_AB R154, R91, R34 ;  /* 0x000000225b9a723e */ /* 0x004fc400000010ff */
[C---:B------:R-:W-:Y:S01]  /*3800*/  FSETP.NEU.FTZ.AND P1, PT, R12.reuse, -INF , PT ;  /* 0xff8000000c00780b */ /* 0x040fe20003f3d000 */
[----:B------:R-:W-:Y:S02]  /*3810*/  FMUL.FTZ R26, R12, R14 ;  /* 0x0000000e0c1a7220 */ /* 0x000fe40000410000 */
[----:B------:R-:W1:Y:S01]  /*3820*/  MUFU.EX2 R2, R2 ;  /* 0x0000000200027308 */ /* 0x000e620000000800 */
[----:B---3--:R-:W-:Y:S02]  /*3830*/  F2FP.BF16.F32.PACK_AB R148, R93, R10 ;  /* 0x0000000a5d94723e */ /* 0x008fe400000010ff */
[----:B------:R-:W-:-:S05]  /*3840*/  FSEL R26, R26, RZ, P1 ;  /* 0x000000ff1a1a7208 */ /* 0x000fca0000800000 */
        /* <DEDUP_REMOVED lines=23> */
[----:B------:R-:W-:Y:S01]  /*39c0*/  FADD.FTZ R31, R87, R50 ;  /* 0x00000032571f7221 */ /* 0x000fe20000010000 */
[-CC-:B------:R-:W-:Y:S01]  /*39d0*/  FFMA.FTZ R63, R63, R14.reuse, -R26.reuse ;  /* 0x0000000e3f3f7223 */ /* 0x180fe2000001081a */
[-CC-:B------:R-:W-:Y:S01]  /*39e0*/  FFMA.FTZ R77, R77, R14.reuse, -R26.reuse ;  /* 0x0000000e4d4d7223 */ /* 0x180fe2000001081a */
[-CC-:B------:R-:W-:Y:S01]  /*39f0*/  FFMA.FTZ R67, R67, R14.reuse, -R26.reuse ;  /* 0x0000000e43437223 */ /* 0x180fe2000001081a */
[----:B------:R-:W-:Y:S01]  /*3a00*/  FADD.FTZ R52, R32, R31 ;  /* 0x0000001f20347221 */ /* 0x000fe20000010000 */
[-CC-:B------:R-:W-:Y:S01]  /*3a10*/  FFMA.FTZ R79, R79, R14.reuse, -R26.reuse ;  /* 0x0000000e4f4f7223 */ /* 0x180fe2000001081a */
[----:B------:R-:W-:Y:S01]  /*3a20*/  FFMA.FTZ R71, R71, R14, -R26 ;  /* 0x0000000e47477223 */ /* 0x000fe2000001081a */
[----:B------:R-:W3:Y:S01]  /*3a30*/  MUFU.EX2 R29, R29 ;  /* 0x0000001d001d7308 */ /* 0x000ee20000000800 */
[----:B------:R-:W-:Y:S01]  /*3a40*/  FADD.FTZ R31, R89, R52 ;  /* 0x00000034591f7221 */ /* 0x000fe20000010000 */
[----:B-1----:R-:W-:-:S03]  /*3a50*/  F2FP.BF16.F32.PACK_AB R150, R95, R2 ;  /* 0x000000025f96723e */ /* 0x002fc600000010ff */
[----:B------:R-:W-:-:S03]  /*3a60*/  FADD.FTZ R54, R34, R31 ;  /* 0x0000001f22367221 */ /* 0x000fc60000010000 */
[----:B------:R-:W1:Y:S01]  /*3a70*/  MUFU.EX2 R33, R33 ;  /* 0x0000002100217308 */ /* 0x000e620000000800 */
[----:B--2---:R-:W-:Y:S01]  /*3a80*/  FADD.FTZ R52, R27, R20 ;  /* 0x000000141b347221 */ /* 0x004fe20000010000 */
[----:B------:R-:W-:Y:S01]  /*3a90*/  F2FP.BF16.F32.PACK_AB R157, R20, R27 ;  /* 0x0000001b149d723e */ /* 0x000fe200000010ff */
[----:B------:R-:W-:-:S05]  /*3aa0*/  VIADD R20, R72, 0xfffffffe ;  /* 0xfffffffe48147836 */ /* 0x000fca0000000000 */
[----:B------:R2:W4:Y:S01]  /*3ab0*/  MUFU.EX2 R40, R35 ;  /* 0x0000002300287308 */ /* 0x0005220000000800 */
[----:B---3--:R-:W-:Y:S01]  /*3ac0*/  FADD.FTZ R31, R29, R52 ;  /* 0x000000341d1f7221 */ /* 0x008fe20000010000 */
[----:B------:R-:W-:-:S06]  /*3ad0*/  F2FP.BF16.F32.PACK_AB R159, R30, R29 ;  /* 0x0000001d1e9f723e */ /* 0x000fcc00000010ff */
[----:B------:R-:W3:Y:S01]  /*3ae0*/  MUFU.EX2 R37, R37 ;  /* 0x0000002500257308 */ /* 0x000ee20000000800 */
[----:B--2---:R-:W-:Y:S01]  /*3af0*/  FADD.FTZ R35, R91, R54 ;  /* 0x000000365b237221 */ /* 0x004fe20000010000 */
[----:B------:R-:W-:Y:S01]  /*3b00*/  FADD.FTZ R54, R30, R31 ;  /* 0x0000001f1e367221 */ /* 0x000fe20000010000 */
[----:B------:R-:W-:Y:S02]  /*3b10*/  FFMA.FTZ R31, R13, R14, -R26 ;  /* 0x0000000e0d1f7223 */ /* 0x000fe4000001081a */
[----:B------:R-:W-:Y:S01]  /*3b20*/  FADD.FTZ R56, R10, R35 ;  /* 0x000000230a387221 */ /* 0x000fe20000010000 */
[----:B-1----:R-:W-:Y:S02]  /*3b30*/  FADD.FTZ R13, R33, R54 ;  /* 0x00000036210d7221 */ /* 0x002fe40000010000 */
[----:B------:R1:W2:Y:S01]  /*3b40*/  MUFU.EX2 R44, R39 ;  /* 0x00000027002c7308 */ /* 0x0002a20000000800 */
[----:B------:R-:W-:Y:S01]  /*3b50*/  FADD.FTZ R35, R93, R56 ;  /* 0x000000385d237221 */ /* 0x000fe20000010000 */
[C---:B----4-:R-:W-:Y:S01]  /*3b60*/  FADD.FTZ R54, R40.reuse, R13 ;  /* 0x0000000d28367221 */ /* 0x050fe20000010000 */
[----:B------:R-:W-:Y:S01]  /*3b70*/  IMAD.IADD R13, R73, 0x1, -R0 ;  /* 0x00000001490d7824 */ /* 0x000fe200078e0a00 */
[----:B------:R-:W-:Y:S01]  /*3b80*/  F2FP.BF16.F32.PACK_AB R153, R40, R33 ;  /* 0x000000212899723e */ /* 0x000fe200000010ff */
[----:B------:R-:W-:-:S03]  /*3b90*/  FADD.FTZ R56, R2, R35 ;  /* 0x0000002302387221 */ /* 0x000fc60000010000 */
[----:B------:R-:W4:Y:S01]  /*3ba0*/  MUFU.EX2 R41, R41 ;  /* 0x0000002900297308 */ /* 0x000f220000000800 */
[----:B---3--:R-:W-:Y:S01]  /*3bb0*/  FADD.FTZ R35, R37, R54 ;  /* 0x0000003625237221 */ /* 0x008fe20000010000 */
[----:B-1----:R-:W-:-:S06]  /*3bc0*/  FADD.FTZ R39, R95, R56 ;  /* 0x000000385f277221 */ /* 0x002fcc0000010000 */
[----:B------:R-:W1:Y:S01]  /*3bd0*/  MUFU.EX2 R36, R36 ;  /* 0x0000002400247308 */ /* 0x000e620000000800 */
[C---:B--2---:R-:W-:Y:S01]  /*3be0*/  FADD.FTZ R54, R44.reuse, R35 ;  /* 0x000000232c367221 */ /* 0x044fe20000010000 */
[----:B------:R-:W-:-:S06]  /*3bf0*/  F2FP.BF16.F32.PACK_AB R155, R44, R37 ;  /* 0x000000252c9b723e */ /* 0x000fcc00000010ff */
[----:B------:R-:W2:Y:S01]  /*3c00*/  MUFU.EX2 R46, R43 ;  /* 0x0000002b002e7308 */ /* 0x000ea20000000800 */
[----:B----4-:R-:W-:-:S07]  /*3c10*/  FADD.FTZ R35, R41, R54 ;  /* 0x0000003629237221 */ /* 0x010fce0000010000 */
[----:B------:R-:W3:Y:S01]  /*3c20*/  MUFU.EX2 R45, R45 ;  /* 0x0000002d002d7308 */ /* 0x000ee20000000800 */
[----:B-1----:R-:W-:Y:S01]  /*3c30*/  FADD.FTZ R56, R36, R39 ;  /* 0x0000002724387221 */ /* 0x002fe20000010000 */
[----:B------:R-:W-:-:S03]  /*3c40*/  F2FP.BF16.F32.PACK_AB R144, R97, R36 ;  /* 0x000000246190723e */ /* 0x000fc600000010ff */
[----:B------:R-:W-:-:S03]  /*3c50*/  FADD.FTZ R39, R97, R56 ;  /* 0x0000003861277221 */ /* 0x000fc60000010000 */
[----:B------:R-:W1:Y:S01]  /*3c60*/  MUFU.EX2 R38, R38 ;  /* 0x0000002600267308 */ /* 0x000e620000000800 */
[C---:B--2---:R-:W-:Y:S01]  /*3c70*/  FADD.FTZ R54, R46.reuse, R35 ;  /* 0x000000232e367221 */ /* 0x044fe20000010000 */
[----:B------:R-:W-:-:S06]  /*3c80*/  F2FP.BF16.F32.PACK_AB R149, R46, R41 ;  /* 0x000000292e95723e */ /* 0x000fcc00000010ff */
[----:B------:R-:W2:Y:S01]  /*3c90*/  MUFU.EX2 R48, R47 ;  /* 0x0000002f00307308 */ /* 0x000ea20000000800 */
[----:B---3--:R-:W-:-:S07]  /*3ca0*/  FADD.FTZ R35, R45, R54 ;  /* 0x000000362d237221 */ /* 0x008fce0000010000 */
[----:B------:R-:W-:Y:S01]  /*3cb0*/  MUFU.EX2 R49, R49 ;  /* 0x0000003100317308 */ /* 0x000fe20000000800 */
[----:B-1----:R-:W-:Y:S01]  /*3cc0*/  FADD.FTZ R56, R38, R39 ;  /* 0x0000002726387221 */ /* 0x002fe20000010000 */
[----:B------:R-:W-:-:S03]  /*3cd0*/  F2FP.BF16.F32.PACK_AB R146, R99, R38 ;  /* 0x000000266392723e */ /* 0x000fc600000010ff */
[----:B------:R-:W-:-:S03]  /*3ce0*/  FADD.FTZ R39, R99, R56 ;  /* 0x0000003863277221 */ /* 0x000fc60000010000 */
[----:B------:R-:W1:Y:S01]  /*3cf0*/  MUFU.EX2 R42, R42 ;  /* 0x0000002a002a7308 */ /* 0x000e620000000800 */
[C---:B--2---:R-:W-:Y:S01]  /*3d00*/  FADD.FTZ R54, R48.reuse, R35 ;  /* 0x0000002330367221 */ /* 0x044fe20000010000 */
[----:B------:R-:W-:-:S06]  /*3d10*/  F2FP.BF16.F32.PACK_AB R151, R48, R45 ;  /* 0x0000002d3097723e */ /* 0x000fcc00000010ff */
[----:B------:R-:W2:Y:S08]  /*3d20*/  MUFU.EX2 R50, R51 ;  /* 0x0000003300327308 */ /* 0x000eb00000000800 */
[----:B------:R-:W3:Y:S01]  /*3d30*/  MUFU.EX2 R57, R57 ;  /* 0x0000003900397308 */ /* 0x000ee20000000800 */
[----:B-1----:R-:W-:-:S07]  /*3d40*/  FADD.FTZ R56, R42, R39 ;  /* 0x000000272a387221 */ /* 0x002fce0000010000 */
[----:B------:R-:W-:Y:S01]  /*3d50*/  MUFU.EX2 R53, R53 ;  /* 0x0000003500357308 */ /* 0x000fe20000000800 */
[----:B--2---:R-:W-:-:S07]  /*3d60*/  F2FP.BF16.F32.PACK_AB R145, R50, R49 ;  /* 0x000000313291723e */ /* 0x004fce00000010ff */
[----:B------:R-:W1:Y:S01]  /*3d70*/  MUFU.EX2 R25, R25 ;  /* 0x0000001900197308 */ /* 0x000e620000000800 */
[C---:B---3--:R-:W-:Y:S01]  /*3d80*/  FADD.FTZ R56, R57.reuse, R56 ;  /* 0x0000003839387221 */ /* 0x048fe20000010000 */
[----:B------:R-:W-:-:S06]  /*3d90*/  F2FP.BF16.F32.PACK_AB R140, R57, R42 ;  /* 0x0000002a398c723e */ /* 0x000fcc00000010ff */
[----:B------:R-:W2:Y:S08]  /*3da0*/  MUFU.EX2 R52, R55 ;  /* 0x0000003700347308 */ /* 0x000eb00000000800 */
[----:B------:R-:W3:Y:S01]  /*3db0*/  MUFU.EX2 R142, R61 ;  /* 0x0000003d008e7308 */ /* 0x000ee20000000800 */
[----:B-1----:R-:W-:-:S07]  /*3dc0*/  FADD.FTZ R35, R25, R56 ;  /* 0x0000003819237221 */ /* 0x002fce0000010000 */
[----:B------:R-:W1:Y:S01]  /*3dd0*/  MUFU.EX2 R31, R31 ;  /* 0x0000001f001f7308 */ /* 0x000e620000000800 */
[----:B--2---:R-:W-:-:S07]  /*3de0*/  F2FP.BF16.F32.PACK_AB R147, R52, R53 ;  /* 0x000000353493723e */ /* 0x004fce00000010ff */
[----:B------:R2:W-:Y:S08]  /*3df0*/  MUFU.EX2 R143, R11 ;  /* 0x0000000b008f7308 */ /* 0x0005f00000000800 */
[----:B------:R-:W4:Y:S01]  /*3e00*/  MUFU.EX2 R21, R21 ;  /* 0x0000001500157308 */ /* 0x000f220000000800 */
[----:B--2---:R-:W-:-:S04]  /*3e10*/  FADD.FTZ R11, R49, R54 ;  /* 0x00000036310b7221 */ /* 0x004fc80000010000 */
[----:B------:R-:W-:-:S03]  /*3e20*/  FADD.FTZ R24, R50, R11 ;  /* 0x0000000b32187221 */ /* 0x000fc60000010000 */
[----:B------:R-:W2:Y:S01]  /*3e30*/  MUFU.EX2 R0, R59 ;  /* 0x0000003b00007308 */ /* 0x000ea20000000800 */
[----:B------:R-:W-:Y:S01]  /*3e40*/  FADD.FTZ R11, R53, R24 ;  /* 0x00000018350b7221 */ /* 0x000fe20000010000 */
[C---:B---3--:R-:W-:Y:S01]  /*3e50*/  FADD.FTZ R24, R142.reuse, R35 ;  /* 0x000000238e187221 */ /* 0x048fe20000010000 */
[----:B------:R-:W-:Y:S02]  /*3e60*/  F2FP.BF16.F32.PACK_AB R142, R142, R25 ;  /* 0x000000198e8e723e */ /* 0x000fe400000010ff */
[----:B------:R-:W-:-:S03]  /*3e70*/  FADD.FTZ R10, R52, R11 ;  /* 0x0000000b340a7221 */ /* 0x000fc60000010000 */
[----:B------:R-:W3:Y:S01]  /*3e80*/  MUFU.EX2 R136, R65 ;  /* 0x0000004100887308 */ /* 0x000ee20000000800 */
[----:B-1----:R-:W-:Y:S01]  /*3e90*/  FADD.FTZ R11, R31, R10 ;  /* 0x0000000a1f0b7221 */ /* 0x002fe20000010000 */
[----:B----4-:R-:W-:-:S06]  /*3ea0*/  FADD.FTZ R35, R21, R24 ;  /* 0x0000001815237221 */ /* 0x010fcc0000010000 */
[----:B------:R-:W1:Y:S01]  /*3eb0*/  MUFU.EX2 R15, R15 ;  /* 0x0000000f000f7308 */ /* 0x000e620000000800 */
[C---:B--2---:R-:W-:Y:S01]  /*3ec0*/  FADD.FTZ R10, R0.reuse, R11 ;  /* 0x0000000b000a7221 */ /* 0x044fe20000010000 */
[----:B------:R-:W-:-:S06]  /*3ed0*/  F2FP.BF16.F32.PACK_AB R141, R0, R31 ;  /* 0x0000001f008d723e */ /* 0x000fcc00000010ff */
[----:B------:R-:W2:Y:S01]  /*3ee0*/  MUFU.EX2 R26, R63 ;  /* 0x0000003f001a7308 */ /* 0x000ea20000000800 */
[C---:B---3--:R-:W-:Y:S01]  /*3ef0*/  FADD.FTZ R24, R136.reuse, R35 ;  /* 0x0000002388187221 */ /* 0x048fe20000010000 */
[----:B------:R-:W-:Y:S01]  /*3f00*/  F2FP.BF16.F32.PACK_AB R136, R136, R21 ;  /* 0x000000158888723e */ /* 0x000fe200000010ff */
[----:B------:R-:W-:-:S05]  /*3f10*/  FADD.FTZ R21, R143, R10 ;  /* 0x0000000a8f157221 */ /* 0x000fca0000010000 */
[----:B------:R-:W3:Y:S01]  /*3f20*/  MUFU.EX2 R138, R69 ;  /* 0x00000045008a7308 */ /* 0x000ee20000000800 */
[----:B-1----:R-:W-:-:S07]  /*3f30*/  FADD.FTZ R11, R15, R24 ;  /* 0x000000180f0b7221 */ /* 0x002fce0000010000 */
[----:B------:R-:W1:Y:S01]  /*3f40*/  MUFU.EX2 R77, R77 ;  /* 0x0000004d004d7308 */ /* 0x000e620000000800 */
[C---:B--2---:R-:W-:Y:S01]  /*3f50*/  FADD.FTZ R10, R26.reuse, R21 ;  /* 0x000000151a0a7221 */ /* 0x044fe20000010000 */
[----:B------:R-:W-:Y:S01]  /*3f60*/  VIADD R21, R13, UR42 ;  /* 0x0000002a0d157c36 */ /* 0x000fe20008000000 */
[----:B------:R-:W-:-:S03]  /*3f70*/  F2FP.BF16.F32.PACK_AB R143, R26, R143 ;  /* 0x0000008f1a8f723e */ /* 0x000fc600000010ff */
[----:B------:R-:W-:Y:S02]  /*3f80*/  IMAD.IADD R74, R21, 0x1, R74 ;  /* 0x00000001154a7824 */ /* 0x000fe400078e024a */
[----:B------:R-:W2:Y:S01]  /*3f90*/  MUFU.EX2 R2, R67 ;  /* 0x0000004300027308 */ /* 0x000ea20000000800 */
[C---:B---3--:R-:W-:Y:S01]  /*3fa0*/  FADD.FTZ R11, R138.reuse, R11 ;  /* 0x0000000b8a0b7221 */ /* 0x048fe20000010000 */
[----:B------:R-:W-:-:S06]  /*3fb0*/  F2FP.BF16.F32.PACK_AB R138, R138, R15 ;  /* 0x0000000f8a8a723e */ /* 0x000fcc00000010ff */
[----:B------:R-:W3:Y:S01]  /*3fc0*/  MUFU.EX2 R79, R79 ;  /* 0x0000004f004f7308 */ /* 0x000ee20000000800 */
[----:B-1----:R-:W-:-:S07]  /*3fd0*/  FADD.FTZ R15, R77, R10 ;  /* 0x0000000a4d0f7221 */ /* 0x002fce0000010000 */
[----:B------:R-:W1:Y:S01]  /*3fe0*/  MUFU.EX2 R24, R71 ;  /* 0x0000004700187308 */ /* 0x000e620000000800 */
[C---:B--2---:R-:W-:Y:S01]  /*3ff0*/  FADD.FTZ R10, R2.reuse, R15 ;  /* 0x0000000f020a7221 */ /* 0x044fe20000010000 */
[----:B------:R-:W-:-:S03]  /*4000*/  F2FP.BF16.F32.PACK_AB R137, R2, R77 ;  /* 0x0000004d0289723e */ /* 0x000fc600000010ff */
[----:B---3--:R-:W-:-:S04]  /*4010*/  FADD.FTZ R15, R79, R10 ;  /* 0x0000000a4f0f7221 */ /* 0x008fc80000010000 */
[C---:B-1----:R-:W-:Y:S01]  /*4020*/  FADD.FTZ R10, R24.reuse, R15 ;  /* 0x0000000f180a7221 */ /* 0x042fe20000010000 */
[----:B------:R-:W-:Y:S01]  /*4030*/  F2FP.BF16.F32.PACK_AB R139, R24, R79 ;  /* 0x0000004f188b723e */ /* 0x000fe200000010ff */
        /* <DEDUP_REMOVED lines=11> */
.L_x_888:
[----:B------:R-:W-:-:S13]  /*40f0*/  ISETP.NE.AND P1, PT, R75, 0x1, PT ;  /* 0x000000014b00780c */ /* 0x000fda0003f25270 */
[----:B------:R-:W1:Y:S02]  /*4100*/  @P1 LDC.64 R24, c[0x0][0x9e8] ;  /* 0x00027a00ff181b82 */ /* 0x000e640000000a00 */
[----:B-1----:R-:W-:-:S05]  /*4110*/  @P1 IMAD.HI.U32 R2, R0, R24, RZ ;  /* 0x0000001800021227 */ /* 0x002fca00078e00ff */
[----:B------:R-:W-:-:S07]  /*4120*/  @P1 SHF.R.U32.HI R0, RZ, R25, R2 ;  /* 0x00000019ff001219 */ /* 0x000fce0000011602 */
.L_x_889:
[----:B------:R-:W-:-:S05]  /*4130*/  IMAD R75, R0, R75, R75 ;  /* 0x0000004b004b7224 */ /* 0x000fca00078e024b */
[----:B------:R-:W-:-:S07]  /*4140*/  VIMNMX R74, R74, R75, PT ;  /* 0x0000004b4a4a7248 */ /* 0x000fce0003fe0100 */
.L_x_887:
[----:B------:R-:W-:Y:S01]  /*4150*/  IMAD.HI R74, R74, 0x2aaaaaab, RZ ;  /* 0x2aaaaaab4a4a7827 */ /* 0x000fe200078e02ff */
[----:B------:R-:W-:Y:S02]  /*4160*/  CS2R R86, SRZ ;  /* 0x0000000000567805 */ /* 0x000fe4000001ff00 */
[----:B------:R-:W-:Y:S02]  /*4170*/  CS2R R84, SRZ ;  /* 0x0000000000547805 */ /* 0x000fe4000001ff00 */
[----:B------:R-:W-:Y:S01]  /*4180*/  CS2R R82, SRZ ;  /* 0x0000000000527805 */ /* 0x000fe2000001ff00 */
[----:B------:R-:W-:Y:S01]  /*4190*/  IMAD.MOV.U32 R2, RZ, RZ, 0x3f800000 ;  /* 0x3f800000ff027424 */ /* 0x000fe200078e00ff */
[----:B------:R-:W-:Y:S01]  /*41a0*/  SHF.R.U32.HI R15, RZ, 0x1f, R74 ;  /* 0x0000001fff0f7819 */ /* 0x000fe2000001164a */
[----:B------:R-:W-:Y:S01]  /*41b0*/  IMAD.MOV.U32 R0, RZ, RZ, 0x3f800000 ;  /* 0x3f800000ff007424 */ /* 0x000fe200078e00ff */
[----:B------:R-:W-:Y:S02]  /*41c0*/  CS2R R80, SRZ ;  /* 0x0000000000507805 */ /* 0x000fe4000001ff00 */
[----:B------:R-:W-:-:S02]  /*41d0*/  CS2R R78, SRZ ;  /* 0x00000000004e7805 */ /* 0x000fc4000001ff00 */
[----:B------:R-:W-:Y:S02]  /*41e0*/  LEA.HI.SX32 R24, R74, R15, 0x1c ;  /* 0x0000000f4a187211 */ /* 0x000fe400078fe2ff */
[----:B------:R-:W-:Y:S02]  /*41f0*/  CS2R R76, SRZ ;  /* 0x00000000004c7805 */ /* 0x000fe4000001ff00 */
[----:B------:R-:W-:Y:S02]  /*4200*/  CS2R R74, SRZ ;  /* 0x00000000004a7805 */ /* 0x000fe4000001ff00 */
[----:B------:R-:W-:Y:S02]  /*4210*/  CS2R R72, SRZ ;  /* 0x0000000000487805 */ /* 0x000fe4000001ff00 */
[----:B------:R-:W-:Y:S02]  /*4220*/  VIMNMX R21, R19, R24, !PT ;  /* 0x0000001813157248 */ /* 0x000fe40007fe0100 */
[----:B------:R-:W-:-:S02]  /*4230*/  CS2R R70, SRZ ;  /* 0x0000000000467805 */ /* 0x000fc4000001ff00 */
[----:B------:R-:W-:Y:S02]  /*4240*/  CS2R R68, SRZ ;  /* 0x0000000000447805 */ /* 0x000fe4000001ff00 */
[----:B------:R-:W-:Y:S02]  /*4250*/  CS2R R66, SRZ ;  /* 0x0000000000427805 */ /* 0x000fe4000001ff00 */
        /* <DEDUP_REMOVED lines=21> */
[----:B------:R-:W-:Y:S01]  /*43b0*/  CS2R R24, SRZ ;  /* 0x0000000000187805 */ /* 0x000fe2000001ff00 */
[----:B------:R-:W-:Y:S06]  /*43c0*/  @!P1 BRA `(.L_x_890) ;  /* 0x0000002c005c9947 */ /* 0x000fec0003800000 */
[----:B------:R-:W-:Y:S01]  /*43d0*/  IMAD.IADD R15, R5, 0x1, R13 ;  /* 0x00000001050f7824 */ /* 0x000fe200078e020d */
[----:B------:R-:W-:Y:S01]  /*43e0*/  ULDC UR41, c[0x0][0x9e4] ;  /* 0x0002790000297ab9 */ /* 0x000fe20000000800 */
[----:B------:R-:W-:Y:S01]  /*43f0*/  IMAD.MOV.U32 R2, RZ, RZ, 0x3f800000 ;  /* 0x3f800000ff027424 */ /* 0x000fe200078e00ff */
[----:B------:R-:W-:Y:S01]  /*4400*/  ULDC UR47, c[0x0][0x9dc] ;  /* 0x00027700002f7ab9 */ /* 0x000fe20000000800 */
[----:B------:R-:W-:-:S07]  /*4410*/  IMAD.MOV.U32 R87, RZ, RZ, RZ ;  /* 0x000000ffff577224 */ /* 0x000fce00078e00ff */
.L_x_907:
[----:B------:R-:W-:-:S04]  /*4420*/  UIADD3 UR7, UR36, 0x1, URZ ;  /* 0x0000000124077890 */ /* 0x000fc8000fffe03f */
[----:B------:R-:W-:-:S04]  /*4430*/  UISETP.NE.AND UP0, UPT, UR7, 0x2, UPT ;  /* 0x000000020700788c */ /* 0x000fc8000bf05270 */
[----:B------:R-:W-:Y:S02]  /*4440*/  USEL UR40, URZ, 0x1, UP0 ;  /* 0x000000013f287887 */ /* 0x000fe40008000000 */
[----:B------:R-:W-:Y:S02]  /*4450*/  USEL UR7, UR7, URZ, UP0 ;  /* 0x0000003f07077287 */ /* 0x000fe40008000000 */
[----:B------:R-:W-:Y:S01]  /*4460*/  ULOP3.LUT UR40, UR46, UR40, URZ, 0x3c, !UPT ;  /* 0x000000282e287292 */ /* 0x000fe2000f8e3c3f */
[----:B------:R-:W-:Y:S11]  /*4470*/  @!P0 BRA `(.L_x_891) ;  /* 0x0000000000048947 */ /* 0x000ff60003800000 */
[----:B------:R-:W-:Y:S01]  /*4480*/  BPT.TRAP 0x1 ;  /* 0x000000040000795c */ /* 0x000fe20000300000 */
.L_x_891:
[----:B------:R-:W-:Y:S01]  /*4490*/  ULEA UR38, UR7, UR37, 0x3 ;  /* 0x0000002507267291 */ /* 0x000fe2000f8e183f */
[----:B------:R-:W-:-:S05]  /*44a0*/  IMAD.U32 R14, RZ, RZ, UR40 ;  /* 0x00000028ff0e7e24 */ /* 0x000fca000f8e00ff */
[----:B------:R-:W-:-:S04]  /*44b0*/  SHF.L.U32 R14, R14, 0x1f, RZ ;  /* 0x0000001f0e0e7819 */ /* 0x000fc800000006ff */
[----:B------:R1:W2:Y:S01]  /*44c0*/  SYNCS.PHASECHK.TRANS64.TRYWAIT P1, [UR38+0x2a830], R14 ;  /* 0x02a8300eff0075a7 */ /* 0x0002a20008020166 */
[----:B------:R-:W-:Y:S05]  /*44d0*/  @!P0 BRA `(.L_x_892) ;  /* 0x0000000000048947 */ /* 0x000fea0003800000 */
[----:B------:R-:W-:Y:S01]  /*44e0*/  BPT.TRAP 0x1 ;  /* 0x000000040000795c */ /* 0x000fe20000300000 */
.L_x_892:
[----:B--2---:R-:W-:Y:S05]  /*44f0*/  @P1 BRA `(.L_x_893) ;  /* 0x0000000000081947 */ /* 0x004fea0003800000 */
[----:B------:R-:W2:Y:S02]  /*4500*/  SYNCS.PHASECHK.TRANS64.TRYWAIT P1, [UR38+0x2a830], R14 ;  /* 0x02a8300eff0075a7 */ /* 0x000ea40008020166 */
[----:B--2---:R-:W-:Y:S05]  /*4510*/  @!P1 BRA `(.L_x_894) ;  /* 0x000000c800f49947 */ /* 0x004fea0003800000 */
.L_x_893:
[----:B------:R-:W-:Y:S01]  /*4520*/  R2UR UR56, R8 ;  /* 0x00000000083872ca */ /* 0x000fe200000e0000 */
[----:B------:R-:W-:Y:S01]  /*4530*/  UIMAD UR6, UR7, 0x900, UR39 ;  /* 0x00000900070678a4 */ /* 0x000fe2000f8e0227 */
[----:B------:R-:W-:Y:S01]  /*4540*/  R2UR UR57, R9 ;  /* 0x00000000093972ca */ /* 0x000fe200000e0000 */
[----:B--2---:R-:W-:Y:S01]  /*4550*/  WARPGROUP.ARRIVE ;  /* 0x00000000000079c5 */ /* 0x004fe20000000000 */
        /* <DEDUP_REMOVED lines=11> */
[----:B------:R-:W-:Y:S01]  /*4610*/  HGMMA.64x96x16.F32.BF16 R88, gdesc[UR56], RZ, !UPT, gsb0 ;  /* 0x01600000385879f0 */ /* 0x000fe2000c0018ff */
        /* <DEDUP_REMOVED lines=79> */
[----:B------:R-:W-:Y:S01]  /*4b10*/  HGMMA.64x96x16.F32.BF16 R88, gdesc[UR56], R88, gsb0 ;  /* 0x01600000385879f0 */ /* 0x000fe20008001858 */
[----:B------:R-:W-:Y:S01]  /*4b20*/  R2UR UR56, R6 ;  /* 0x00000000063872ca */ /* 0x000fe200000e0000 */
[----:B------:R-:W-:Y:S01]  /*4b30*/  UIADD3 UR58, UR6, 0x606, URZ ;  /* 0x00000606063a7890 */ /* 0x000fe2000fffe03f */
[----:B------:R-:W-:Y:S01]  /*4b40*/  R2UR UR57, R7 ;  /* 0x00000000073972ca */ /* 0x000fe200000e0000 */
[----:B------:R-:W-:Y:S01]  /*4b50*/  UMOV UR59, 0x40000040 ;  /* 0x40000040003b7882 */ /* 0x000fe20000000000 */
        /* <DEDUP_REMOVED lines=31> */
[----:B------:R-:W-:Y:S05]  /*4d50*/  @!P0 BRA `(.L_x_895) ;  /* 0x0000000000048947 */ /* 0x000fea0003800000 */
[----:B------:R-:W-:Y:S01]  /*4d60*/  BPT.TRAP 0x1 ;  /* 0x000000040000795c */ /* 0x000fe20000300000 */
.L_x_895:
[----:B------:R-:W-:Y:S01]  /*4d70*/  ULEA UR6, UR36, UR37, 0x3 ;  /* 0x0000002524067291 */ /* 0x000fe2000f8e183f */
[----:B------:R-:W-:-:S05]  /*4d80*/  IMAD.U32 R0, RZ, RZ, UR46 ;  /* 0x0000002eff007e24 */ /* 0x000fca000f8e00ff */
[----:B------:R-:W-:-:S04]  /*4d90*/  SHF.L.U32 R0, R0, 0x1f, RZ ;  /* 0x0000001f00007819 */ /* 0x000fc800000006ff */
[----:B------:R2:W3:Y:S01]  /*4da0*/  SYNCS.PHASECHK.TRANS64.TRYWAIT P1, [UR6+0x2a850], R0 ;  /* 0x02a85000ff0075a7 */ /* 0x0004e20008020146 */
[----:B------:R-:W-:Y:S05]  /*4db0*/  @!P0 BRA `(.L_x_896) ;  /* 0x0000000000048947 */ /* 0x000fea0003800000 */
[----:B------:R-:W-:Y:S01]  /*4dc0*/  BPT.TRAP 0x1 ;  /* 0x000000040000795c */ /* 0x000fe20000300000 */
.L_x_896:
[----:B---3--:R-:W-:Y:S05]  /*4dd0*/  @P1 BRA `(.L_x_897) ;  /* 0x0000000000081947 */ /* 0x008fea0003800000 */
[----:B------:R-:W3:Y:S02]  /*4de0*/  SYNCS.PHASECHK.TRANS64.TRYWAIT P1, [UR6+0x2a850], R0 ;  /* 0x02a85000ff0075a7 */ /* 0x000ee40008020146 */
[----:B---3--:R-:W-:Y:S05]  /*4df0*/  @!P1 BRA `(.L_x_898) ;  /* 0x000000c000d49947 */ /* 0x008fea0003800000 */
.L_x_897:
[----:B------:R-:W-:Y:S01]  /*4e00*/  UIADD3 UR10, UR37, 0x400, URZ ;  /* 0x00000400250a7890 */ /* 0x000fe2000fffe03f */
[----:B------:R-:W-:Y:S01]  /*4e10*/  WARPGROUP.ARRIVE ;  /* 0x00000000000079c5 */ /* 0x000fe20000000000 */
[----:B------:R-:W-:-:S05]  /*4e20*/  UMOV UR11, 0x40000040 ;  /* 0x40000040000b7882 */ /* 0x000fca0000000000 */
[----:B------:R-:W4:Y:S01]  /*4e30*/  S2R R176, SR_TID.X ;  /* 0x0000000000b07919 */ /* 0x000f220000002100 */
[----:B------:R-:W-:Y:S01]  /*4e40*/  USHF.R.U32.HI UR10, URZ, 0x4, UR10 ;  /* 0x000000043f0a7899 */ /* 0x000fe2000801160a */
[----:B--23--:R-:W-:Y:S01]  /*4e50*/  IMAD.U32 R0, RZ, RZ, UR38 ;  /* 0x00000026ff007e24 */ /* 0x00cfe2000f8e00ff */
[----:B------:R-:W-:Y:S01]  /*4e60*/  ULDC UR15, c[0x0][0x2e0] ;  /* 0x0000b800000f7ab9 */ /* 0x000fe20000000800 */
[----:B------:R-:W-:Y:S01]  /*4e70*/  LOP3.LUT P1, RZ, R18, 0x80000, RZ, 0xc0, !PT ;  /* 0x0008000012ff7812 */ /* 0x000fe2000782c0ff */
[----:B------:R-:W-:-:S04]  /*4e80*/  ULOP3.LUT UR10, UR10, 0x3fff, URZ, 0xc0, !UPT ;  /* 0x00003fff0a0a7892 */ /* 0x000fc8000f8ec03f */
[----:B------:R-:W-:-:S04]  /*4e90*/  ULOP3.LUT UR10, UR10, 0x3000000, URZ, 0xfc, !UPT ;  /* 0x030000000a0a7892 */ /* 0x000fc8000f8efc3f */
[----:B------:R-:W-:-:S07]  /*4ea0*/  UIMAD UR14, UR36, 0x600, UR10 ;  /* 0x00000600240e78a4 */ /* 0x000fce000f8e020a */
[----:B------:R-:W-:Y:S02]  /*4eb0*/  UMOV UR10, UR14 ;  /* 0x0000000e000a7c82 */ /* 0x000fe40008000000 */
[----:B------:R-:W-:Y:S01]  /*4ec0*/  HGMMA.64x128x16.F32.BF16 R24, R156, gdesc[UR8].tnspB, R24, gsb0 ;  /* 0x41e000089c187df0 */ /* 0x000fe20008001818 */
[----:B------:R-:W-:Y:S01]  /*4ed0*/  UIADD3 UR10, UR14, 0x80, URZ ;  /* 0x000000800e0a7890 */ /* 0x000fe2000fffe03f */
[----:B------:R-:W-:Y:S01]  /*4ee0*/  UMOV UR11, 0x40000040 ;  /* 0x40000040000b7882 */ /* 0x000fe20000000000 */
[----:B----4-:R-:W-:-:S13]  /*4ef0*/  LOP3.LUT P2, RZ, R176, 0x7f, RZ, 0xc0, !PT ;  /* 0x0000007fb0ff7812 */ /* 0x010fda000784c0ff */
[----:B------:R-:W-:-:S05]  /*4f00*/  @!P2 VIADD R0, R0, 0x2a840 ;  /* 0x0002a8400000a836 */ /* 0x000fca0000000000 */
[----:B------:R-:W-:Y:S01]  /*4f10*/  @!P2 PRMT R0, RZ, 0x654, R0 ;  /* 0x00000654ff00a816 */ /* 0x000fe20000000000 */
        /* <DEDUP_REMOVED lines=23> */
[----:B------:R-:W-:Y:S02]  /*5090*/  ULOP3.LUT UR10, URZ, UR47, URZ, 0x33, !UPT ;  /* 0x0000002f3f0a7292 */ /* 0x000fe4000f8e333f */
[----:B------:R-:W-:Y:S02]  /*50a0*/  WARPGROUP.DEPBAR.LE gsb0, 0x0 ;  /* 0x00008000000079c5 */ /* 0x000fe40000010000 */
[----:B------:R-:W2:Y:S01]  /*50b0*/  LDC R137, c[0x0][0x288] ;  /* 0x0000a200ff897b82 */ /* 0x000ea20000000800 */
[----:B------:R-:W-:-:S04]  /*50c0*/  IMAD R138, R20, -0x60, RZ ;  /* 0xffffffa0148a7824 */ /* 0x000fc800078e02ff */
[--C-:B------:R-:W-:Y:S01]  /*50d0*/  IMAD R2, R17, UR15, R138.reuse ;  /* 0x0000000f11027c24 */ /* 0x100fe2000f8e028a */
[----:B------:R-:W-:Y:S01]  /*50e0*/  ULDC UR15, c[0x0][0x9e0] ;  /* 0x00027800000f7ab9 */ /* 0x000fe20000000800 */
[----:B------:R-:W-:Y:S01]  /*50f0*/  IMAD R144, R16, -0x2, R138 ;  /* 0xfffffffe10907824 */ /* 0x000fe200078e028a */
[----:B------:R3:W-:Y:S02]  /*5100*/  @!P2 SYNCS.ARRIVE.TRANS64.RED.A1T0 RZ, [R0+URZ], RZ ;  /* 0x000000ff00ffa9a7 */ /* 0x0007e4000810043f */
[----:B--2---:R-:W-:-:S05]  /*5110*/  IADD3 R137, R2, 0x1, -R137 ;  /* 0x0000000102897810 */ /* 0x004fca0007ffe889 */
[----:B------:R-:W-:-:S04]  /*5120*/  IMAD R137, R16, -0x2, R137 ;  /* 0xfffffffe10897824 */ /* 0x000fc800078e0289 */
[C---:B------:R-:W-:Y:S02]  /*5130*/  VIADD R140, R137.reuse, UR15 ;  /* 0x0000000f898c7c36 */ /* 0x040fe40008000000 */
[----:B------:R-:W-:Y:S02]  /*5140*/  VIADD R142, R137, UR10 ;  /* 0x0000000a898e7c36 */ /* 0x000fe40008000000 */
[C---:B---3--:R-:W-:Y:S02]  /*5150*/  IMAD.IADD R0, R5.reuse, 0x1, R140 ;  /* 0x0000000105007824 */ /* 0x048fe400078e028c */
[----:B------:R-:W-:Y:S01]  /*5160*/  IMAD.IADD R2, R5, 0x1, R142 ;  /* 0x0000000105027824 */ /* 0x000fe200078e028e */
[----:B------:R-:W-:Y:S06]  /*5170*/  @!P1 BRA `(.L_x_899) ;  /* 0x0000000000589947 */ /* 0x000fec0003800000 */
[----:B------:R-:W-:Y:S01]  /*5180*/  ISETP.GT.AND P1, PT, R15, -0x1, PT ;  /* 0xffffffff0f00780c */ /* 0x000fe20003f24270 */
[----:B------:R-:W-:-:S12]  /*5190*/  BSSY B0, `(.L_x_900) ;  /* 0x0000011000007945 */ /* 0x000fd80003800000 */
[----:B------:R-:W-:Y:S05]  /*51a0*/  @P1 BRA `(.L_x_901) ;  /* 0x0000000000201947 */ /* 0x000fea0003800000 */
[----:B------:R-:W-:Y:S01]  /*51b0*/  IMAD.U32 R139, RZ, RZ, UR41 ;  /* 0x00000029ff8b7e24 */ /* 0x000fe2000f8e00ff */
[----:B------:R-:W-:-:S04]  /*51c0*/  LOP3.LUT R137, RZ, R15, RZ, 0x33, !PT ;  /* 0x0000000fff897212 */ /* 0x000fc800078e33ff */
[----:B------:R-:W-:-:S13]  /*51d0*/  ISETP.NE.AND P1, PT, R139, 0x1, PT ;  /* 0x000000018b00780c */ /* 0x000fda0003f25270 */
[----:B------:R-:W1:Y:S02]  /*51e0*/  @P1 LDC.64 R146, c[0x0][0x9e8] ;  /* 0x00027a00ff921b82 */ /* 0x000e640000000a00 */
[----:B-1----:R-:W-:-:S05]  /*51f0*/  @P1 IMAD.HI.U32 R14, R137, R146, RZ ;  /* 0x00000092890e1227 */ /* 0x002fca00078e00ff */
[----:B------:R-:W-:-:S04]  /*5200*/  @P1 SHF.R.U32.HI R137, RZ, R147, R14 ;  /* 0x00000093ff891219 */ /* 0x000fc8000001160e */
[----:B------:R-:W-:Y:S01]  /*5210*/  LOP3.LUT R14, RZ, R137, RZ, 0x33, !PT ;  /* 0x00000089ff0e7212 */ /* 0x000fe200078e33ff */
[----:B------:R-:W-:Y:S06]  /*5220*/  BRA `(.L_x_902) ;  /* 0x00000000001c7947 */ /* 0x000fec0003800000 */
.L_x_901:
[----:B------:R-:W-:Y:S02]  /*5230*/  IMAD.U32 R139, RZ, RZ, UR41 ;  /* 0x00000029ff8b7e24 */ /* 0x000fe4000f8e00ff */
[----:B-1----:R-:W-:-:S03]  /*5240*/  IMAD.MOV.U32 R14, RZ, RZ, R15 ;  /* 0x000000ffff0e7224 */ /* 0x002fc600078e000f */
[----:B------:R-:W-:-:S13]  /*5250*/  ISETP.NE.AND P1, PT, R139, 0x1, PT ;  /* 0x000000018b00780c */ /* 0x000fda0003f25270 */
[----:B------:R-:W1:Y:S01]  /*5260*/  @P1 LDC.64 R146, c[0x0][0x9e8] ;  /* 0x00027a00ff921b82 */ /* 0x000e620000000a00 */
[----:B------:R-:W-:-:S04]  /*5270*/  @P1 IMAD.IADD R137, R5, 0x1, R13 ;  /* 0x0000000105891824 */ /* 0x000fc800078e020d */
[----:B-1----:R-:W-:-:S05]  /*5280*/  @P1 IMAD.HI.U32 R136, R137, R146, RZ ;  /* 0x0000009289881227 */ /* 0x002fca00078e00ff */
[----:B------:R-:W-:-:S07]  /*5290*/  @P1 SHF.R.U32.HI R14, RZ, R147, R136 ;  /* 0x00000093ff0e1219 */ /* 0x000fce0000011688 */
.L_x_902:
[----:B------:R-:W-:Y:S05]  /*52a0*/  BSYNC B0 ;  /* 0x0000000000007941 */ /* 0x000fea0003800000 */
.L_x_900:
[----:B------:R-:W-:-:S05]  /*52b0*/  IMAD R137, R14, R139, R144 ;  /* 0x0000008b0e897224 */ /* 0x000fca00078e0290 */
[----:B------:R-:W-:Y:S02]  /*52c0*/  VIADDMNMX R0, R137, R139, R0, PT ;  /* 0x0000008b89007246 */ /* 0x000fe40003800100 */
[----:B------:R-:W-:-:S07]  /*52d0*/  VIMNMX R2, R2, R137, !PT ;  /* 0x0000008902027248 */ /* 0x000fce0007fe0100 */
.L_x_899:
[C---:B------:R-:W-:Y:S02]  /*52e0*/  ISETP.GE.AND P2, PT, R138.reuse, 0x9, PT ;  /* 0x000000098a00780c */ /* 0x040fe40003f46270 */
[----:B------:R-:W-:Y:S02]  /*52f0*/  ISETP.GE.AND P1, PT, R138, 0x2, PT ;  /* 0x000000028a00780c */ /* 0x000fe40003f26270 */
[C---:B------:R-:W-:Y:S02]  /*5300*/  ISETP.GT.AND P3, PT, R2.reuse, 0x8, !P2 ;  /* 0x000000080200780c */ /* 0x040fe40005764270 */
[----:B------:R-:W-:Y:S02]  /*5310*/  ISETP.GT.AND P4, PT, R2, 0x1, !P1 ;  /* 0x000000010200780c */ /* 0x000fe40004f84270 */
[----:B------:R-:W-:Y:S02]  /*5320*/  ISETP.LT.OR P3, PT, R0, 0x9, P3 ;  /* 0x000000090000780c */ /* 0x000fe40001f61670 */
[----:B------:R-:W-:-:S02]  /*5330*/  ISETP.GE.AND P5, PT, R138, 0xa, PT ;  /* 0x0000000a8a00780c */ /* 0x000fc40003fa6270 */
[----:B------:R-:W-:Y:S02]  /*5340*/  FSEL R191, R92, -INF , !P3 ;  /* 0xff8000005cbf7808 */ /* 0x000fe40005800000 */
[----:B------:R-:W-:Y:S02]  /*5350*/  ISETP.LT.OR P4, PT, R0, 0x2, P4 ;  /* 0x000000020000780c */ /* 0x000fe40002781670 */
        /* <DEDUP_REMOVED lines=98> */
[----:B------:R-:W-:Y:S02]  /*5980*/  P2R R92, PR, RZ, 0x40 ;  /* 0x00000040ff5c7803 */ /* 0x000fe40000000000 */
[----:B------:R-:W-:-:S04]  /*5990*/  ISETP.GT.AND P6, PT, R2, RZ, !P6 ;  /* 0x000000ff0200720c */ /* 0x000fc800077c4270 */
[----:B------:R-:W-:-:S04]  /*59a0*/  ISETP.LT.OR P6, PT, R0, 0x1, P6 ;  /* 0x000000010000780c */ /* 0x000fc800037c1670 */
[----:B------:R-:W-:Y:S02]  /*59b0*/  FSEL R88, R88, -INF , !P6 ;  /* 0xff80000058587808 */ /* 0x000fe40007000000 */
[----:B------:R-:W-:-:S04]  /*59c0*/  ISETP.GE.AND P6, PT, R138, 0x5a, PT ;  /* 0x0000005a8a00780c */ /* 0x000fc80003fc6270 */
[----:B------:R-:W-:Y:S02]  /*59d0*/  P2R R128, PR, RZ, 0x40 ;  /* 0x00000040ff807803 */ /* 0x000fe40000000000 */
[----:B------:R-:W-:Y:S01]  /*59e0*/  ISETP.GT.AND P6, PT, R2, 0x59, !P6 ;  /* 0x000000590200780c */ /* 0x000fe200077c4270 */
[----:B------:R-:W-:-:S03]  /*59f0*/  IMAD.IADD R2, R4, 0x1, R142 ;  /* 0x0000000104027824 */ /* 0x000fc600078e028e */
[----:B------:R-:W-:Y:S01]  /*5a00*/  ISETP.LT.OR P6, PT, R0, 0x5a, P6 ;  /* 0x0000005a0000780c */ /* 0x000fe200037c1670 */
[----:B------:R-:W-:-:S03]  /*5a10*/  IMAD.IADD R0, R4, 0x1, R140 ;  /* 0x0000000104007824 */ /* 0x000fc600078e028c */
[----:B------:R-:W-:Y:S02]  /*5a20*/  FSEL R133, R133, -INF , !P6 ;  /* 0xff80000085857808 */ /* 0x000fe40007000000 */
[----:B------:R-:W-:-:S13]  /*5a30*/  LOP3.LUT P6, RZ, R18, 0x80000, RZ, 0xc0, !PT ;  /* 0x0008000012ff7812 */ /* 0x000fda00078cc0ff */
[----:B------:R-:W-:Y:S05]  /*5a40*/  @!P6 BRA `(.L_x_903) ;  /* 0x000000000054e947 */ /* 0x000fea0003800000 */
[----:B------:R-:W-:Y:S01]  /*5a50*/  IMAD.IADD R153, R4, 0x1, R13 ;  /* 0x0000000104997824 */ /* 0x000fe200078e020d */
[----:B------:R-:W-:Y:S04]  /*5a60*/  BSSY B0, `(.L_x_904) ;  /* 0x0000010000007945 */ /* 0x000fe80003800000 */
[----:B------:R-:W-:-:S13]  /*5a70*/  ISETP.GT.AND P6, PT, R153, -0x1, PT ;  /* 0xffffffff9900780c */ /* 0x000fda0003fc4270 */
[----:B------:R-:W-:Y:S05]  /*5a80*/  @P6 BRA `(.L_x_905) ;  /* 0x0000000000206947 */ /* 0x000fea0003800000 */
[----:B-1----:R-:W-:Y:S01]  /*5a90*/  IMAD.U32 R14, RZ, RZ, UR41 ;  /* 0x00000029ff0e7e24 */ /* 0x002fe2000f8e00ff */
[----:B------:R-:W-:-:S04]  /*5aa0*/  LOP3.LUT R153, RZ, R153, RZ, 0x33, !PT ;  /* 0x00000099ff997212 */ /* 0x000fc800078e33ff */
[----:B------:R-:W-:-:S13]  /*5ab0*/  ISETP.NE.AND P6, PT, R14, 0x1, PT ;  /* 0x000000010e00780c */ /* 0x000fda0003fc5270 */
[----:B------:R-:W1:Y:S02]  /*5ac0*/  @P6 LDC.64 R150, c[0x0][0x9e8] ;  /* 0x00027a00ff966b82 */ /* 0x000e640000000a00 */
[----:B-1----:R-:W-:-:S05]  /*5ad0*/  @P6 IMAD.HI.U32 R150, R153, R150, RZ ;  /* 0x0000009699966227 */ /* 0x002fca00078e00ff */
[----:B------:R-:W-:-:S04]  /*5ae0*/  @P6 SHF.R.U32.HI R153, RZ, R151, R150 ;  /* 0x00000097ff996219 */ /* 0x000fc80000011696 */
[----:B------:R-:W-:Y:S01]  /*5af0*/  LOP3.LUT R153, RZ, R153, RZ, 0x33, !PT ;  /* 0x00000099ff997212 */ /* 0x000fe200078e33ff */
[----:B------:R-:W-:Y:S06]  /*5b00*/  BRA `(.L_x_906) ;  /* 0x0000000000147947 */ /* 0x000fec0003800000 */
.L_x_905:
[----:B-1----:R-:W-:-:S05]  /*5b10*/  IMAD.U32 R14, RZ, RZ, UR41 ;  /* 0x00000029ff0e7e24 */ /* 0x002fca000f8e00ff */
[----:B------:R-:W-:-:S13]  /*5b20*/  ISETP.NE.AND P6, PT, R14, 0x1, PT ;  /* 0x000000010e00780c */ /* 0x000fda0003fc5270 */
[----:B------:R-:W1:Y:S02]  /*5b30*/  @P6 LDC.64 R150, c[0x0][0x9e8] ;  /* 0x00027a00ff966b82 */ /* 0x000e640000000a00 */
[----:B-1----:R-:W-:-:S05]  /*5b40*/  @P6 IMAD.HI.U32 R150, R153, R150, RZ ;  /* 0x0000009699966227 */ /* 0x002fca00078e00ff */
[----:B------:R-:W-:-:S07]  /*5b50*/  @P6 SHF.R.U32.HI R153, RZ, R151, R150 ;  /* 0x00000097ff996219 */ /* 0x000fce0000011696 */
.L_x_906:
[----:B------:R-:W-:Y:S05]  /*5b60*/  BSYNC B0 ;  /* 0x0000000000007941 */ /* 0x000fea0003800000 */
.L_x_904:
[----:B------:R-:W-:-:S05]  /*5b70*/  IMAD R153, R153, R14, R144 ;  /* 0x0000000e99997224 */ /* 0x000fca00078e0290 */
[----:B------:R-:W-:Y:S02]  /*5b80*/  VIADDMNMX R0, R153, R14, R0, PT ;  /* 0x0000000e99007246 */ /* 0x000fe40003800100 */
[----:B------:R-:W-:-:S07]  /*5b90*/  VIMNMX R2, R2, R153, !PT ;  /* 0x0000009902027248 */ /* 0x000fce0007fe0100 */
.L_x_903:
[C---:B------:R-:W-:Y:S01]  /*5ba0*/  ISETP.GT.AND P1, PT, R2.reuse, 0x1, !P1 ;  /* 0x000000010200780c */ /* 0x040fe20004f24270 */
[----:B------:R-:W-:Y:S01]  /*5bb0*/  UMOV UR46, UR40 ;  /* 0x00000028002e7c82 */ /* 0x000fe20008000000 */
[----:B------:R-:W-:Y:S01]  /*5bc0*/  ISETP.GT.AND P2, PT, R2, 0x8, !P2 ;  /* 0x000000080200780c */ /* 0x000fe20005744270 */
[----:B------:R-:W-:Y:S01]  /*5bd0*/  UMOV UR36, UR7 ;  /* 0x0000000700247c82 */ /* 0x000fe20008000000 */
[C---:B------:R-:W-:Y:S02]  /*5be0*/  ISETP.LT.OR P1, PT, R0.reuse, 0x2, P1 ;  /* 0x000000020000780c */ /* 0x040fe40000f21670 */
[----:B------:R-:W-:Y:S02]  /*5bf0*/  ISETP.LT.OR P2, PT, R0, 0x9, P2 ;  /* 0x000000090000780c */ /* 0x000fe40001741670 */
[----:B------:R-:W-:Y:S02]  /*5c00*/  FSEL R175, R91, -INF , !P1 ;  /* 0xff8000005baf7808 */ /* 0x000fe40004800000 */
[----:B------:R-:W-:-:S02]  /*5c10*/  ISETP.NE.AND P1, PT, R136, RZ, PT ;  /* 0x000000ff8800720c */ /* 0x000fc40003f25270 */
[----:B------:R-:W-:Y:S02]  /*5c20*/  FSEL R151, R94, -INF , !P2 ;  /* 0xff8000005e977808 */ /* 0x000fe40005000000 */
[----:B------:R-:W-:Y:S02]  /*5c30*/  ISETP.GT.AND P1, PT, R2, 0x9, !P1 ;  /* 0x000000090200780c */ /* 0x000fe40004f24270 */
[----:B------:R-:W-:Y:S02]  /*5c40*/  ISETP.NE.AND P2, PT, R100, RZ, PT ;  /* 0x000000ff6400720c */ /* 0x000fe40003f45270 */
[----:B------:R-:W-:Y:S02]  /*5c50*/  ISETP.LT.OR P1, PT, R0, 0xa, P1 ;  /* 0x0000000a0000780c */ /* 0x000fe40000f21670 */
[----:B------:R-:W-:Y:S02]  /*5c60*/  ISETP.NE.AND P6, PT, R152, RZ, PT ;  /* 0x000000ff9800720c */ /* 0x000fe40003fc5270 */
[----:B------:R-:W-:-:S02]  /*5c70*/  FSEL R159, R95, -INF , !P1 ;  /* 0xff8000005f9f7808 */ /* 0x000fc40004800000 */
[----:B------:R-:W-:Y:S02]  /*5c80*/  ISETP.NE.AND P1, PT, R146, RZ, PT ;  /* 0x000000ff9200720c */ /* 0x000fe40003f25270 */
[----:B-1----:R-:W-:Y:S02]  /*5c90*/  FMNMX.FTZ R14, R88, R3, !PT ;  /* 0x00000003580e7209 */ /* 0x002fe40007810000 */
        /* <DEDUP_REMOVED lines=18> */
[----:B------:R-:W-:Y:S02]  /*5dc0*/  FSEL R95, R102, -INF , !P1 ;  /* 0xff800000665f7808 */ /* 0x000fe40004800000 */
        /* <DEDUP_REMOVED lines=24> */
[----:B------:R-:W-:Y:S02]  /*5f50*/  ISETP.NE.AND P1, PT, R108, RZ, PT ;  /* 0x000000ff6c00720c */ /* 0x000fe40003f25270 */
[----:B------:R-:W-:Y:S02]  /*5f60*/  FMNMX.FTZ R14, R125, R14, !PT ;  /* 0x0000000e7d0e7209 */ /* 0x000fe40007810000 */
[----:B------:R-:W-:-:S02]  /*5f70*/  ISETP.GT.AND P1, PT, R2, 0x29, !P1 ;  /* 0x000000290200780c */ /* 0x000fc40004f24270 */
[----:B------:R-:W-:Y:S02]  /*5f80*/  ISETP.NE.AND P2, PT, R174, RZ, PT ;  /* 0x000000ffae00720c */ /* 0x000fe40003f45270 */
[----:B------:R-:W-:Y:S02]  /*5f90*/  ISETP.LT.OR P1, PT, R0, 0x2a, P1 ;  /* 0x0000002a0000780c */ /* 0x000fe40000f21670 */
[----:B------:R-:W-:Y:S02]  /*5fa0*/  FMNMX.FTZ R14, R105, R14, !PT ;  /* 0x0000000e690e7209 */ /* 0x000fe40007810000 */
[----:B------:R-:W-:Y:S02]  /*5fb0*/  FSEL R111, R111, -INF , !P1 ;  /* 0xff8000006f6f7808 */ /* 0x000fe40004800000 */
[----:B------:R-:W-:Y:S02]  /*5fc0*/  ISETP.NE.AND P1, PT, R156, RZ, PT ;  /* 0x000000ff9c00720c */ /* 0x000fe40003f25270 */
[----:B------:R-:W-:-:S02]  /*5fd0*/  FMNMX.FTZ R14, R129, R14, !PT ;  /* 0x0000000e810e7209 */ /* 0x000fc40007810000 */
[----:B------:R-:W-:Y:S02]  /*5fe0*/  ISETP.GT.AND P1, PT, R2, 0x30, !P1 ;  /* 0x000000300200780c */ /* 0x000fe40004f24270 */
[----:B------:R-:W-:Y:S02]  /*5ff0*/  ISETP.NE.AND P6, PT, R124, RZ, PT ;  /* 0x000000ff7c00720c */ /* 0x000fe40003fc5270 */
[----:B------:R-:W-:Y:S02]  /*6000*/  ISETP.LT.OR P1, PT, R0, 0x31, P1 ;  /* 0x000000310000780c */ /* 0x000fe40000f21670 */
[----:B------:R-:W-:Y:S02]  /*6010*/  FMNMX.FTZ R14, R101, R14, !PT ;  /* 0x0000000e650e7209 */ /* 0x000fe40007810000 */
[----:B------:R-:W-:Y:S02]  /*6020*/  FSEL R91, R114, -INF , !P1 ;  /* 0xff800000725b7808 */ /* 0x000fe40004800000 */
[----:B------:R-:W-:-:S02]  /*6030*/  ISETP.NE.AND P1, PT, R112, RZ, PT ;  /* 0x000000ff7000720c */ /* 0x000fc40003f25270 */
[C---:B------:R-:W-:Y:S02]  /*6040*/  ISETP.GT.AND P3, PT, R2.reuse, 0x50, !P3 ;  /* 0x000000500200780c */ /* 0x040fe40005f64270 */
[----:B------:R-:W-:Y:S02]  /*6050*/  ISETP.GT.AND P1, PT, R2, 0x31, !P1 ;  /* 0x000000310200780c */ /* 0x000fe40004f24270 */
[C---:B------:R-:W-:Y:S02]  /*6060*/  ISETP.LT.OR P3, PT, R0.reuse, 0x51, P3 ;  /* 0x000000510000780c */ /* 0x040fe40001f61670 */
[----:B------:R-:W-:Y:S02]  /*6070*/  ISETP.LT.OR P1, PT, R0, 0x32, P1 ;  /* 0x000000320000780c */ /* 0x000fe40000f21670 */
[----:B------:R-:W-:Y:S02]  /*6080*/  ISETP.GT.AND P4, PT, R2, 0x51, !P4 ;  /* 0x000000510200780c */ /* 0x000fe40006784270 */
[----:B------:R-:W-:-:S02]  /*6090*/  FSEL R115, R115, -INF , !P1 ;  /* 0xff80000073737808 */ /* 0x000fc40004800000 */
[----:B------:R-:W-:Y:S02]  /*60a0*/  ISETP.NE.AND P1, PT, R158, RZ, PT ;  /* 0x000000ff9e00720c */ /* 0x000fe40003f25270 */
[----:B------:R-:W-:Y:S02]  /*60b0*/  FSEL R189, R130, -INF , !P3 ;  /* 0xff80000082bd7808 */ /* 0x000fe40005800000 */
[C---:B------:R-:W-:Y:S02]  /*60c0*/  ISETP.GT.AND P1, PT, R2.reuse, 0x38, !P1 ;  /* 0x000000380200780c */ /* 0x040fe40004f24270 */
[----:B------:R-:W-:Y:S02]  /*60d0*/  ISETP.GT.AND P5, PT, R2, 0x58, !P5 ;  /* 0x000000580200780c */ /* 0x000fe40006fa4270 */
[C---:B------:R-:W-:Y:S02]  /*60e0*/  ISETP.LT.OR P1, PT, R0.reuse, 0x39, P1 ;  /* 0x000000390000780c */ /* 0x040fe40000f21670 */
[----:B------:R-:W-:-:S02]  /*60f0*/  ISETP.LT.OR P4, PT, R0, 0x52, P4 ;  /* 0x000000520000780c */ /* 0x000fc40002781670 */
[----:B------:R-:W-:Y:S02]  /*6100*/  FSEL R177, R118, -INF , !P1 ;  /* 0xff80000076b17808 */ /* 0x000fe40004800000 */
[----:B------:R-:W-:Y:S02]  /*6110*/  ISETP.NE.AND P1, PT, R116, RZ, PT ;  /* 0x000000ff7400720c */ /* 0x000fe40003f25270 */
[----:B------:R-:W-:Y:S02]  /*6120*/  ISETP.LT.OR P5, PT, R0, 0x59, P5 ;  /* 0x000000590000780c */ /* 0x000fe40002fa1670 */
[----:B------:R-:W-:-:S04]  /*6130*/  ISETP.GT.AND P1, PT, R2, 0x39, !P1 ;  /* 0x000000390200780c */ /* 0x000fc80004f24270 */
[----:B------:R-:W-:-:S04]  /*6140*/  ISETP.LT.OR P1, PT, R0, 0x3a, P1 ;  /* 0x0000003a0000780c */ /* 0x000fc80000f21670 */
[----:B------:R-:W-:Y:S02]  /*6150*/  FSEL R119, R119, -INF , !P1 ;  /* 0xff80000077777808 */ /* 0x000fe40004800000 */
[----:B------:R-:W-:-:S04]  /*6160*/  ISETP.NE.AND P1, PT, R172, RZ, PT ;  /* 0x000000ffac00720c */ /* 0x000fc80003f25270 */
[----:B------:R-:W-:-:S04]  /*6170*/  ISETP.GT.AND P1, PT, R2, 0x40, !P1 ;  /* 0x000000400200780c */ /* 0x000fc80004f24270 */
[----:B------:R-:W-:-:S04]  /*6180*/  ISETP.LT.OR P1, PT, R0, 0x41, P1 ;  /* 0x000000410000780c */ /* 0x000fc80000f21670 */
[----:B------:R-:W-:Y:S02]  /*6190*/  FSEL R181, R122, -INF , !P1 ;  /* 0xff8000007ab57808 */ /* 0x000fe40004800000 */
[----:B------:R-:W-:-:S04]  /*61a0*/  ISETP.NE.AND P1, PT, R120, RZ, PT ;  /* 0x000000ff7800720c */ /* 0x000fc80003f25270 */
[----:B------:R-:W-:-:S04]  /*61b0*/  ISETP.GT.AND P1, PT, R2, 0x41, !P1 ;  /* 0x000000410200780c */ /* 0x000fc80004f24270 */
[----:B------:R-:W-:-:S04]  /*61c0*/  ISETP.LT.OR P1, PT, R0, 0x42, P1 ;  /* 0x000000420000780c */ /* 0x000fc80000f21670 */
[----:B------:R-:W-:Y:S02]  /*61d0*/  FSEL R183, R123, -INF , !P1 ;  /* 0xff8000007bb77808 */ /* 0x000fe40004800000 */
[----:B------:R-:W-:-:S04]  /*61e0*/  ISETP.GT.AND P1, PT, R2, 0x48, !P2 ;  /* 0x000000480200780c */ /* 0x000fc80005724270 */
[----:B------:R-:W-:-:S04]  /*61f0*/  ISETP.LT.OR P1, PT, R0, 0x49, P1 ;  /* 0x000000490000780c */ /* 0x000fc80000f21670 */
[----:B------:R-:W-:Y:S02]  /*6200*/  FSEL R185, R126, -INF , !P1 ;  /* 0xff8000007eb97808 */ /* 0x000fe40004800000 */
[----:B------:R-:W-:Y:S02]  /*6210*/  ISETP.GT.AND P1, PT, R2, 0x49, !P6 ;  /* 0x000000490200780c */ /* 0x000fe40007724270 */
[----:B------:R-:W-:Y:S02]  /*6220*/  ISETP.NE.AND P6, PT, R92, RZ, PT ;  /* 0x000000ff5c00720c */ /* 0x000fe40003fc5270 */
[----:B------:R-:W-:Y:S02]  /*6230*/  FMNMX.FTZ R92, R133, R14, !PT ;  /* 0x0000000e855c7209 */ /* 0x000fe40007810000 */
[----:B------:R-:W1:Y:S01]  /*6240*/  LDC R14, c[0x0][0x988] ;  /* 0x00026200ff0e7b82 */ /* 0x000e620000000800 */
[----:B------:R-:W-:Y:S02]  /*6250*/  ISETP.LT.OR P1, PT, R0, 0x4a, P1 ;  /* 0x0000004a0000780c */ /* 0x000fe40000f21670 */
[----:B------:R-:W2:Y:S02]  /*6260*/  SHFL.BFLY PT, R123, R92, 0x2, 0x1f ;  /* 0x0c401f005c7b7f89 */ /* 0x000ea400000e0000 */
[----:B------:R-:W-:-:S02]  /*6270*/  FSEL R127, R127, -INF , !P1 ;  /* 0xff8000007f7f7808 */ /* 0x000fc40004800000 */
[----:B------:R-:W-:Y:S02]  /*6280*/  ISETP.GT.AND P1, PT, R2, RZ, !P6 ;  /* 0x000000ff0200720c */ /* 0x000fe40007724270 */
[----:B------:R-:W-:Y:S02]  /*6290*/  ISETP.NE.AND P6, PT, R128, RZ, PT ;  /* 0x000000ff8000720c */ /* 0x000fe40003fc5270 */
[----:B------:R-:W-:Y:S02]  /*62a0*/  ISETP.LT.OR P1, PT, R0, 0x1, P1 ;  /* 0x000000010000780c */ /* 0x000fe40000f21670 */
[----:B------:R-:W-:Y:S02]  /*62b0*/  ISETP.GT.AND P2, PT, R2, 0x59, !P6 ;  /* 0x000000590200780c */ /* 0x000fe40007744270 */
[----:B------:R-:W-:Y:S02]  /*62c0*/  FSEL R197, R90, -INF , !P1 ;  /* 0xff8000005ac57808 */ /* 0x000fe40004800000 */
[----:B------:R-:W-:-:S02]  /*62d0*/  ISETP.LT.OR P2, PT, R0, 0x5a, P2 ;  /* 0x0000005a0000780c */ /* 0x000fc40001741670 */
[----:B------:R-:W-:Y:S02]  /*62e0*/  LOP3.LUT P6, RZ, R176, 0x7f, RZ, 0xc0, !PT ;  /* 0x0000007fb0ff7812 */ /* 0x000fe400078cc0ff */
[----:B--2---:R-:W-:-:S05]  /*62f0*/  FMNMX.FTZ R94, R92, R123, !PT ;  /* 0x0000007b5c5e7209 */ /* 0x004fca0007810000 */
[----:B------:R-:W2:Y:S02]  /*6300*/  SHFL.BFLY PT, R123, R94, 0x1, 0x1f ;  /* 0x0c201f005e7b7f89 */ /* 0x000ea400000e0000 */
[----:B--2---:R-:W-:-:S04]  /*6310*/  FMNMX.FTZ R123, R94, R123, !PT ;  /* 0x0000007b5e7b7209 */ /* 0x004fc80007810000 */
[C---:B------:R-:W-:Y:S01]  /*6320*/  FSETP.NEU.FTZ.AND P1, PT, R123.reuse, -INF , PT ;  /* 0xff8000007b00780b */ /* 0x040fe20003f3d000 */
[----:B-1----:R-:W-:-:S05]  /*6330*/  FMUL.FTZ R90, R123, R14 ;  /* 0x0000000e7b5a7220 */ /* 0x002fca0000410000 */
[----:B------:R-:W-:Y:S02]  /*6340*/  FSEL R96, R90, RZ, P1 ;  /* 0x000000ff5a607208 */ /* 0x000fe40000800000 */
[----:B------:R-:W-:-:S03]  /*6350*/  FMNMX.FTZ R90, R197, R12, !PT ;  /* 0x0000000cc55a7209 */ /* 0x000fc60007810000 */
[--C-:B------:R-:W-:Y:S01]  /*6360*/  FFMA.FTZ R2, R143, R14, -R96.reuse ;  /* 0x0000000e8f027223 */ /* 0x100fe20000010860 */
[----:B------:R-:W-:Y:S01]  /*6370*/  FMNMX.FTZ R90, R175, R90, !PT ;  /* 0x0000005aaf5a7209 */ /* 0x000fe20007810000 */
        /* <DEDUP_REMOVED lines=9> */
[----:B------:R-:W-:Y:S01]  /*6410*/  FSEL R139, R135, -INF , !P2 ;  /* 0xff800000878b7808 */ /* 0x000fe20005000000 */
[--C-:B------:R-:W-:Y:S01]  /*6420*/  FFMA.FTZ R135, R137, R14, -R96.reuse ;  /* 0x0000000e89877223 */ /* 0x100fe20000010860 */
[----:B------:R-:W-:Y:S01]  /*6430*/  FMNMX.FTZ R90, R153, R90, !PT ;  /* 0x0000005a995a7209 */ /* 0x000fe20007810000 */
[-CC-:B------:R-:W-:Y:S01]  /*6440*/  FFMA.FTZ R195, R88, R14.reuse, -R96.reuse ;  /* 0x0000000e58c37223 */ /* 0x180fe20000010860 */
[----:B-1----:R-:W-:Y:S01]  /*6450*/  FSEL R2, R123, RZ, P1 ;  /* 0x000000ff7b027208 */ /* 0x002fe20000800000 */
[--C-:B------:R-:W-:Y:S01]  /*6460*/  FFMA.FTZ R156, R193, R14, -R96.reuse ;  /* 0x0000000ec19c7223 */ /* 0x100fe20000010860 */
[----:B------:R-:W-:Y:S01]  /*6470*/  FMNMX.FTZ R90, R157, R90, !PT ;  /* 0x0000005a9d5a7209 */ /* 0x000fe20007810000 */
[-CC-:B------:R-:W-:Y:S01]  /*6480*/  FFMA.FTZ R158, R191, R14.reuse, -R96.reuse ;  /* 0x0000000ebf9e7223 */ /* 0x180fe20000010860 */
[--C-:B------:R-:W-:Y:S01]  /*6490*/  FFMA.FTZ R187, R187, R14, -R96.reuse ;  /* 0x0000000ebbbb7223 */ /* 0x100fe20000010860 */
[----:B------:R-:W-:Y:S01]  /*64a0*/  FADD.FTZ R101, -R2, R3 ;  /* 0x0000000302657221 */ /* 0x000fe20000010100 */
        /* <DEDUP_REMOVED lines=22> */
[----:B------:R-:W-:-:S02]  /*6610*/  FFMA.FTZ R3, R133, R14, -R96 ;  /* 0x0000000e85037223 */ /* 0x000fc40000010860 */
        /* <DEDUP_REMOVED lines=17> */
[----:B------:R-:W-:-:S05]  /*6730*/  FMNMX.FTZ R90, R139, R90, !PT ;  /* 0x0000005a8b5a7209 */ /* 0x000fca0007810000 */
[----:B------:R-:W1:Y:S01]  /*6740*/  SHFL.BFLY PT, R137, R90, 0x2, 0x1f ;  /* 0x0c401f005a897f89 */ /* 0x000e6200000e0000 */
[----:B------:R-:W-:Y:S08]  /*6750*/  MUFU.EX2 R150, R150 ;  /* 0x0000009600967308 */ /* 0x000ff00000000800 */
[----:B------:R-:W-:Y:S08]  /*6760*/  MUFU.EX2 R135, R135 ;  /* 0x0000008700877308 */ /* 0x000ff00000000800 */
[----:B------:R-:W-:Y:S01]  /*6770*/  MUFU.EX2 R144, R144 ;  /* 0x0000009000907308 */ /* 0x000fe20000000800 */
[----:B-1----:R-:W-:-:S07]  /*6780*/  FMNMX.FTZ R137, R90, R137, !PT ;  /* 0x000000895a897209 */ /* 0x002fce0007810000 */
[----:B------:R-:W-:Y:S01]  /*6790*/  MUFU.EX2 R97, R97 ;  /* 0x0000006100617308 */ /* 0x000fe20000000800 */
[----:B------:R-:W1:Y:S07]  /*67a0*/  SHFL.BFLY PT, R0, R137, 0x1, 0x1f ;  /* 0x0c201f0089007f89 */ /* 0x000e6e00000e0000 */
[----:B------:R-:W-:Y:S08]  /*67b0*/  MUFU.EX2 R146, R146 ;  /* 0x0000009200927308 */ /* 0x000ff00000000800 */
[----:B------:R-:W-:Y:S08]  /*67c0*/  MUFU.EX2 R109, R109 ;  /* 0x0000006d006d7308 */ /* 0x000ff00000000800 */
[----:B------:R-:W-:Y:S01]  /*67d0*/  MUFU.EX2 R140, R140 ;  /* 0x0000008c008c7308 */ /* 0x000fe20000000800 */
[----:B-1----:R-:W-:Y:S01]  /*67e0*/  FMNMX.FTZ R89, R137, R0, !PT ;  /* 0x0000000089597209 */ /* 0x002fe20007810000 */
[----:B------:R-:W-:-:S03]  /*67f0*/  FMUL.FTZ R0, R101, R14 ;  /* 0x0000000e65007220 */ /* 0x000fc60000410000 */
[C---:B------:R-:W-:Y:S01]  /*6800*/  FSETP.NEU.FTZ.AND P1, PT, R89.reuse, -INF , PT ;  /* 0xff8000005900780b */ /* 0x040fe20003f3d000 */
[----:B------:R-:W-:Y:S02]  /*6810*/  FMUL.FTZ R2, R89, R14 ;  /* 0x0000000e59027220 */ /* 0x000fe40000410000 */
[----:B------:R-:W-:Y:S03]  /*6820*/  MUFU.EX2 R93, R93 ;  /* 0x0000005d005d7308 */ /* 0x000fe60000000800 */
[----:B------:R-:W-:-:S05]  /*6830*/  FSEL R98, R2, RZ, P1 ;  /* 0x000000ff02627208 */ /* 0x000fca0000800000 */
[----:B------:R-:W1:Y:S01]  /*6840*/  MUFU.EX2 R0, R0 ;  /* 0x0000000000007308 */ /* 0x000e620000000800 */
[-CC-:B------:R-:W-:Y:S01]  /*6850*/  FFMA.FTZ R94, R95, R14.reuse, -R98.reuse ;  /* 0x0000000e5f5e7223 */ /* 0x180fe20000010862 */
[-CC-:B------:R-:W-:Y:S01]  /*6860*/  FFMA.FTZ R95, R99, R14.reuse, -R98.reuse ;  /* 0x0000000e635f7223 */ /* 0x180fe20000010862 */
[----:B------:R-:W-:Y:S01]  /*6870*/  FSEL R99, R89, RZ, P1 ;  /* 0x000000ff59637208 */ /* 0x000fe20000800000 */
[-CC-:B------:R-:W-:Y:S01]  /*6880*/  FFMA.FTZ R101, R197, R14.reuse, -R98.reuse ;  /* 0x0000000ec5657223 */ /* 0x180fe20000010862 */
[-CC-:B------:R-:W-:Y:S01]  /*6890*/  FFMA.FTZ R88, R175, R14.reuse, -R98.reuse ;  /* 0x0000000eaf587223 */ /* 0x180fe20000010862 */
[-CC-:B------:R-:W-:Y:S01]  /*68a0*/  FFMA.FTZ R90, R151, R14.reuse, -R98.reuse ;  /* 0x0000000e975a7223 */ /* 0x180fe20000010862 */
[-C--:B------:R-:W-:Y:S01]  /*68b0*/  FFMA.FTZ R159, R159, R14.reuse, -R98 ;  /* 0x0000000e9f9f7223 */ /* 0x080fe20000010862 */
[----:B------:R-:W-:Y:S01]  /*68c0*/  FADD.FTZ R99, -R99, R12 ;  /* 0x0000000c63637221 */ /* 0x000fe20000010100 */
[-CC-:B------:R-:W-:Y:S01]  /*68d0*/  FFMA.FTZ R153, R153, R14.reuse, -R98.reuse ;  /* 0x0000000e99997223 */ /* 0x180fe20000010862 */
[----:B------:R-:W-:Y:S01]  /*68e0*/  MUFU.EX2 R101, R101 ;  /* 0x0000006500657308 */ /* 0x000fe20000000800 */
[-CC-:B------:R-:W-:Y:S01]  /*68f0*/  FFMA.FTZ R92, R157, R14.reuse, -R98.reuse ;  /* 0x0000000e9d5c7223 */ /* 0x180fe20000010862 */
[-C--:B------:R-:W-:Y:S01]  /*6900*/  FMUL.FTZ R99, R99, R14.reuse ;  /* 0x0000000e63637220 */ /* 0x080fe20000410000 */
[-CC-:B------:R-:W-:Y:S01]  /*6910*/  FFMA.FTZ R155, R155, R14.reuse, -R98.reuse ;  /* 0x0000000e9b9b7223 */ /* 0x180fe20000010862 */
[-CC-:B------:R-:W-:Y:S01]  /*6920*/  FFMA.FTZ R96, R107, R14.reuse, -R98.reuse ;  /* 0x0000000e6b607223 */ /* 0x180fe20000010862 */
[-CC-:B------:R-:W-:Y:S01]  /*6930*/  FFMA.FTZ R91, R91, R14.reuse, -R98.reuse ;  /* 0x0000000e5b5b7223 */ /* 0x180fe20000010862 */
[-CC-:B------:R-:W-:Y:S01]  /*6940*/  FFMA.FTZ R151, R103, R14.reuse, -R98.reuse ;  /* 0x0000000e67977223 */ /* 0x180fe20000010862 */
[----:B-1----:R-:W-:Y:S01]  /*6950*/  FFMA.FTZ R11, R0, R11, R195 ;  /* 0x0000000b000b7223 */ /* 0x002fe200000100c3 */
[----:B------:R-:W1:Y:S01]  /*6960*/  MUFU.EX2 R2, R99 ;  /* 0x0000006300027308 */ /* 0x000e620000000800 */
[-CC-:B------:R-:W-:Y:S01]  /*6970*/  FFMA.FTZ R111, R111, R14.reuse, -R98.reuse ;  /* 0x0000000e6f6f7223 */ /* 0x180fe20000010862 */
[-CC-:B------:R-:W-:Y:S01]  /*6980*/  FFMA.FTZ R115, R115, R14.reuse, -R98.reuse ;  /* 0x0000000e73737223 */ /* 0x180fe20000010862 */
[----:B------:R-:W-:Y:S01]  /*6990*/  FADD.FTZ R11, R156, R11 ;  /* 0x0000000b9c0b7221 */ /* 0x000fe20000010000 */
[-CC-:B------:R-:W-:Y:S01]  /*69a0*/  FFMA.FTZ R177, R177, R14.reuse, -R98.reuse ;  /* 0x0000000eb1b17223 */ /* 0x180fe20000010862 */
[-CC-:B------:R-:W-:Y:S01]  /*69b0*/  FFMA.FTZ R119, R119, R14.reuse, -R98.reuse ;  /* 0x0000000e77777223 */ /* 0x180fe20000010862 */
[-CC-:B------:R-:W-:Y:S01]  /*69c0*/  FFMA.FTZ R181, R181, R14.reuse, -R98.reuse ;  /* 0x0000000eb5b57223 */ /* 0x180fe20000010862 */
[----:B------:R-:W-:Y:S01]  /*69d0*/  FADD.FTZ R100, R158, R11 ;  /* 0x0000000b9e647221 */ /* 0x000fe20000010000 */
[----:B------:R-:W2:Y:S01]  /*69e0*/  MUFU.EX2 R88, R88 ;  /* 0x0000005800587308 */ /* 0x000ea20000000800 */
[-CC-:B------:R-:W-:Y:S01]  /*69f0*/  FFMA.FTZ R183, R183, R14.reuse, -R98.reuse ;  /* 0x0000000eb7b77223 */ /* 0x180fe20000010862 */
[-C--:B------:R-:W-:Y:S01]  /*6a00*/  FFMA.FTZ R185, R185, R14.reuse, -R98 ;  /* 0x0000000eb9b97223 */ /* 0x080fe20000010862 */
[----:B------:R-:W-:Y:S01]  /*6a10*/  FADD.FTZ R11, R187, R100 ;  /* 0x00000064bb0b7221 */ /* 0x000fe20000010000 */
[-CC-:B------:R-:W-:Y:S01]  /*6a20*/  FFMA.FTZ R127, R127, R14.reuse, -R98.reuse ;  /* 0x0000000e7f7f7223 */ /* 0x180fe20000010862 */
[-CC-:B------:R-:W-:Y:S01]  /*6a30*/  FFMA.FTZ R189, R189, R14.reuse, -R98.reuse ;  /* 0x0000000ebdbd7223 */ /* 0x180fe20000010862 */
[--C-:B------:R-:W-:Y:S01]  /*6a40*/  FFMA.FTZ R143, R143, R14, -R98.reuse ;  /* 0x0000000e8f8f7223 */ /* 0x100fe20000010862 */
[----:B------:R-:W-:Y:S01]  /*6a50*/  FADD.FTZ R100, R152, R11 ;  /* 0x0000000b98647221 */ /* 0x000fe20000010000 */
[----:B------:R-:W3:Y:S01]  /*6a60*/  MUFU.EX2 R90, R90 ;  /* 0x0000005a005a7308 */ /* 0x000ee20000000800 */
[----:B-1----:R-:W-:Y:S01]  /*6a70*/  FFMA.FTZ R11, R2, R10, R101 ;  /* 0x0000000a020b7223 */ /* 0x002fe20000010065 */
[-C--:B------:R-:W-:Y:S01]  /*6a80*/  FFMA.FTZ R145, R145, R14.reuse, -R98 ;  /* 0x0000000e91917223 */ /* 0x080fe20000010862 */
[----:B------:R-:W-:Y:S01]  /*6a90*/  FADD.FTZ R99, R149, R100 ;  /* 0x0000006495637221 */ /* 0x000fe20000010000 */
[----:B------:R-:W-:Y:S01]  /*6aa0*/  FFMA.FTZ R98, R139, R14, -R98 ;  /* 0x0000000e8b627223 */ /* 0x000fe20000010862 */
[C---:B------:R-:W-:Y:S01]  /*6ab0*/  ISETP.GT.AND P1, PT, R20.reuse, R21, PT ;  /* 0x000000151400720c */ /* 0x040fe20003f24270 */
[----:B------:R-:W-:-:S02]  /*6ac0*/  VIADD R20, R20, 0xffffffff ;  /* 0xffffffff14147836 */ /* 0x000fc40000000000 */
[----:B------:R-:W-:Y:S01]  /*6ad0*/  FADD.FTZ R100, R154, R99 ;  /* 0x000000639a647221 */ /* 0x000fe20000010000 */
[----:B------:R-:W1:Y:S01]  /*6ae0*/  MUFU.EX2 R159, R159 ;  /* 0x0000009f009f7308 */ /* 0x000e620000000800 */
[----:B--2---:R-:W-:Y:S01]  /*6af0*/  FADD.FTZ R11, R88, R11 ;  /* 0x0000000b580b7221 */ /* 0x004fe20000010000 */
[----:B------:R-:W-:Y:S01]  /*6b00*/  IMAD.U32 R99, RZ, RZ, UR6 ;  /* 0x00000006ff637e24 */ /* 0x000fe2000f8e00ff */
[----:B------:R-:W-:Y:S02]  /*6b10*/  F2FP.BF16.F32.PACK_AB R152, R149, R152 ;  /* 0x000000989598723e */ /* 0x000fe400000010ff */
[C---:B------:R-:W-:Y:S02]  /*6b20*/  F2FP.BF16.F32.PACK_AB R154, R141.reuse, R154 ;  /* 0x0000009a8d9a723e */ /* 0x040fe400000010ff */
[----:B------:R-:W-:Y:S01]  /*6b30*/  F2FP.BF16.F32.PACK_AB R156, R156, R195 ;  /* 0x000000c39c9c723e */ /* 0x000fe200000010ff */
[----:B------:R-:W2:Y:S01]  /*6b40*/  MUFU.EX2 R153, R153 ;  /* 0x0000009900997308 */ /* 0x000ea20000000800 */
[----:B---3--:R-:W-:Y:S01]  /*6b50*/  FADD.FTZ R10, R90, R11 ;  /* 0x0000000b5a0a7221 */ /* 0x008fe20000010000 */
[----:B------:R-:W-:Y:S01]  /*6b60*/  FADD.FTZ R11, R141, R100 ;  /* 0x000000648d0b7221 */ /* 0x000fe20000010000 */
[----:B------:R-:W-:-:S02]  /*6b70*/  F2FP.BF16.F32.PACK_AB R158, R187, R158 ;  /* 0x0000009ebb9e723e */ /* 0x000fc400000010ff */
[----:B------:R-:W-:Y:S01]  /*6b80*/  F2FP.BF16.F32.PACK_AB R157, R88, R101 ;  /* 0x00000065589d723e */ /* 0x000fe200000010ff */
[----:B------:R-:W-:Y:S01]  /*6b90*/  FADD.FTZ R100, R148, R11 ;  /* 0x0000000b94647221 */ /* 0x000fe20000010000 */
[----:B------:R-:W-:Y:S01]  /*6ba0*/  F2FP.BF16.F32.PACK_AB R148, R131, R148 ;  /* 0x000000948394723e */ /* 0x000fe200000010ff */
[----:B------:R-:W3:Y:S01]  /*6bb0*/  MUFU.EX2 R92, R92 ;  /* 0x0000005c005c7308 */ /* 0x000ee20000000800 */
[C---:B-1----:R-:W-:Y:S01]  /*6bc0*/  FADD.FTZ R10, R159.reuse, R10 ;  /* 0x0000000a9f0a7221 */ /* 0x042fe20000010000 */
[----:B------:R-:W-:-:S06]  /*6bd0*/  F2FP.BF16.F32.PACK_AB R159, R159, R90 ;  /* 0x0000005a9f9f723e */ /* 0x000fcc00000010ff */
[----:B------:R-:W1:Y:S01]  /*6be0*/  MUFU.EX2 R94, R94 ;  /* 0x0000005e005e7308 */ /* 0x000e620000000800 */
[----:B--2---:R-:W-:Y:S01]  /*6bf0*/  FADD.FTZ R11, R153, R10 ;  /* 0x0000000a990b7221 */ /* 0x004fe20000010000 */
[----:B------:R-:W-:-:S06]  /*6c00*/  @!P6 VIADD R10, R99, 0x2a860 ;  /* 0x0002a860630ae836 */ /* 0x000fcc0000000000 */
[----:B------:R-:W2:Y:S01]  /*6c10*/  MUFU.EX2 R155, R155 ;  /* 0x0000009b009b7308 */ /* 0x000ea20000000800 */
[C---:B---3--:R-:W-:Y:S01]  /*6c20*/  FADD.FTZ R11, R92.reuse, R11 ;  /* 0x0000000b5c0b7221 */ /* 0x048fe20000010000 */
[----:B------:R-:W-:-:S06]  /*6c30*/  F2FP.BF16.F32.PACK_AB R153, R92, R153 ;  /* 0x000000995c99723e */ /* 0x000fcc00000010ff */
[----:B------:R-:W3:Y:S08]  /*6c40*/  MUFU.EX2 R95, R95 ;  /* 0x0000005f005f7308 */ /* 0x000ef00000000800 */
[----:B------:R4:W-:Y:S08]  /*6c50*/  MUFU.EX2 R102, R91 ;  /* 0x0000005b00667308 */ /* 0x0009f00000000800 */
[----:B------:R-:W5:Y:S01]  /*6c60*/  MUFU.EX2 R96, R96 ;  /* 0x0000006000607308 */ /* 0x000f620000000800 */
[----:B----4-:R-:W-:-:S04]  /*6c70*/  FADD.FTZ R91, R131, R100 ;  /* 0x00000064835b7221 */ /* 0x010fc80000010000 */
[----:B------:R-:W-:Y:S01]  /*6c80*/  FADD.FTZ R100, R150, R91 ;  /* 0x0000005b96647221 */ /* 0x000fe20000010000 */
[----:B------:R-:W-:Y:S01]  /*6c90*/  @!P6 PRMT R91, RZ, 0x654, R10 ;  /* 0x00000654ff5be816 */ /* 0x000fe2000000000a */
[----:B-1----:R-:W-:Y:S01]  /*6ca0*/  FADD.FTZ R10, R94, R11 ;  /* 0x0000000b5e0a7221 */ /* 0x002fe20000010000 */
[----:B------:R-:W1:Y:S01]  /*6cb0*/  MUFU.EX2 R151, R151 ;  /* 0x0000009700977308 */ /* 0x000e620000000800 */
[----:B------:R-:W-:Y:S01]  /*6cc0*/  FADD.FTZ R11, R135, R100 ;  /* 0x00000064870b7221 */ /* 0x000fe20000010000 */
[----:B------:R4:W-:Y:S01]  /*6cd0*/  @!P6 SYNCS.ARRIVE.TRANS64.RED.A1T0 RZ, [R91+URZ], RZ ;  /* 0x000000ff5bffe9a7 */ /* 0x0009e2000810043f */
[----:B--2---:R-:W-:Y:S01]  /*6ce0*/  FADD.FTZ R10, R155, R10 ;  /* 0x0000000a9b0a7221 */ /* 0x004fe20000010000 */
[----:B------:R-:W-:Y:S01]  /*6cf0*/  F2FP.BF16.F32.PACK_AB R150, R135, R150 ;  /* 0x000000968796723e */ /* 0x000fe200000010ff */
[----:B------:R-:W-:Y:S01]  /*6d00*/  FADD.FTZ R100, R144, R11 ;  /* 0x0000000b90647221 */ /* 0x000fe20000010000 */
[----:B------:R-:W-:Y:S01]  /*6d10*/  F2FP.BF16.F32.PACK_AB R144, R97, R144 ;  /* 0x000000906190723e */ /* 0x000fe200000010ff */
[----:B---3--:R-:W-:Y:S01]  /*6d20*/  FADD.FTZ R11, R95, R10 ;  /* 0x0000000a5f0b7221 */ /* 0x008fe20000010000 */
[----:B------:R-:W2:Y:S01]  /*6d30*/  MUFU.EX2 R12, R111 ;  /* 0x0000006f000c7308 */ /* 0x000ea20000000800 */
[----:B------:R-:W-:Y:S01]  /*6d40*/  F2FP.BF16.F32.PACK_AB R155, R155, R94 ;  /* 0x0000005e9b9b723e */ /* 0x000fe200000010ff */
[----:B----4-:R-:W-:Y:S01]  /*6d50*/  FADD.FTZ R91, R97, R100 ;  /* 0x00000064615b7221 */ /* 0x010fe20000010000 */
[C---:B-----5:R-:W-:Y:S01]  /*6d60*/  FADD.FTZ R10, R96.reuse, R11 ;  /* 0x0000000b600a7221 */ /* 0x060fe20000010000 */
[----:B------:R-:W-:-:S02]  /*6d70*/  F2FP.BF16.F32.PACK_AB R149, R96, R95 ;  /* 0x0000005f6095723e */ /* 0x000fc400000010ff */
[----:B------:R-:W-:Y:S01]  /*6d80*/  FADD.FTZ R100, R146, R91 ;  /* 0x0000005b92647221 */ /* 0x000fe20000010000 */
[----:B------:R-:W-:Y:S01]  /*6d90*/  F2FP.BF16.F32.PACK_AB R146, R109, R146 ;  /* 0x000000926d92723e */ /* 0x000fe200000010ff */
[----:B------:R-:W3:Y:S01]  /*6da0*/  MUFU.EX2 R115, R115 ;  /* 0x0000007300737308 */ /* 0x000ee20000000800 */
[----:B-1----:R-:W-:Y:S01]  /*6db0*/  FADD.FTZ R11, R151, R10 ;  /* 0x0000000a970b7221 */ /* 0x002fe20000010000 */
[----:B------:R-:W-:-:S04]  /*6dc0*/  FADD.FTZ R91, R109, R100 ;  /* 0x000000646d5b7221 */ /* 0x000fc80000010000 */
[----:B------:R-:W-:Y:S01]  /*6dd0*/  FADD.FTZ R10, R140, R91 ;  /* 0x0000005b8c0a7221 */ /* 0x000fe20000010000 */
[C---:B------:R-:W-:Y:S01]  /*6de0*/  F2FP.BF16.F32.PACK_AB R140, R93.reuse, R140 ;  /* 0x0000008c5d8c723e */ /* 0x040fe200000010ff */
[----:B------:R-:W1:Y:S01]  /*6df0*/  MUFU.EX2 R104, R177 ;  /* 0x000000b100687308 */ /* 0x000e620000000800 */
[C---:B--2---:R-:W-:Y:S01]  /*6e00*/  FADD.FTZ R11, R12.reuse, R11 ;  /* 0x0000000b0c0b7221 */ /* 0x044fe20000010000 */
[----:B------:R-:W-:Y:S01]  /*6e10*/  FADD.FTZ R91, R93, R10 ;  /* 0x0000000a5d5b7221 */ /* 0x000fe20000010000 */
[----:B------:R-:W-:Y:S01]  /*6e20*/  F2FP.BF16.F32.PACK_AB R151, R12, R151 ;  /* 0x000000970c97723e */ /* 0x000fe200000010ff */
[----:B------:R-:W-:Y:S02]  /*6e30*/  IMAD.MOV.U32 R12, RZ, RZ, R89 ;  /* 0x000000ffff0c7224 */ /* 0x000fe400078e0059 */
[----:B------:R-:W-:Y:S02]  /*6e40*/  FADD.FTZ R11, R102, R11 ;  /* 0x0000000b660b7221 */ /* 0x000fe40000010000 */
[----:B------:R-:W2:Y:S02]  /*6e50*/  MUFU.EX2 R142, R142 ;  /* 0x0000008e008e7308 */ /* 0x000ea40000000800 */
[----:B---3--:R-:W-:-:S06]  /*6e60*/  FADD.FTZ R11, R115, R11 ;  /* 0x0000000b730b7221 */ /* 0x008fcc0000010000 */
        /* <DEDUP_REMOVED lines=22> */
[----:B------:R3:W4:Y:S01]  /*6fd0*/  MUFU.EX2 R99, R143 ;  /* 0x0000008f00637308 */ /* 0x0007220000000800 */
[----:B-1----:R-:W-:-:S07]  /*6fe0*/  FADD.FTZ R10, R127, R10 ;  /* 0x0000000a7f0a7221 */ /* 0x002fce0000010000 */
[----:B------:R-:W1:Y:S01]  /*6ff0*/  MUFU.EX2 R138, R138 ;  /* 0x0000008a008a7308 */ /* 0x000e620000000800 */
[----:B--2---:R-:W-:Y:S01]  /*7000*/  FADD.FTZ R10, R137, R10 ;  /* 0x0000000a890a7221 */ /* 0x004fe20000010000 */
[----:B---3--:R-:W-:-:S06]  /*7010*/  F2FP.BF16.F32.PACK_AB R143, R127, R108 ;  /* 0x0000006c7f8f723e */ /* 0x008fcc00000010ff */
[----:B------:R2:W3:Y:S01]  /*7020*/  MUFU.EX2 R139, R145 ;  /* 0x00000091008b7308 */ /* 0x0004e20000000800 */
[C---:B----4-:R-:W-:Y:S01]  /*7030*/  FADD.FTZ R10, R99.reuse, R10 ;  /* 0x0000000a630a7221 */ /* 0x050fe20000010000 */
[----:B------:R-:W-:-:S06]  /*7040*/  F2FP.BF16.F32.PACK_AB R137, R99, R137 ;  /* 0x000000896389723e */ /* 0x000fcc00000010ff */
[----:B------:R-:W4:Y:S01]  /*7050*/  MUFU.EX2 R3, R3 ;  /* 0x0000000300037308 */ /* 0x000f220000000800 */
[----:B-1----:R-:W-:Y:S01]  /*7060*/  FADD.FTZ R100, R138, R91 ;  /* 0x0000005b8a647221 */ /* 0x002fe20000010000 */
[----:B--2---:R-:W-:-:S06]  /*7070*/  F2FP.BF16.F32.PACK_AB R145, R115, R102 ;  /* 0x000000667391723e */ /* 0x004fcc00000010ff */
[----:B------:R-:W1:Y:S01]  /*7080*/  MUFU.EX2 R98, R98 ;  /* 0x0000006200627308 */ /* 0x000e620000000800 */
[----:B---3--:R-:W-:Y:S01]  /*7090*/  FADD.FTZ R10, R139, R10 ;  /* 0x0000000a8b0a7221 */ /* 0x008fe20000010000 */
[C---:B----4-:R-:W-:Y:S01]  /*70a0*/  FADD.FTZ R11, R3.reuse, R100 ;  /* 0x00000064030b7221 */ /* 0x050fe20000010000 */
[----:B------:R-:W-:Y:S01]  /*70b0*/  F2FP.BF16.F32.PACK_AB R138, R3, R138 ;  /* 0x0000008a038a723e */ /* 0x000fe200000010ff */
[----:B------:R-:W-:Y:S02]  /*70c0*/  IMAD.MOV.U32 R3, RZ, RZ, R123 ;  /* 0x000000ffff037224 */ /* 0x000fe400078e007b */
[C---:B-1----:R-:W-:Y:S01]  /*70d0*/  FADD.FTZ R10, R98.reuse, R10 ;  /* 0x0000000a620a7221 */ /* 0x042fe20000010000 */
[----:B------:R-:W-:Y:S01]  /*70e0*/  F2FP.BF16.F32.PACK_AB R139, R98, R139 ;  /* 0x0000008b628b723e */ /* 0x000fe200000010ff */
[----:B------:R-:W-:Y:S06]  /*70f0*/  @P1 BRA `(.L_x_907) ;  /* 0xffffffd000c81947 */ /* 0x000fec000383ffff */
[----:B------:R-:W-:Y:S01]  /*7100*/  IMAD.MOV.U32 R12, RZ, RZ, R89 ;  /* 0x000000ffff0c7224 */ /* 0x000fe200078e0059 */
[----:B------:R-:W-:Y:S01]  /*7110*/  UMOV UR36, UR7 ;  /* 0x0000000700247c82 */ /* 0x000fe20008000000 */
[----:B------:R-:W-:Y:S01]  /*7120*/  IMAD.MOV.U32 R3, RZ, RZ, R123 ;  /* 0x000000ffff037224 */ /* 0x000fe200078e007b */
[----:B------:R-:W-:-:S06]  /*7130*/  UMOV UR46, UR40 ;  /* 0x00000028002e7c82 */ /* 0x000fcc0008000000 */
.L_x_890:
[----:B------:R-:W1:Y:S01]  /*7140*/  LDC R172, c[0x0][0x9e4] ;  /* 0x00027900ffac7b82 */ /* 0x000e620000000800 */
[----:B------:R-:W-:Y:S01]  /*7150*/  VIADD R15, R173, -UR47 ;  /* 0x8000002fad0f7c36 */ /* 0x000fe20008000000 */
[----:B-1----:R-:W-:-:S13]  /*7160*/  ISETP.GE.AND P1, PT, R172, 0x1, PT ;  /* 0x00000001ac00780c */ /* 0x002fda0003f26270 */
[----:B------:R-:W-:Y:S05]  /*7170*/  @!P1 BRA `(.L_x_908) ;  /* 0x00000000003c9947 */ /* 0x000fea0003800000 */
        /* <DEDUP_REMOVED lines=9> */
.L_x_909:
[----:B------:R-:W-:-:S13]  /*7210*/  ISETP.NE.AND P1, PT, R172, 0x1, PT ;  /* 0x00000001ac00780c */ /* 0x000fda0003f25270 */
[----:B------:R-:W1:Y:S02]  /*7220*/  @P1 LDC.64 R88, c[0x0][0x9e8] ;  /* 0x00027a00ff581b82 */ /* 0x000e640000000a00 */
[----:B-1----:R-:W-:-:S05]  /*7230*/  @P1 IMAD.HI.U32 R88, R173, R88, RZ ;  /* 0x00000058ad581227 */ /* 0x002fca00078e00ff */
[----:B------:R-:W-:-:S07]  /*7240*/  @P1 SHF.R.U32.HI R173, RZ, R89, R88 ;  /* 0x00000059ffad1219 */ /* 0x000fce0000011658 */
.L_x_910:
[----:B------:R-:W-:-:S05]  /*7250*/  IMAD R88, R173, R172, RZ ;  /* 0x000000acad587224 */ /* 0x000fca00078e02ff */
[----:B------:R-:W-:-:S07]  /*7260*/  VIMNMX R15, R15, R88, !PT ;  /* 0x000000580f0f7248 */ /* 0x000fce0007fe0100 */
.L_x_908:
[----:B------:R-:W-:-:S04]  /*7270*/  VIADD R15, R15, 0x5f ;  /* 0x0000005f0f0f7836 */ /* 0x000fc80000000000 */
[----:B------:R-:W-:-:S05]  /*7280*/  IMAD.HI R15, R15, 0x2aaaaaab, RZ ;  /* 0x2aaaaaab0f0f7827 */ /* 0x000fca00078e02ff */
[----:B------:R-:W-:-:S04]  /*7290*/  SHF.R.U32.HI R88, RZ, 0x1f, R15 ;  /* 0x0000001fff587819 */ /* 0x000fc8000001160f */
[----:B------:R-:W-:-:S04]  /*72a0*/  LEA.HI.SX32 R88, R15, R88, 0x1c ;  /* 0x000000580f587211 */ /* 0x000fc800078fe2ff */
[----:B------:R-:W-:-:S04]  /*72b0*/  VIMNMX R15, R19, R88, !PT ;  /* 0x00000058130f7248 */ /* 0x000fc80007fe0100 */
[----:B------:R-:W-:-:S13]  /*72c0*/  ISETP.GE.AND P1, PT, R20, R15, PT ;  /* 0x0000000f1400720c */ /* 0x000fda0003f26270 */
[----:B------:R-:W-:Y:S05]  /*72d0*/  @!P1 BRA `(.L_x_911) ;  /* 0x0000001c000c9947 */ /* 0x000fea0003800000 */
[----:B------:R-:W-:Y:S01]  /*72e0*/  IMAD.MOV.U32 R21, RZ, RZ, R12 ;  /* 0x000000ffff157224 */ /* 0x000fe200078e000c */
[----:B------:R-:W-:Y:S01]  /*72f0*/  UMOV UR38, UR46 ;  /* 0x0000002e00267c82 */ /* 0x000fe20008000000 */
[----:B------:R-:W-:Y:S01]  /*7300*/  IMAD.MOV.U32 R173, RZ, RZ, R3 ;  /* 0x000000ffffad7224 */ /* 0x000fe200078e0003 */
[----:B------:R-:W-:-:S06]  /*7310*/  UMOV UR7, UR36 ;  /* 0x0000002400077c82 */ /* 0x000fcc0008000000 */
.L_x_920:
[----:B------:R-:W-:-:S04]  /*7320*/  UIADD3 UR36, UR7, 0x1, URZ ;  /* 0x0000000107247890 */ /* 0x000fc8000fffe03f */
[----:B------:R-:W-:-:S04]  /*7330*/  UISETP.NE.AND UP0, UPT, UR36, 0x2, UPT ;  /* 0x000000022400788c */ /* 0x000fc8000bf05270 */
[----:B------:R-:W-:Y:S02]  /*7340*/  USEL UR46, URZ, 0x1, UP0 ;  /* 0x000000013f2e7887 */ /* 0x000fe40008000000 */
[----:B------:R-:W-:Y:S02]  /*7350*/  USEL UR36, UR36, URZ, UP0 ;  /* 0x0000003f24247287 */ /* 0x000fe40008000000 */
[----:B------:R-:W-:Y:S01]  /*7360*/  ULOP3.LUT UR46, UR38, UR46, URZ, 0x3c, !UPT ;  /* 0x0000002e262e7292 */ /* 0x000fe2000f8e3c3f */
[----:B------:R-:W-:Y:S11]  /*7370*/  @!P0 BRA `(.L_x_912) ;  /* 0x0000000000048947 */ /* 0x000ff60003800000 */
[----:B------:R-:W-:Y:S01]  /*7380*/  BPT.TRAP 0x1 ;  /* 0x000000040000795c */ /* 0x000fe20000300000 */
.L_x_912:
[----:B------:R-:W-:Y:S01]  /*7390*/  ULEA UR6, UR36, UR37, 0x3 ;  /* 0x0000002524067291 */ /* 0x000fe2000f8e183f */
[----:B------:R-:W-:-:S05]  /*73a0*/  IMAD.U32 R3, RZ, RZ, UR46 ;  /* 0x0000002eff037e24 */ /* 0x000fca000f8e00ff */
[----:B------:R-:W-:-:S04]  /*73b0*/  SHF.L.U32 R3, R3, 0x1f, RZ ;  /* 0x0000001f03037819 */ /* 0x000fc800000006ff */
[----:B------:R1:W2:Y:S01]  /*73c0*/  SYNCS.PHASECHK.TRANS64.TRYWAIT P1, [UR6+0x2a830], R3 ;  /* 0x02a83003ff0075a7 */ /* 0x0002a20008020146 */
[----:B------:R-:W-:Y:S05]  /*73d0*/  @!P0 BRA `(.L_x_913) ;  /* 0x0000000000048947 */ /* 0x000fea0003800000 */
[----:B------:R-:W-:Y:S01]  /*73e0*/  BPT.TRAP 0x1 ;  /* 0x000000040000795c */ /* 0x000fe20000300000 */
.L_x_913:
[----:B--2---:R-:W-:Y:S05]  /*73f0*/  @P1 BRA `(.L_x_914) ;  /* 0x0000000000081947 */ /* 0x004fea0003800000 */
[----:B------:R-:W2:Y:S02]  /*7400*/  SYNCS.PHASECHK.TRANS64.TRYWAIT P1, [UR6+0x2a830], R3 ;  /* 0x02a83003ff0075a7 */ /* 0x000ea40008020146 */
[----:B--2---:R-:W-:Y:S05]  /*7410*/  @!P1 BRA `(.L_x_915) ;  /* 0x0000009c00649947 */ /* 0x004fea0003800000 */
.L_x_914:
        /* <DEDUP_REMOVED lines=133> */
.L_x_916:
[----:B------:R-:W-:Y:S01]  /*7c70*/  ULEA UR11, UR7, UR37, 0x3 ;  /* 0x00000025070b7291 */ /* 0x000fe2000f8e183f */
[----:B------:R-:W-:-:S05]  /*7c80*/  IMAD.U32 R0, RZ, RZ, UR38 ;  /* 0x00000026ff007e24 */ /* 0x000fca000f8e00ff */
[----:B------:R-:W-:-:S04]  /*7c90*/  SHF.L.U32 R0, R0, 0x1f, RZ ;  /* 0x0000001f00007819 */ /* 0x000fc800000006ff */
[----:B------:R3:W4:Y:S01]  /*7ca0*/  SYNCS.PHASECHK.TRANS64.TRYWAIT P1, [UR11+0x2a850], R0 ;  /* 0x02a85000ff0075a7 */ /* 0x000722000802014b */
[----:B------:R-:W-:Y:S05]  /*7cb0*/  @!P0 BRA `(.L_x_917) ;  /* 0x0000000000048947 */ /* 0x000fea0003800000 */
[----:B------:R-:W-:Y:S01]  /*7cc0*/  BPT.TRAP 0x1 ;  /* 0x000000040000795c */ /* 0x000fe20000300000 */
.L_x_917:
[----:B----4-:R-:W-:Y:S05]  /*7cd0*/  @P1 BRA `(.L_x_918) ;  /* 0x0000000000081947 */ /* 0x010fea0003800000 */
[----:B------:R-:W4:Y:S02]  /*7ce0*/  SYNCS.PHASECHK.TRANS64.TRYWAIT P1, [UR11+0x2a850], R0 ;  /* 0x02a85000ff0075a7 */ /* 0x000f24000802014b */
[----:B----4-:R-:W-:Y:S05]  /*7cf0*/  @!P1 BRA `(.L_x_919) ;  /* 0x0000009400449947 */ /* 0x010fea0003800000 */
.L_x_918:
[----:B------:R-:W-:Y:S01]  /*7d00*/  UIADD3 UR6, UR37, 0x400, URZ ;  /* 0x0000040025067890 */ /* 0x000fe2000fffe03f */
[----:B------:R-:W-:Y:S01]  /*7d10*/  WARPGROUP.ARRIVE ;  /* 0x00000000000079c5 */ /* 0x000fe20000000000 */
[----:B------:R-:W-:Y:S01]  /*7d20*/  UMOV UR15, 0x40000040 ;  /* 0x40000040000f7882 */ /* 0x000fe20000000000 */
[----:B-1-3--:R-:W-:Y:S01]  /*7d30*/  FMNMX.FTZ R0, R88, R173, !PT ;  /* 0x000000ad58007209 */ /* 0x00afe20007810000 */
[----:B------:R-:W-:Y:S01]  /*7d40*/  USHF.R.U32.HI UR6, URZ, 0x4, UR6 ;  /* 0x000000043f067899 */ /* 0x000fe20008011606 */
[----:B------:R-:W1:Y:S01]  /*7d50*/  LDC R14, c[0x0][0x988] ;  /* 0x00026200ff0e7b82 */ /* 0x000e620000000800 */
[----:B------:R-:W-:Y:S01]  /*7d60*/  FMNMX.FTZ R2, R90, R21, !PT ;  /* 0x000000155a027209 */ /* 0x000fe20007810000 */
[----:B------:R-:W3:Y:S01]  /*7d70*/  S2R R174, SR_TID.X ;  /* 0x0000000000ae7919 */ /* 0x000ee20000002100 */
[----:B------:R-:W-:Y:S01]  /*7d80*/  ULOP3.LUT UR6, UR6, 0x3fff, URZ, 0xc0, !UPT ;  /* 0x00003fff06067892 */ /* 0x000fe2000f8ec03f */
[----:B--2---:R-:W-:Y:S01]  /*7d90*/  FMNMX.FTZ R3, R89, R0, !PT ;  /* 0x0000000059037209 */ /* 0x004fe20007810000 */
[----:B------:R-:W-:-:S02]  /*7da0*/  UMOV UR38, UR46 ;  /* 0x0000002e00267c82 */ /* 0x000fc40008000000 */
[----:B------:R-:W-:Y:S01]  /*7db0*/  ULOP3.LUT UR6, UR6, 0x3000000, URZ, 0xfc, !UPT ;  /* 0x0300000006067892 */ /* 0x000fe2000f8efc3f */
[----:B------:R-:W-:-:S03]  /*7dc0*/  FMNMX.FTZ R0, R92, R3, !PT ;  /* 0x000000035c007209 */ /* 0x000fc60007810000 */
[----:B------:R-:W-:Y:S01]  /*7dd0*/  UIMAD UR6, UR7, 0x600, UR6 ;  /* 0x00000600070678a4 */ /* 0x000fe2000f8e0206 */
[----:B------:R-:W-:Y:S02]  /*7de0*/  FMNMX.FTZ R3, R93, R0, !PT ;  /* 0x000000005d037209 */ /* 0x000fe40007810000 */
[----:B------:R-:W-:Y:S01]  /*7df0*/  UMOV UR7, 0x40000040 ;  /* 0x4000004000077882 */ /* 0x000fe20000000000 */
[----:B------:R-:W-:Y:S01]  /*7e00*/  UIADD3 UR10, UR6, 0x80, URZ ;  /* 0x00000080060a7890 */ /* 0x000fe2000fffe03f */
[----:B------:R-:W-:-:S04]  /*7e10*/  FMNMX.FTZ R0, R96, R3, !PT ;  /* 0x0000000360007209 */ /* 0x000fc80007810000 */
[----:B------:R-:W-:Y:S01]  /*7e20*/  HGMMA.64x128x16.F32.BF16 R24, R156, gdesc[UR4].tnspB, R24, gsb0 ;  /* 0x41e000049c187df0 */ /* 0x000fe20008001818 */
[----:B------:R-:W-:Y:S01]  /*7e30*/  FMNMX.FTZ R3, R97, R0, !PT ;  /* 0x0000000061037209 */ /* 0x000fe20007810000 */
[----:B------:R-:W-:Y:S01]  /*7e40*/  UMOV UR14, UR10 ;  /* 0x0000000a000e7c82 */ /* 0x000fe20008000000 */
[----:B------:R-:W-:Y:S02]  /*7e50*/  UIADD3 UR10, UR6, 0x100, URZ ;  /* 0x00000100060a7890 */ /* 0x000fe4000fffe03f */
[----:B------:R-:W-:Y:S01]  /*7e60*/  FMNMX.FTZ R0, R100, R3, !PT ;  /* 0x0000000364007209 */ /* 0x000fe20007810000 */
[----:B------:R-:W-:-:S03]  /*7e70*/  UMOV UR7, 0x40000040 ;  /* 0x4000004000077882 */ /* 0x000fc60000000000 */
[----:B------:R-:W-:-:S04]  /*7e80*/  FMNMX.FTZ R3, R101, R0, !PT ;  /* 0x0000000065037209 */ /* 0x000fc80007810000 */
[----:B------:R-:W-:Y:S02]  /*7e90*/  FMNMX.FTZ R0, R104, R3, !PT ;  /* 0x0000000368007209 */ /* 0x000fe40007810000 */
[----:B---3--:R-:W-:Y:S02]  /*7ea0*/  LOP3.LUT P1, RZ, R174, 0x7f, RZ, 0xc0, !PT ;  /* 0x0000007faeff7812 */ /* 0x008fe4000782c0ff */
        /* <DEDUP_REMOVED lines=17> */
[----:B------:R-:W2:Y:S02]  /*7fc0*/  SHFL.BFLY PT, R3, R12, 0x1, 0x1f ;  /* 0x0c201f000c037f89 */ /* 0x000ea400000e0000 */
[----:B--2---:R-:W-:Y:S01]  /*7fd0*/  FMNMX.FTZ R3, R12, R3, !PT ;  /* 0x000000030c037209 */ /* 0x004fe20007810000 */
[----:B------:R-:W-:Y:S02]  /*7fe0*/  WARPGROUP.DEPBAR.LE gsb0, 0x0 ;  /* 0x00008000000079c5 */ /* 0x000fe40000010000 */
[----:B------:R-:W-:-:S06]  /*7ff0*/  WARPGROUP.ARRIVE ;  /* 0x00000000000079c5 */ /* 0x000fcc0000000000 */
[----:B------:R-:W-:Y:S01]  /*8000*/  HGMMA.64x128x16.F32.BF16 R24, R152, gdesc[UR12].tnspB, R24, gsb0 ;  /* 0x41e0000c98187df0 */ /* 0x000fe20008001818 */
[----:B------:R-:W-:Y:S01]  /*8010*/  UMOV UR14, UR10 ;  /* 0x0000000a000e7c82 */ /* 0x000fe20008000000 */
[----:B------:R-:W-:Y:S01]  /*8020*/  UMOV UR15, 0x40000040 ;  /* 0x40000040000f7882 */ /* 0x000fe20000000000 */
[----:B------:R-:W-:Y:S01]  /*8030*/  UIADD3 UR10, UR6, 0x180, URZ ;  /* 0x00000180060a7890 */ /* 0x000fe2000fffe03f */
[----:B------:R-:W-:Y:S02]  /*8040*/  WARPGROUP.DEPBAR.LE gsb0, 0x0 ;  /* 0x00008000000079c5 */ /* 0x000fe40000010000 */
[----:B------:R-:W-:Y:S01]  /*8050*/  WARPGROUP.ARRIVE ;  /* 0x00000000000079c5 */ /* 0x000fe20000000000 */
[----:B-1----:R-:W-:-:S04]  /*8060*/  FMUL.FTZ R153, R3, R14 ;  /* 0x0000000e03997220 */ /* 0x002fc80000410000 */
[-CC-:B------:R-:W-:Y:S01]  /*8070*/  FFMA.FTZ R156, R89, R14.reuse, -R153.reuse ;  /* 0x0000000e599c7223 */ /* 0x180fe20000010899 */
[----:B------:R-:W-:Y:S01]  /*8080*/  HGMMA.64x128x16.F32.BF16 R24, R148, gdesc[UR12].tnspB, R24, gsb0 ;  /* 0x41e0000c94187df0 */ /* 0x000fe20008001818 */
[----:B------:R-:W-:Y:S01]  /*8090*/  UMOV UR14, UR10 ;  /* 0x0000000a000e7c82 */ /* 0x000fe20008000000 */
[----:B------:R-:W-:Y:S01]  /*80a0*/  UMOV UR15, 0x40000040 ;  /* 0x40000040000f7882 */ /* 0x000fe20000000000 */
[----:B------:R-:W-:Y:S01]  /*80b0*/  UIADD3 UR10, UR6, 0x200, URZ ;  /* 0x00000200060a7890 */ /* 0x000fe2000fffe03f */
[-CC-:B------:R-:W-:Y:S01]  /*80c0*/  FFMA.FTZ R158, R92, R14.reuse, -R153.reuse ;  /* 0x0000000e5c9e7223 */ /* 0x180fe20000010899 */
[----:B------:R-:W-:Y:S01]  /*80d0*/  UIADD3 UR6, UR6, 0x280, URZ ;  /* 0x0000028006067890 */ /* 0x000fe2000fffe03f */
[----:B------:R-:W-:Y:S01]  /*80e0*/  MUFU.EX2 R156, R156 ;  /* 0x0000009c009c7308 */ /* 0x000fe20000000800 */
[-CC-:B------:R-:W-:Y:S01]  /*80f0*/  FFMA.FTZ R152, R96, R14.reuse, -R153.reuse ;  /* 0x0000000e60987223 */ /* 0x180fe20000010899 */
[-CC-:B------:R-:W-:Y:S01]  /*8100*/  FFMA.FTZ R154, R100, R14.reuse, -R153.reuse ;  /* 0x0000000e649a7223 */ /* 0x180fe20000010899 */
[-CC-:B------:R-:W-:Y:S01]  /*8110*/  FFMA.FTZ R92, R124, R14.reuse, -R153.reuse ;  /* 0x0000000e7c5c7223 */ /* 0x180fe20000010899 */
[-CC-:B------:R-:W-:Y:S01]  /*8120*/  FFMA.FTZ R96, R128, R14.reuse, -R153.reuse ;  /* 0x0000000e80607223 */ /* 0x180fe20000010899 */
[-CC-:B------:R-:W-:Y:S01]  /*8130*/  FFMA.FTZ R100, R132, R14.reuse, -R153.reuse ;  /* 0x0000000e84647223 */ /* 0x180fe20000010899 */
[----:B------:R-:W-:-:S02]  /*8140*/  FFMA.FTZ R133, R133, R14, -R153 ;  /* 0x0000000e85857223 */ /* 0x000fc40000010899 */
        /* <DEDUP_REMOVED lines=8> */
[----:B------:R-:W-:Y:S01]  /*81d0*/  FMNMX.FTZ R151, R91, R2, !PT ;  /* 0x000000025b977209 */ /* 0x000fe20007810000 */
[----:B------:R-:W-:Y:S01]  /*81e0*/  FADD.FTZ R149, -R3, R173 ;  /* 0x000000ad03957221 */ /* 0x000fe20000010100 */
[----:B------:R-:W-:Y:S01]  /*81f0*/  FFMA.FTZ R150, R108, R14, -R153 ;  /* 0x0000000e6c967223 */ /* 0x000fe20000010899 */
[----:B------:R-:W-:Y:S01]  /*8200*/  IMAD.MOV.U32 R173, RZ, RZ, R3 ;  /* 0x000000ffffad7224 */ /* 0x000fe200078e0003 */
[----:B------:R-:W-:Y:S01]  /*8210*/  FMNMX.FTZ R2, R94, R151, !PT ;  /* 0x000000975e027209 */ /* 0x000fe20007810000 */
[----:B------:R-:W-:Y:S01]  /*8220*/  HGMMA.64x128x16.F32.BF16 R24, R144, gdesc[UR12].tnspB, R24, gsb0 ;  /* 0x41e0000c90187df0 */ /* 0x000fe20008001818 */
[----:B------:R-:W-:Y:S01]  /*8230*/  UMOV UR14, UR10 ;  /* 0x0000000a000e7c82 */ /* 0x000fe20008000000 */
[----:B------:R-:W-:Y:S01]  /*8240*/  UMOV UR15, 0x40000040 ;  /* 0x40000040000f7882 */ /* 0x000fe20000000000 */
[----:B------:R-:W-:Y:S01]  /*8250*/  FMNMX.FTZ R89, R95, R2, !PT ;  /* 0x000000025f597209 */ /* 0x000fe20007810000 */
[-C--:B------:R-:W-:Y:S01]  /*8260*/  FMUL.FTZ R148, R149, R14.reuse ;  /* 0x0000000e95947220 */ /* 0x080fe20000410000 */
[-CC-:B------:R-:W-:Y:S01]  /*8270*/  FFMA.FTZ R149, R88, R14.reuse, -R153.reuse ;  /* 0x0000000e58957223 */ /* 0x180fe20000010899 */
[----:B------:R-:W-:Y:S01]  /*8280*/  FFMA.FTZ R88, R120, R14, -R153 ;  /* 0x0000000e78587223 */ /* 0x000fe20000010899 */
[----:B------:R-:W-:Y:S01]  /*8290*/  FMNMX.FTZ R2, R98, R89, !PT ;  /* 0x0000005962027209 */ /* 0x000fe20007810000 */
[----:B------:R1:W-:Y:S03]  /*82a0*/  MUFU.EX2 R0, R148 ;  /* 0x0000009400007308 */ /* 0x0003e60000000800 */
[----:B------:R-:W-:-:S04]  /*82b0*/  FMNMX.FTZ R89, R99, R2, !PT ;  /* 0x0000000263597209 */ /* 0x000fc80007810000 */
[----:B------:R-:W-:Y:S01]  /*82c0*/  FMNMX.FTZ R2, R102, R89, !PT ;  /* 0x0000005966027209 */ /* 0x000fe20007810000 */
[-CC-:B------:R-:W-:Y:S01]  /*82d0*/  FFMA.FTZ R89, R93, R14.reuse, -R153.reuse ;  /* 0x0000000e5d597223 */ /* 0x180fe20000010899 */
[----:B------:R-:W2:Y:S01]  /*82e0*/  MUFU.EX2 R149, R149 ;  /* 0x0000009500957308 */ /* 0x000ea20000000800 */
[----:B-1----:R-:W-:Y:S01]  /*82f0*/  FFMA.FTZ R148, R104, R14, -R153 ;  /* 0x0000000e68947223 */ /* 0x002fe20000010899 */
[----:B------:R-:W-:-:S04]  /*8300*/  FMNMX.FTZ R93, R103, R2, !PT ;  /* 0x00000002675d7209 */ /* 0x000fc80007810000 */
[----:B------:R-:W-:Y:S02]  /*8310*/  FMNMX.FTZ R2, R106, R93, !PT ;  /* 0x0000005d6a027209 */ /* 0x000fe40007810000 */
[----:B------:R-:W-:Y:S02]  /*8320*/  MUFU.EX2 R89, R89 ;  /* 0x0000005900597308 */ /* 0x000fe40000000800 */
[----:B------:R-:W-:-:S04]  /*8330*/  FMNMX.FTZ R93, R107, R2, !PT ;  /* 0x000000026b5d7209 */ /* 0x000fc80007810000 */
[----:B------:R-:W-:Y:S01]  /*8340*/  FMNMX.FTZ R2, R110, R93, !PT ;  /* 0x0000005d6e027209 */ /* 0x000fe20007810000 */
[----:B------:R-:W-:Y:S01]  /*8350*/  FFMA.FTZ R93, R97, R14, -R153 ;  /* 0x0000000e615d7223 */ /* 0x000fe20000010899 */
[----:B------:R-:W-:Y:S01]  /*8360*/  MUFU.EX2 R148, R148 ;  /* 0x0000009400947308 */ /* 0x000fe20000000800 */
[----:B--2---:R-:W-:Y:S01]  /*8370*/  FFMA.FTZ R11, R0, R11, R149 ;  /* 0x0000000b000b7223 */ /* 0x004fe20000010095 */
[----:B------:R-:W-:-:S03]  /*8380*/  FMNMX.FTZ R97, R111, R2, !PT ;  /* 0x000000026f617209 */ /* 0x000fc60007810000 */
[----:B------:R-:W-:Y:S01]  /*8390*/  FADD.FTZ R11, R156, R11 ;  /* 0x0000000b9c0b7221 */ /* 0x000fe20000010000 */
[----:B------:R-:W-:Y:S02]  /*83a0*/  FMNMX.FTZ R2, R114, R97, !PT ;  /* 0x0000006172027209 */ /* 0x000fe40007810000 */
[----:B------:R-:W-:Y:S01]  /*83b0*/  MUFU.EX2 R93, R93 ;  /* 0x0000005d005d7308 */ /* 0x000fe20000000800 */
[----:B------:R-:W-:Y:S02]  /*83c0*/  F2FP.BF16.F32.PACK_AB R156, R156, R149 ;  /* 0x000000959c9c723e */ /* 0x000fe400000010ff */
[----:B------:R-:W-:-:S04]  /*83d0*/  FMNMX.FTZ R97, R115, R2, !PT ;  /* 0x0000000273617209 */ /* 0x000fc80007810000 */
[----:B------:R-:W-:Y:S01]  /*83e0*/  FMNMX.FTZ R2, R118, R97, !PT ;  /* 0x0000006176027209 */ /* 0x000fe20007810000 */
[----:B------:R-:W-:Y:S01]  /*83f0*/  FFMA.FTZ R97, R101, R14, -R153 ;  /* 0x0000000e65617223 */ /* 0x000fe20000010899 */
[----:B------:R-:W-:Y:S02]  /*8400*/  MUFU.EX2 R150, R150 ;  /* 0x0000009600967308 */ /* 0x000fe40000000800 */
[----:B------:R-:W-:-:S04]  /*8410*/  FMNMX.FTZ R101, R119, R2, !PT ;  /* 0x0000000277657209 */ /* 0x000fc80007810000 */
[----:B------:R-:W-:Y:S02]  /*8420*/  FMNMX.FTZ R2, R122, R101, !PT ;  /* 0x000000657a027209 */ /* 0x000fe40007810000 */
[----:B------:R-:W-:Y:S02]  /*8430*/  MUFU.EX2 R97, R97 ;  /* 0x0000006100617308 */ /* 0x000fe40000000800 */
        /* <DEDUP_REMOVED lines=9> */
[-CC-:B------:R-:W-:Y:S01]  /*84d0*/  FFMA.FTZ R105, R109, R14.reuse, -R153.reuse ;  /* 0x0000000e6d697223 */ /* 0x180fe20000010899 */
[-CC-:B------:R-:W-:Y:S01]  /*84e0*/  FFMA.FTZ R109, R113, R14.reuse, -R153.reuse ;  /* 0x0000000e716d7223 */ /* 0x180fe20000010899 */
[--C-:B------:R-:W-:Y:S01]  /*84f0*/  FFMA.FTZ R113, R117, R14, -R153.reuse ;  /* 0x0000000e75717223 */ /* 0x100fe20000010899 */
[----:B------:R-:W-:Y:S01]  /*8500*/  FMNMX.FTZ R2, R135, R2, !PT ;  /* 0x0000000287027209 */ /* 0x000fe20007810000 */
[-CC-:B------:R-:W-:Y:S01]  /*8510*/  FFMA.FTZ R117, R121, R14.reuse, -R153.reuse ;  /* 0x0000000e79757223 */ /* 0x180fe20000010899 */
[-CC-:B------:R-:W-:Y:S01]  /*8520*/  FFMA.FTZ R121, R125, R14.reuse, -R153.reuse ;  /* 0x0000000e7d797223 */ /* 0x180fe20000010899 */
[----:B------:R-:W-:Y:S01]  /*8530*/  FFMA.FTZ R125, R129, R14, -R153 ;  /* 0x0000000e817d7223 */ /* 0x000fe20000010899 */
[----:B------:R-:W-:Y:S08]  /*8540*/  MUFU.EX2 R105, R105 ;  /* 0x0000006900697308 */ /* 0x000ff00000000800 */
[----:B------:R-:W-:Y:S08]  /*8550*/  MUFU.EX2 R109, R109 ;  /* 0x0000006d006d7308 */ /* 0x000ff00000000800 */
[----:B------:R-:W-:Y:S08]  /*8560*/  MUFU.EX2 R113, R113 ;  /* 0x0000007100717308 */ /* 0x000ff00000000800 */
[----:B------:R-:W1:Y:S08]  /*8570*/  MUFU.EX2 R117, R117 ;  /* 0x0000007500757308 */ /* 0x000e700000000800 */
[----:B------:R-:W2:Y:S08]  /*8580*/  MUFU.EX2 R121, R121 ;  /* 0x0000007900797308 */ /* 0x000eb00000000800 */
[----:B------:R-:W-:Y:S01]  /*8590*/  MUFU.EX2 R125, R125 ;  /* 0x0000007d007d7308 */ /* 0x000fe20000000800 */
[----:B------:R-:W-:-:S02]  /*85a0*/  WARPGROUP.DEPBAR.LE gsb0, 0x0 ;  /* 0x00008000000079c5 */ /* 0x000fc40000010000 */
[----:B------:R-:W-:Y:S01]  /*85b0*/  WARPGROUP.ARRIVE ;  /* 0x00000000000079c5 */ /* 0x000fe20000000000 */
[----:B------:R-:W3:Y:S01]  /*85c0*/  SHFL.BFLY PT, R145, R2, 0x2, 0x1f ;  /* 0x0c401f0002917f89 */ /* 0x000ee200000e0000 */
[-CC-:B------:R-:W-:Y:S01]  /*85d0*/  FFMA.FTZ R144, R112, R14.reuse, -R153.reuse ;  /* 0x0000000e70907223 */ /* 0x180fe20000010899 */
[----:B------:R-:W-:-:S03]  /*85e0*/  FFMA.FTZ R146, R116, R14, -R153 ;  /* 0x0000000e74927223 */ /* 0x000fc60000010899 */
[----:B------:R-:W-:Y:S02]  /*85f0*/  HGMMA.64x128x16.F32.BF16 R24, R140, gdesc[UR12].tnspB, R24, gsb0 ;  /* 0x41e0000c8c187df0 */ /* 0x000fe40008001818 */
[----:B------:R-:W-:Y:S08]  /*8600*/  MUFU.EX2 R144, R144 ;  /* 0x0000009000907308 */ /* 0x000ff00000000800 */
[----:B------:R-:W-:Y:S01]  /*8610*/  MUFU.EX2 R146, R146 ;  /* 0x0000009200927308 */ /* 0x000fe20000000800 */
[----:B---3--:R-:W-:-:S05]  /*8620*/  FMNMX.FTZ R145, R2, R145, !PT ;  /* 0x0000009102917209 */ /* 0x008fca0007810000 */
[----:B------:R-:W3:Y:S02]  /*8630*/  SHFL.BFLY PT, R12, R145, 0x1, 0x1f ;  /* 0x0c201f00910c7f89 */ /* 0x000ee400000e0000 */
[----:B---3--:R-:W-:-:S05]  /*8640*/  FMNMX.FTZ R12, R145, R12, !PT ;  /* 0x0000000c910c7209 */ /* 0x008fca0007810000 */
[----:B------:R-:W-:Y:S02]  /*8650*/  FADD.FTZ R129, -R12, R21 ;  /* 0x000000150c817221 */ /* 0x000fe40000010100 */
[----:B------:R-:W-:Y:S02]  /*8660*/  MUFU.EX2 R21, R133 ;  /* 0x0000008500157308 */ /* 0x000fe40000000800 */
[----:B------:R-:W-:-:S06]  /*8670*/  FMUL.FTZ R129, R129, R14 ;  /* 0x0000000e81817220 */ /* 0x000fcc0000410000 */
[----:B------:R-:W-:Y:S01]  /*8680*/  MUFU.EX2 R2, R129 ;  /* 0x0000008100027308 */ /* 0x000fe20000000800 */
[----:B------:R-:W-:Y:S02]  /*8690*/  WARPGROUP.DEPBAR.LE gsb0, 0x0 ;  /* 0x00008000000079c5 */ /* 0x000fe40000010000 */
[----:B------:R-:W-:Y:S01]  /*86a0*/  WARPGROUP.ARRIVE ;  /* 0x00000000000079c5 */ /* 0x000fe20000000000 */
[----:B------:R-:W-:Y:S01]  /*86b0*/  FMUL.FTZ R141, R12, R14 ;  /* 0x0000000e0c8d7220 */ /* 0x000fe20000410000 */
[----:B-1----:R-:W-:Y:S02]  /*86c0*/  F2FP.BF16.F32.PACK_AB R140, R117, R88 ;  /* 0x00000058758c723e */ /* 0x002fe400000010ff */
[----:B--2---:R-:W-:Y:S01]  /*86d0*/  F2FP.BF16.F32.PACK_AB R142, R121, R92 ;  /* 0x0000005c798e723e */ /* 0x004fe200000010ff */
[-CC-:B------:R-:W-:Y:S01]  /*86e0*/  FFMA.FTZ R90, R90, R14.reuse, -R141.reuse ;  /* 0x0000000e5a5a7223 */ /* 0x180fe2000001088d */
[----:B------:R-:W-:Y:S01]  /*86f0*/  HGMMA.64x128x16.F32.BF16 R24, R136, gdesc[UR4].tnspB, R24, gsb0 ;  /* 0x41e0000488187df0 */ /* 0x000fe20008001818 */
[-CC-:B------:R-:W-:Y:S01]  /*8700*/  FFMA.FTZ R91, R91, R14.reuse, -R141.reuse ;  /* 0x0000000e5b5b7223 */ /* 0x180fe2000001088d */
[-CC-:B------:R-:W-:Y:S01]  /*8710*/  FFMA.FTZ R94, R94, R14.reuse, -R141.reuse ;  /* 0x0000000e5e5e7223 */ /* 0x180fe2000001088d */
[----:B------:R1:W2:Y:S01]  /*8720*/  MUFU.EX2 R157, R90 ;  /* 0x0000005a009d7308 */ /* 0x0002a20000000800 */
[-CC-:B------:R-:W-:Y:S01]  /*8730*/  FFMA.FTZ R95, R95, R14.reuse, -R141.reuse ;  /* 0x0000000e5f5f7223 */ /* 0x180fe2000001088d */
[-CC-:B------:R-:W-:Y:S01]  /*8740*/  FFMA.FTZ R98, R98, R14.reuse, -R141.reuse ;  /* 0x0000000e62627223 */ /* 0x180fe2000001088d */
[-CC-:B------:R-:W-:Y:S01]  /*8750*/  FFMA.FTZ R99, R99, R14.reuse, -R141.reuse ;  /* 0x0000000e63637223 */ /* 0x180fe2000001088d */
[-CC-:B------:R-:W-:Y:S01]  /*8760*/  FFMA.FTZ R102, R102, R14.reuse, -R141.reuse ;  /* 0x0000000e66667223 */ /* 0x180fe2000001088d */
[-CC-:B------:R-:W-:Y:S01]  /*8770*/  FFMA.FTZ R103, R103, R14.reuse, -R141.reuse ;  /* 0x0000000e67677223 */ /* 0x180fe2000001088d */
[-CC-:B------:R-:W-:Y:S01]  /*8780*/  FFMA.FTZ R106, R106, R14.reuse, -R141.reuse ;  /* 0x0000000e6a6a7223 */ /* 0x180fe2000001088d */
[----:B------:R-:W-:Y:S01]  /*8790*/  FFMA.FTZ R107, R107, R14, -R141 ;  /* 0x0000000e6b6b7223 */ /* 0x000fe2000001088d */
[----:B------:R-:W3:Y:S01]  /*87a0*/  MUFU.EX2 R91, R91 ;  /* 0x0000005b005b7308 */ /* 0x000ee20000000800 */
[----:B-1----:R-:W-:-:S02]  /*87b0*/  IMAD.U32 R90, RZ, RZ, UR36 ;  /* 0x00000024ff5a7e24 */ /* 0x002fc4000f8e00ff */
[-CC-:B------:R-:W-:Y:S01]  /*87c0*/  FFMA.FTZ R110, R110, R14.reuse, -R141.reuse ;  /* 0x0000000e6e6e7223 */ /* 0x180fe2000001088d */
[-CC-:B------:R-:W-:Y:S01]  /*87d0*/  FFMA.FTZ R111, R111, R14.reuse, -R141.reuse ;  /* 0x0000000e6f6f7223 */ /* 0x180fe2000001088d */
[-CC-:B------:R-:W-:Y:S01]  /*87e0*/  FFMA.FTZ R114, R114, R14.reuse, -R141.reuse ;  /* 0x0000000e72727223 */ /* 0x180fe2000001088d */
[-CC-:B------:R-:W-:Y:S01]  /*87f0*/  FFMA.FTZ R115, R115, R14.reuse, -R141.reuse ;  /* 0x0000000e73737223 */ /* 0x180fe2000001088d */
[----:B------:R-:W-:Y:S01]  /*8800*/  @!P1 LEA R90, R90, UR37, 0x3 ;  /* 0x000000255a5a9c11 */ /* 0x000fe2000f8e18ff */
[----:B------:R-:W-:Y:S01]  /*8810*/  FFMA.FTZ R118, R118, R14, -R141 ;  /* 0x0000000e76767223 */ /* 0x000fe2000001088d */
[----:B------:R1:W4:Y:S01]  /*8820*/  MUFU.EX2 R159, R94 ;  /* 0x0000005e009f7308 */ /* 0x0003220000000800 */
[----:B--2---:R-:W-:Y:S01]  /*8830*/  FFMA.FTZ R10, R2, R10, R157 ;  /* 0x0000000a020a7223 */ /* 0x004fe2000001009d */
[-CC-:B------:R-:W-:Y:S01]  /*8840*/  FFMA.FTZ R119, R119, R14.reuse, -R141.reuse ;  /* 0x0000000e77777223 */ /* 0x180fe2000001088d */
[----:B------:R-:W-:Y:S02]  /*8850*/  @!P1 VIADD R90, R90, 0x2a840 ;  /* 0x0002a8405a5a9836 */ /* 0x000fe40000000000 */
[-CC-:B------:R-:W-:Y:S01]  /*8860*/  FFMA.FTZ R122, R122, R14.reuse, -R141.reuse ;  /* 0x0000000e7a7a7223 */ /* 0x180fe2000001088d */
[-CC-:B------:R-:W-:Y:S01]  /*8870*/  FFMA.FTZ R123, R123, R14.reuse, -R141.reuse ;  /* 0x0000000e7b7b7223 */ /* 0x180fe2000001088d */
[-CC-:B------:R-:W-:Y:S01]  /*8880*/  FFMA.FTZ R126, R126, R14.reuse, -R141.reuse ;  /* 0x0000000e7e7e7223 */ /* 0x180fe2000001088d */
[-CC-:B------:R-:W-:Y:S01]  /*8890*/  FFMA.FTZ R127, R127, R14.reuse, -R141.reuse ;  /* 0x0000000e7f7f7223 */ /* 0x180fe2000001088d */
[----:B------:R-:W-:Y:S01]  /*88a0*/  @!P1 PRMT R90, RZ, 0x654, R90 ;  /* 0x00000654ff5a9816 */ /* 0x000fe2000000005a */
[----:B-1----:R-:W-:Y:S01]  /*88b0*/  IMAD.U32 R94, RZ, RZ, UR11 ;  /* 0x0000000bff5e7e24 */ /* 0x002fe2000f8e00ff */
[----:B------:R-:W1:Y:S01]  /*88c0*/  MUFU.EX2 R95, R95 ;  /* 0x0000005f005f7308 */ /* 0x000e620000000800 */
[----:B---3--:R-:W-:Y:S01]  /*88d0*/  FADD.FTZ R10, R91, R10 ;  /* 0x0000000a5b0a7221 */ /* 0x008fe20000010000 */
[-CC-:B------:R-:W-:Y:S01]  /*88e0*/  FFMA.FTZ R130, R130, R14.reuse, -R141.reuse ;  /* 0x0000000e82827223 */ /* 0x180fe2000001088d */
[-CC-:B------:R-:W-:Y:S01]  /*88f0*/  FFMA.FTZ R131, R131, R14.reuse, -R141.reuse ;  /* 0x0000000e83837223 */ /* 0x180fe2000001088d */
[-CC-:B------:R-:W-:Y:S01]  /*8900*/  FFMA.FTZ R134, R134, R14.reuse, -R141.reuse ;  /* 0x0000000e86867223 */ /* 0x180fe2000001088d */
[----:B------:R-:W-:Y:S01]  /*8910*/  FFMA.FTZ R135, R135, R14, -R141 ;  /* 0x0000000e87877223 */ /* 0x000fe2000001088d */
[----:B------:R-:W-:Y:S01]  /*8920*/  UMOV UR7, UR36 ;  /* 0x0000002400077c82 */ /* 0x000fe20008000000 */
[----:B----4-:R-:W-:Y:S01]  /*8930*/  FADD.FTZ R10, R159, R10 ;  /* 0x0000000a9f0a7221 */ /* 0x010fe20000010000 */
[----:B------:R-:W2:Y:S01]  /*8940*/  MUFU.EX2 R153, R98 ;  /* 0x0000006200997308 */ /* 0x000ea20000000800 */
[----:B------:R-:W-:-:S07]  /*8950*/  F2FP.BF16.F32.PACK_AB R157, R91, R157 ;  /* 0x0000009d5b9d723e */ /* 0x000fce00000010ff */
[----:B------:R-:W3:Y:S01]  /*8960*/  MUFU.EX2 R99, R99 ;  /* 0x0000006300637308 */ /* 0x000ee20000000800 */
[C---:B-1----:R-:W-:Y:S01]  /*8970*/  FADD.FTZ R10, R95.reuse, R10 ;  /* 0x0000000a5f0a7221 */ /* 0x042fe20000010000 */
[----:B------:R-:W-:-:S06]  /*8980*/  F2FP.BF16.F32.PACK_AB R159, R95, R159 ;  /* 0x0000009f5f9f723e */ /* 0x000fcc00000010ff */
[----:B------:R-:W1:Y:S01]  /*8990*/  MUFU.EX2 R155, R102 ;  /* 0x00000066009b7308 */ /* 0x000e620000000800 */
[----:B--2---:R-:W-:-:S07]  /*89a0*/  FADD.FTZ R10, R153, R10 ;  /* 0x0000000a990a7221 */ /* 0x004fce0000010000 */
[----:B------:R-:W2:Y:S01]  /*89b0*/  MUFU.EX2 R103, R103 ;  /* 0x0000006700677308 */ /* 0x000ea20000000800 */
[C---:B---3--:R-:W-:Y:S01]  /*89c0*/  FADD.FTZ R10, R99.reuse, R10 ;  /* 0x0000000a630a7221 */ /* 0x048fe20000010000 */
[----:B------:R-:W-:-:S06]  /*89d0*/  F2FP.BF16.F32.PACK_AB R153, R99, R153 ;  /* 0x000000996399723e */ /* 0x000fcc00000010ff */
[----:B------:R-:W3:Y:S01]  /*89e0*/  MUFU.EX2 R129, R106 ;  /* 0x0000006a00817308 */ /* 0x000ee20000000800 */
[----:B-1----:R-:W-:-:S07]  /*89f0*/  FADD.FTZ R10, R155, R10 ;  /* 0x0000000a9b0a7221 */ /* 0x002fce0000010000 */
[----:B------:R-:W1:Y:S01]  /*8a00*/  MUFU.EX2 R107, R107 ;  /* 0x0000006b006b7308 */ /* 0x000e620000000800 */
[C---:B--2---:R-:W-:Y:S01]  /*8a10*/  FADD.FTZ R10, R103.reuse, R10 ;  /* 0x0000000a670a7221 */ /* 0x044fe20000010000 */
[----:B------:R-:W-:-:S06]  /*8a20*/  F2FP.BF16.F32.PACK_AB R155, R103, R155 ;  /* 0x0000009b679b723e */ /* 0x000fcc00000010ff */
[----:B------:R-:W2:Y:S01]  /*8a30*/  MUFU.EX2 R151, R110 ;  /* 0x0000006e00977308 */ /* 0x000ea20000000800 */
[----:B---3--:R-:W-:-:S07]  /*8a40*/  FADD.FTZ R10, R129, R10 ;  /* 0x0000000a810a7221 */ /* 0x008fce0000010000 */
        /* <DEDUP_REMOVED lines=16> */
[----:B------:R-:W-:Y:S02]  /*8b50*/  WARPGROUP.DEPBAR.LE gsb0, 0x0 ;  /* 0x00008000000079c5 */ /* 0x000fe40000010000 */
[----:B------:R4:W-:Y:S01]  /*8b60*/  @!P1 SYNCS.ARRIVE.TRANS64.RED.A1T0 RZ, [R90+URZ], RZ ;  /* 0x000000ff5aff99a7 */ /* 0x0009e2000810043f */
[----:B-1----:R-:W-:Y:S01]  /*8b70*/  FADD.FTZ R10, R119, R10 ;  /* 0x0000000a770a7221 */ /* 0x002fe20000010000 */
[----:B------:R-:W-:Y:S02]  /*8b80*/  F2FP.BF16.F32.PACK_AB R138, R21, R100 ;  /* 0x00000064158a723e */ /* 0x000fe400000010ff */
[----:B------:R-:W-:Y:S01]  /*8b90*/  F2FP.BF16.F32.PACK_AB R147, R119, R147 ;  /* 0x000000937793723e */ /* 0x000fe200000010ff */
[----:B------:R-:W1:Y:S01]  /*8ba0*/  MUFU.EX2 R143, R126 ;  /* 0x0000007e008f7308 */ /* 0x000e620000000800 */
[----:B--2---:R-:W-:Y:S01]  /*8bb0*/  FADD.FTZ R10, R133, R10 ;  /* 0x0000000a850a7221 */ /* 0x004fe20000010000 */
[----:B------:R-:W-:Y:S01]  /*8bc0*/  F2FP.BF16.F32.PACK_AB R136, R125, R96 ;  /* 0x000000607d88723e */ /* 0x000fe200000010ff */
[----:B----4-:R-:W-:-:S05]  /*8bd0*/  @!P1 VIADD R90, R94, 0x2a860 ;  /* 0x0002a8605e5a9836 */ /* 0x010fca0000000000 */
[----:B------:R-:W-:Y:S01]  /*8be0*/  @!P1 PRMT R90, RZ, 0x654, R90 ;  /* 0x00000654ff5a9816 */ /* 0x000fe2000000005a */
[----:B------:R-:W2:Y:S01]  /*8bf0*/  MUFU.EX2 R127, R127 ;  /* 0x0000007f007f7308 */ /* 0x000ea20000000800 */
[C---:B---3--:R-:W-:Y:S01]  /*8c00*/  FADD.FTZ R10, R123.reuse, R10 ;  /* 0x0000000a7b0a7221 */ /* 0x048fe20000010000 */
[----:B------:R-:W-:Y:S01]  /*8c10*/  F2FP.BF16.F32.PACK_AB R141, R123, R133 ;  /* 0x000000857b8d723e */ /* 0x000fe200000010ff */
[----:B------:R3:W-:Y:S01]  /*8c20*/  @!P1 SYNCS.ARRIVE.TRANS64.RED.A1T0 RZ, [R90+URZ], RZ ;  /* 0x000000ff5aff99a7 */ /* 0x0007e2000810043f */
[C---:B------:R-:W-:Y:S01]  /*8c30*/  ISETP.GT.AND P1, PT, R20.reuse, R15, PT ;  /* 0x0000000f1400720c */ /* 0x040fe20003f24270 */
[----:B------:R-:W-:-:S03]  /*8c40*/  VIADD R20, R20, 0xffffffff ;  /* 0xffffffff14147836 */ /* 0x000fc60000000000 */
[----:B------:R-:W4:Y:S01]  /*8c50*/  MUFU.EX2 R137, R130 ;  /* 0x0000008200897308 */ /* 0x000f220000000800 */
[----:B-1----:R-:W-:Y:S01]  /*8c60*/  FADD.FTZ R10, R143, R10 ;  /* 0x0000000a8f0a7221 */ /* 0x002fe20000010000 */
[----:B---3--:R-:W-:Y:S01]  /*8c70*/  FADD.FTZ R90, R158, R11 ;  /* 0x0000000b9e5a7221 */ /* 0x008fe20000010000 */
[----:B------:R-:W-:-:S03]  /*8c80*/  F2FP.BF16.F32.PACK_AB R158, R89, R158 ;  /* 0x0000009e599e723e */ /* 0x000fc600000010ff */
[----:B------:R-:W-:Y:S02]  /*8c90*/  FADD.FTZ R11, R89, R90 ;  /* 0x0000005a590b7221 */ /* 0x000fe40000010000 */
[----:B------:R-:W1:Y:S01]  /*8ca0*/  MUFU.EX2 R131, R131 ;  /* 0x0000008300837308 */ /* 0x000e620000000800 */
[C---:B--2---:R-:W-:Y:S01]  /*8cb0*/  FADD.FTZ R10, R127.reuse, R10 ;  /* 0x0000000a7f0a7221 */ /* 0x044fe20000010000 */
[----:B------:R-:W-:Y:S01]  /*8cc0*/  F2FP.BF16.F32.PACK_AB R143, R127, R143 ;  /* 0x0000008f7f8f723e */ /* 0x000fe200000010ff */
[----:B------:R-:W-:Y:S01]  /*8cd0*/  FADD.FTZ R90, R152, R11 ;  /* 0x0000000b985a7221 */ /* 0x000fe20000010000 */
[----:B------:R-:W-:-:S03]  /*8ce0*/  F2FP.BF16.F32.PACK_AB R152, R93, R152 ;  /* 0x000000985d98723e */ /* 0x000fc600000010ff */
[----:B------:R-:W-:Y:S01]  /*8cf0*/  FADD.FTZ R11, R93, R90 ;  /* 0x0000005a5d0b7221 */ /* 0x000fe20000010000 */
[----:B------:R-:W2:Y:S01]  /*8d00*/  MUFU.EX2 R139, R134 ;  /* 0x00000086008b7308 */ /* 0x000ea20000000800 */
[----:B----4-:R-:W-:Y:S02]  /*8d10*/  FADD.FTZ R10, R137, R10 ;  /* 0x0000000a890a7221 */ /* 0x010fe40000010000 */
[----:B------:R-:W-:Y:S01]  /*8d20*/  FADD.FTZ R90, R154, R11 ;  /* 0x0000000b9a5a7221 */ /* 0x000fe20000010000 */
[----:B------:R-:W-:-:S03]  /*8d30*/  F2FP.BF16.F32.PACK_AB R154, R97, R154 ;  /* 0x0000009a619a723e */ /* 0x000fc600000010ff */
[----:B------:R-:W-:Y:S01]  /*8d40*/  FADD.FTZ R11, R97, R90 ;  /* 0x0000005a610b7221 */ /* 0x000fe20000010000 */
[----:B------:R-:W3:Y:S01]  /*8d50*/  MUFU.EX2 R135, R135 ;  /* 0x0000008700877308 */ /* 0x000ee20000000800 */
[C---:B-1----:R-:W-:Y:S01]  /*8d60*/  FADD.FTZ R10, R131.reuse, R10 ;  /* 0x0000000a830a7221 */ /* 0x042fe20000010000 */
[----:B------:R-:W-:Y:S01]  /*8d70*/  F2FP.BF16.F32.PACK_AB R137, R131, R137 ;  /* 0x000000898389723e */ /* 0x000fe200000010ff */
[----:B------:R-:W-:Y:S01]  /*8d80*/  FADD.FTZ R90, R148, R11 ;  /* 0x0000000b945a7221 */ /* 0x000fe20000010000 */
[----:B------:R-:W-:-:S03]  /*8d90*/  F2FP.BF16.F32.PACK_AB R148, R101, R148 ;  /* 0x000000946594723e */ /* 0x000fc600000010ff */
[----:B------:R-:W-:Y:S01]  /*8da0*/  FADD.FTZ R11, R101, R90 ;  /* 0x0000005a650b7221 */ /* 0x000fe20000010000 */
[----:B--2---:R-:W-:-:S03]  /*8db0*/  FADD.FTZ R10, R139, R10 ;  /* 0x0000000a8b0a7221 */ /* 0x004fc60000010000 */
[----:B------:R-:W-:Y:S01]  /*8dc0*/  FADD.FTZ R90, R150, R11 ;  /* 0x0000000b965a7221 */ /* 0x000fe20000010000 */
[----:B------:R-:W-:-:S03]  /*8dd0*/  F2FP.BF16.F32.PACK_AB R150, R105, R150 ;  /* 0x000000966996723e */ /* 0x000fc600000010ff */
[----:B------:R-:W-:Y:S01]  /*8de0*/  FADD.FTZ R11, R105, R90 ;  /* 0x0000005a690b7221 */ /* 0x000fe20000010000 */
[C---:B---3--:R-:W-:Y:S01]  /*8df0*/  FADD.FTZ R10, R135.reuse, R10 ;  /* 0x0000000a870a7221 */ /* 0x048fe20000010000 */
[----:B------:R-:W-:Y:S02]  /*8e00*/  F2FP.BF16.F32.PACK_AB R139, R135, R139 ;  /* 0x0000008b878b723e */ /* 0x000fe400000010ff */
[----:B------:R-:W-:Y:S01]  /*8e10*/  FADD.FTZ R90, R144, R11 ;  /* 0x0000000b905a7221 */ /* 0x000fe20000010000 */
[----:B------:R-:W-:-:S03]  /*8e20*/  F2FP.BF16.F32.PACK_AB R144, R109, R144 ;  /* 0x000000906d90723e */ /* 0x000fc600000010ff */
[----:B------:R-:W-:-:S04]  /*8e30*/  FADD.FTZ R11, R109, R90 ;  /* 0x0000005a6d0b7221 */ /* 0x000fc80000010000 */
[----:B------:R-:W-:Y:S01]  /*8e40*/  FADD.FTZ R90, R146, R11 ;  /* 0x0000000b925a7221 */ /* 0x000fe20000010000 */
[----:B------:R-:W-:-:S03]  /*8e50*/  F2FP.BF16.F32.PACK_AB R146, R113, R146 ;  /* 0x000000927192723e */ /* 0x000fc600000010ff */
[----:B------:R-:W-:-:S04]  /*8e60*/  FADD.FTZ R11, R113, R90 ;  /* 0x0000005a710b7221 */ /* 0x000fc80000010000 */
[----:B------:R-:W-:-:S04]  /*8e70*/  FADD.FTZ R90, R88, R11 ;  /* 0x0000000b585a7221 */ /* 0x000fc80000010000 */
[----:B------:R-:W-:-:S04]  /*8e80*/  FADD.FTZ R11, R117, R90 ;  /* 0x0000005a750b7221 */ /* 0x000fc80000010000 */
[----:B------:R-:W-:-:S04]  /*8e90*/  FADD.FTZ R90, R92, R11 ;  /* 0x0000000b5c5a7221 */ /* 0x000fc80000010000 */
[----:B------:R-:W-:-:S04]  /*8ea0*/  FADD.FTZ R11, R121, R90 ;  /* 0x0000005a790b7221 */ /* 0x000fc80000010000 */
[----:B------:R-:W-:-:S04]  /*8eb0*/  FADD.FTZ R88, R96, R11 ;  /* 0x0000000b60587221 */ /* 0x000fc80000010000 */
[----:B------:R-:W-:-:S04]  /*8ec0*/  FADD.FTZ R11, R125, R88 ;  /* 0x000000587d0b7221 */ /* 0x000fc80000010000 */
[----:B------:R-:W-:-:S04]  /*8ed0*/  FADD.FTZ R88, R100, R11 ;  /* 0x0000000b64587221 */ /* 0x000fc80000010000 */
[----:B------:R-:W-:Y:S01]  /*8ee0*/  FADD.FTZ R11, R21, R88 ;  /* 0x00000058150b7221 */ /* 0x000fe20000010000 */
[----:B------:R-:W-:Y:S01]  /*8ef0*/  IMAD.MOV.U32 R21, RZ, RZ, R12 ;  /* 0x000000ffff157224 */ /* 0x000fe200078e000c */
[----:B------:R-:W-:Y:S06]  /*8f00*/  @P1 BRA `(.L_x_920) ;  /* 0xffffffe400041947 */ /* 0x000fec000383ffff */
.L_x_911:
[----:B------:R-:W-:-:S13]  /*8f10*/  ISETP.GE.AND P1, PT, R20, R19, PT ;  /* 0x000000131400720c */ /* 0x000fda0003f26270 */
[----:B------:R-:W-:Y:S05]  /*8f20*/  @!P1 BRA `(.L_x_921) ;  /* 0x0000002c00589947 */ /* 0x000fea0003800000 */
[----:B------:R-:W-:Y:S01]  /*8f30*/  IMAD.MOV.U32 R15, RZ, RZ, R12 ;  /* 0x000000ffff0f7224 */ /* 0x000fe200078e000c */
[----:B------:R-:W-:Y:S01]  /*8f40*/  UMOV UR38, UR46 ;  /* 0x0000002e00267c82 */ /* 0x000fe20008000000 */
[----:B------:R-:W-:Y:S01]  /*8f50*/  IMAD.MOV.U32 R173, RZ, RZ, R3 ;  /* 0x000000ffffad7224 */ /* 0x000fe200078e0003 */
[----:B------:R-:W-:Y:S01]  /*8f60*/  UMOV UR7, UR36 ;  /* 0x0000002400077c82 */ /* 0x000fe20008000000 */
[----:B------:R-:W-:Y:S01]  /*8f70*/  IMAD.IADD R21, R5, 0x1, R13 ;  /* 0x0000000105157824 */ /* 0x000fe200078e020d */
[----:B------:R-:W-:Y:S01]  /*8f80*/  ULDC UR40, c[0x0][0x9e4] ;  /* 0x0002790000287ab9 */ /* 0x000fe20000000800 */
[----:B------:R-:W-:Y:S01]  /*8f90*/  ULDC UR41, c[0x0][0x9dc] ;  /* 0x0002770000297ab9 */ /* 0x000fe20000000800 */
[----:B------:R-:W-:-:S05]  /*8fa0*/  ULDC UR47, c[0x0][0x9e0] ;  /* 0x00027800002f7ab9 */ /* 0x000fca0000000800 */
.L_x_938:
[----:B------:R-:W-:-:S04]  /*8fb0*/  UIADD3 UR36, UR7, 0x1, URZ ;  /* 0x0000000107247890 */ /* 0x000fc8000fffe03f */
[----:B------:R-:W-:-:S04]  /*8fc0*/  UISETP.NE.AND UP0, UPT, UR36, 0x2, UPT ;  /* 0x000000022400788c */ /* 0x000fc8000bf05270 */
[----:B------:R-:W-:Y:S02]  /*8fd0*/  USEL UR46, URZ, 0x1, UP0 ;  /* 0x000000013f2e7887 */ /* 0x000fe40008000000 */
[----:B------:R-:W-:Y:S02]  /*8fe0*/  USEL UR36, UR36, URZ, UP0 ;  /* 0x0000003f24247287 */ /* 0x000fe40008000000 */
[----:B------:R-:W-:Y:S01]  /*8ff0*/  ULOP3.LUT UR46, UR38, UR46, URZ, 0x3c, !UPT ;  /* 0x0000002e262e7292 */ /* 0x000fe2000f8e3c3f */
[----:B------:R-:W-:Y:S11]  /*9000*/  @!P0 BRA `(.L_x_922) ;  /* 0x0000000000048947 */ /* 0x000ff60003800000 */
[----:B------:R-:W-:Y:S01]  /*9010*/  BPT.TRAP 0x1 ;  /* 0x000000040000795c */ /* 0x000fe20000300000 */
.L_x_922:
[----:B------:R-:W-:Y:S01]  /*9020*/  ULEA UR6, UR36, UR37, 0x3 ;  /* 0x0000002524067291 */ /* 0x000fe2000f8e183f */
[----:B------:R-:W-:-:S05]  /*9030*/  IMAD.U32 R3, RZ, RZ, UR46 ;  /* 0x0000002eff037e24 */ /* 0x000fca000f8e00ff */
[----:B------:R-:W-:-:S04]  /*9040*/  SHF.L.U32 R3, R3, 0x1f, RZ ;  /* 0x0000001f03037819 */ /* 0x000fc800000006ff */
[----:B------:R1:W2:Y:S01]  /*9050*/  SYNCS.PHASECHK.TRANS64.TRYWAIT P1, [UR6+0x2a830], R3 ;  /* 0x02a83003ff0075a7 */ /* 0x0002a20008020146 */
[----:B------:R-:W-:Y:S05]  /*9060*/  @!P0 BRA `(.L_x_923) ;  /* 0x0000000000048947 */ /* 0x000fea0003800000 */
[----:B------:R-:W-:Y:S01]  /*9070*/  BPT.TRAP 0x1 ;  /* 0x000000040000795c */ /* 0x000fe20000300000 */
.L_x_923:
[----:B--2---:R-:W-:Y:S05]  /*9080*/  @P1 BRA `(.L_x_924) ;  /* 0x0000000000081947 */ /* 0x004fea0003800000 */
[----:B------:R-:W2:Y:S02]  /*9090*/  SYNCS.PHASECHK.TRANS64.TRYWAIT P1, [UR6+0x2a830], R3 ;  /* 0x02a83003ff0075a7 */ /* 0x000ea40008020146 */
[----:B--2---:R-:W-:Y:S05]  /*90a0*/  @!P1 BRA `(.L_x_925) ;  /* 0x0000008000709947 */ /* 0x004fea0003800000 */
.L_x_924:
        /* <DEDUP_REMOVED lines=133> */
.L_x_926:
[----:B------:R-:W-:Y:S01]  /*9900*/  ULEA UR10, UR7, UR37, 0x3 ;  /* 0x00000025070a7291 */ /* 0x000fe2000f8e183f */
[----:B------:R-:W-:-:S05]  /*9910*/  IMAD.U32 R0, RZ, RZ, UR38 ;  /* 0x00000026ff007e24 */ /* 0x000fca000f8e00ff */
[----:B------:R-:W-:-:S04]  /*9920*/  SHF.L.U32 R0, R0, 0x1f, RZ ;  /* 0x0000001f00007819 */ /* 0x000fc800000006ff */
[----:B------:R3:W4:Y:S01]  /*9930*/  SYNCS.PHASECHK.TRANS64.TRYWAIT P1, [UR10+0x2a850], R0 ;  /* 0x02a85000ff0075a7 */ /* 0x000722000802014a */
[----:B------:R-:W-:Y:S05]  /*9940*/  @!P0 BRA `(.L_x_927) ;  /* 0x0000000000048947 */ /* 0x000fea0003800000 */
[----:B------:R-:W-:Y:S01]  /*9950*/  BPT.TRAP 0x1 ;  /* 0x000000040000795c */ /* 0x000fe20000300000 */
.L_x_927:
[----:B----4-:R-:W-:Y:S05]  /*9960*/  @P1 BRA `(.L_x_928) ;  /* 0x0000000000081947 */ /* 0x010fea0003800000 */
[----:B------:R-:W4:Y:S02]  /*9970*/  SYNCS.PHASECHK.TRANS64.TRYWAIT P1, [UR10+0x2a850], R0 ;  /* 0x02a85000ff0075a7 */ /* 0x000f24000802014a */
[----:B----4-:R-:W-:Y:S05]  /*9980*/  @!P1 BRA `(.L_x_929) ;  /* 0x0000007800509947 */ /* 0x010fea0003800000 */
.L_x_928:
[----:B------:R-:W-:Y:S01]  /*9990*/  UIADD3 UR6, UR37, 0x400, URZ ;  /* 0x0000040025067890 */ /* 0x000fe2000fffe03f */
[----:B------:R-:W-:-:S06]  /*99a0*/  WARPGROUP.ARRIVE ;  /* 0x00000000000079c5 */ /* 0x000fcc0000000000 */
[----:B------:R-:W4:Y:S01]  /*99b0*/  S2R R176, SR_TID.X ;  /* 0x0000000000b07919 */ /* 0x000f220000002100 */
[----:B-12---:R-:W1:Y:S01]  /*99c0*/  LDC R3, c[0x0][0x288] ;  /* 0x0000a200ff037b82 */ /* 0x006e620000000800 */
[----:B------:R-:W-:Y:S01]  /*99d0*/  USHF.R.U32.HI UR6, URZ, 0x4, UR6 ;  /* 0x000000043f067899 */ /* 0x000fe20008011606 */
[----:B---3--:R-:W-:Y:S01]  /*99e0*/  IMAD.U32 R0, RZ, RZ, UR36 ;  /* 0x00000024ff007e24 */ /* 0x008fe2000f8e00ff */
[----:B------:R-:W-:Y:S01]  /*99f0*/  ULDC UR14, c[0x0][0x2e0] ;  /* 0x0000b800000e7ab9 */ /* 0x000fe20000000800 */
[----:B------:R-:W-:Y:S01]  /*9a00*/  IMAD R14, R20, -0x60, RZ ;  /* 0xffffffa0140e7824 */ /* 0x000fe200078e02ff */
[----:B------:R-:W-:-:S03]  /*9a10*/  ULOP3.LUT UR6, UR6, 0x3fff, URZ, 0xc0, !UPT ;  /* 0x00003fff06067892 */ /* 0x000fc6000f8ec03f */
[----:B------:R-:W-:Y:S01]  /*9a20*/  IMAD R2, R17, UR14, R14 ;  /* 0x0000000e11027c24 */ /* 0x000fe2000f8e020e */
[----:B------:R-:W-:-:S04]  /*9a30*/  ULOP3.LUT UR6, UR6, 0x3000000, URZ, 0xfc, !UPT ;  /* 0x0300000006067892 */ /* 0x000fc8000f8efc3f */
[----:B------:R-:W-:-:S03]  /*9a40*/  UIMAD UR11, UR7, 0x600, UR6 ;  /* 0x00000600070b78a4 */ /* 0x000fc6000f8e0206 */
[----:B------:R-:W-:-:S04]  /*9a50*/  UMOV UR7, 0x40000040 ;  /* 0x4000004000077882 */ /* 0x000fc80000000000 */
[----:B------:R-:W-:Y:S02]  /*9a60*/  UMOV UR6, UR11 ;  /* 0x0000000b00067c82 */ /* 0x000fe40008000000 */
[----:B------:R-:W-:Y:S01]  /*9a70*/  HGMMA.64x128x16.F32.BF16 R24, R156, gdesc[UR4].tnspB, R24, gsb0 ;  /* 0x41e000049c187df0 */ /* 0x000fe20008001818 */
[----:B------:R-:W-:Y:S01]  /*9a80*/  UIADD3 UR6, UR11, 0x80, URZ ;  /* 0x000000800b067890 */ /* 0x000fe2000fffe03f */
[----:B-1----:R-:W-:Y:S01]  /*9a90*/  IADD3 R3, R2, 0x1, -R3 ;  /* 0x0000000102037810 */ /* 0x002fe20007ffe803 */
[----:B------:R-:W-:-:S04]  /*9aa0*/  UMOV UR7, 0x40000040 ;  /* 0x4000004000077882 */ /* 0x000fc80000000000 */
[----:B------:R-:W-:Y:S01]  /*9ab0*/  IMAD R3, R16, -0x2, R3 ;  /* 0xfffffffe10037824 */ /* 0x000fe200078e0203 */
[----:B----4-:R-:W-:-:S13]  /*9ac0*/  LOP3.LUT P1, RZ, R176, 0x7f, RZ, 0xc0, !PT ;  /* 0x0000007fb0ff7812 */ /* 0x010fda000782c0ff */
[----:B------:R-:W-:-:S05]  /*9ad0*/  @!P1 LEA R0, R0, UR37, 0x3 ;  /* 0x0000002500009c11 */ /* 0x000fca000f8e18ff */
        /* <DEDUP_REMOVED lines=23> */
[----:B------:R-:W-:Y:S01]  /*9c50*/  WARPGROUP.ARRIVE ;  /* 0x00000000000079c5 */ /* 0x000fe20000000000 */
[----:B------:R-:W-:-:S06]  /*9c60*/  IMAD R140, R16, -0x2, R14 ;  /* 0xfffffffe108c7824 */ /* 0x000fcc00078e020e */
[----:B------:R-:W-:Y:S01]  /*9c70*/  HGMMA.64x128x16.F32.BF16 R24, R136, gdesc[UR4].tnspB, R24, gsb0 ;  /* 0x41e0000488187df0 */ /* 0x000fe20008001818 */
[----:B------:R-:W-:Y:S02]  /*9c80*/  ULOP3.LUT UR6, URZ, UR41, URZ, 0x33, !UPT ;  /* 0x000000293f067292 */ /* 0x000fe4000f8e333f */
[----:B------:R-:W-:Y:S02]  /*9c90*/  WARPGROUP.DEPBAR.LE gsb0, 0x0 ;  /* 0x00008000000079c5 */ /* 0x000fe40000010000 */
[----:B------:R1:W-:Y:S01]  /*9ca0*/  @!P1 SYNCS.ARRIVE.TRANS64.RED.A1T0 RZ, [R0+URZ], RZ ;  /* 0x000000ff00ff99a7 */ /* 0x0003e2000810043f */
[----:B------:R-:W-:Y:S01]  /*9cb0*/  ISETP.GE.AND P1, PT, R172, 0x1, PT ;  /* 0x00000001ac00780c */ /* 0x000fe20003f26270 */
[C---:B------:R-:W-:Y:S02]  /*9cc0*/  VIADD R136, R3.reuse, UR47 ;  /* 0x0000002f03887c36 */ /* 0x040fe40008000000 */
[----:B------:R-:W-:Y:S02]  /*9cd0*/  VIADD R138, R3, UR6 ;  /* 0x00000006038a7c36 */ /* 0x000fe40008000000 */
[----:B-1----:R-:W-:-:S02]  /*9ce0*/  IMAD.IADD R0, R5, 0x1, R136 ;  /* 0x0000000105007824 */ /* 0x002fc400078e0288 */
[----:B------:R-:W-:-:S06]  /*9cf0*/  IMAD.IADD R2, R5, 0x1, R138 ;  /* 0x0000000105027824 */ /* 0x000fcc00078e028a */
[----:B------:R-:W-:Y:S05]  /*9d00*/  @!P1 BRA `(.L_x_930) ;  /* 0x0000000000589947 */ /* 0x000fea0003800000 */
        /* <DEDUP_REMOVED lines=11> */
.L_x_932:
[----:B------:R-:W-:-:S05]  /*9dc0*/  IMAD.U32 R137, RZ, RZ, UR40 ;  /* 0x00000028ff897e24 */ /* 0x000fca000f8e00ff */
[----:B------:R-:W-:-:S13]  /*9dd0*/  ISETP.NE.AND P1, PT, R137, 0x1, PT ;  /* 0x000000018900780c */ /* 0x000fda0003f25270 */
[----:B------:R-:W1:Y:S01]  /*9de0*/  @P1 LDC.64 R142, c[0x0][0x9e8] ;  /* 0x00027a00ff8e1b82 */ /* 0x000e620000000a00 */
[----:B------:R-:W-:-:S04]  /*9df0*/  @P1 IMAD.IADD R3, R5, 0x1, R13 ;  /* 0x0000000105031824 */ /* 0x000fc800078e020d */
[----:B-1----:R-:W-:-:S04]  /*9e00*/  @P1 IMAD.HI.U32 R142, R3, R142, RZ ;  /* 0x0000008e038e1227 */ /* 0x002fc800078e00ff */
[----:B------:R-:W-:Y:S01]  /*9e10*/  IMAD.MOV.U32 R3, RZ, RZ, R21 ;  /* 0x000000ffff037224 */ /* 0x000fe200078e0015 */
[----:B------:R-:W-:-:S07]  /*9e20*/  @P1 SHF.R.U32.HI R3, RZ, R143, R142 ;  /* 0x0000008fff031219 */ /* 0x000fce000001168e */
.L_x_933:
[----:B------:R-:W-:Y:S05]  /*9e30*/  BSYNC B0 ;  /* 0x0000000000007941 */ /* 0x000fea0003800000 */
.L_x_931:
[----:B------:R-:W-:-:S05]  /*9e40*/  IMAD R3, R3, R137, R140 ;  /* 0x0000008903037224 */ /* 0x000fca00078e028c */
[----:B------:R-:W-:Y:S02]  /*9e50*/  VIADDMNMX R0, R3, R137, R0, PT ;  /* 0x0000008903007246 */ /* 0x000fe40003800100 */
[----:B------:R-:W-:-:S07]  /*9e60*/  VIMNMX R2, R2, R3, !PT ;  /* 0x0000000302027248 */ /* 0x000fce0007fe0100 */
.L_x_930:
        /* <DEDUP_REMOVED lines=117> */
[----:B------:R-:W-:-:S13]  /*a5c0*/  ISETP.GE.AND P6, PT, R172, 0x1, PT ;  /* 0x00000001ac00780c */ /* 0x000fda0003fc6270 */
[----:B------:R-:W-:Y:S05]  /*a5d0*/  @!P6 BRA `(.L_x_934) ;  /* 0x000000000054e947 */ /* 0x000fea0003800000 */
[----:B------:R-:W-:Y:S01]  /*a5e0*/  IMAD.IADD R3, R4, 0x1, R13 ;  /* 0x0000000104037824 */ /* 0x000fe200078e020d */
[----:B------:R-:W-:Y:S04]  /*a5f0*/  BSSY B0, `(.L_x_935) ;  /* 0x0000010000007945 */ /* 0x000fe80003800000 */
[----:B------:R-:W-:-:S13]  /*a600*/  ISETP.GT.AND P6, PT, R3, -0x1, PT ;  /* 0xffffffff0300780c */ /* 0x000fda0003fc4270 */
        /* <DEDUP_REMOVED lines=9> */
.L_x_936:
[----:B------:R-:W-:-:S05]  /*a6a0*/  IMAD.U32 R12, RZ, RZ, UR40 ;  /* 0x00000028ff0c7e24 */ /* 0x000fca000f8e00ff */
[----:B------:R-:W-:-:S13]  /*a6b0*/  ISETP.NE.AND P6, PT, R12, 0x1, PT ;  /* 0x000000010c00780c */ /* 0x000fda0003fc5270 */
[----:B------:R-:W1:Y:S02]  /*a6c0*/  @P6 LDC.64 R148, c[0x0][0x9e8] ;  /* 0x00027a00ff946b82 */ /* 0x000e640000000a00 */
[----:B-1----:R-:W-:-:S05]  /*a6d0*/  @P6 IMAD.HI.U32 R148, R3, R148, RZ ;  /* 0x0000009403946227 */ /* 0x002fca00078e00ff */
[----:B------:R-:W-:-:S07]  /*a6e0*/  @P6 SHF.R.U32.HI R3, RZ, R149, R148 ;  /* 0x00000095ff036219 */ /* 0x000fce0000011694 */
.L_x_937:
[----:B------:R-:W-:Y:S05]  /*a6f0*/  BSYNC B0 ;  /* 0x0000000000007941 */ /* 0x000fea0003800000 */
.L_x_935:
[----:B------:R-:W-:-:S05]  /*a700*/  IMAD R3, R3, R12, R140 ;  /* 0x0000000c03037224 */ /* 0x000fca00078e028c */
[----:B------:R-:W-:Y:S02]  /*a710*/  VIADDMNMX R0, R3, R12, R0, PT ;  /* 0x0000000c03007246 */ /* 0x000fe40003800100 */
[----:B------:R-:W-:-:S07]  /*a720*/  VIMNMX R2, R2, R3, !PT ;  /* 0x0000000302027248 */ /* 0x000fce0007fe0100 */
.L_x_934:
[C---:B------:R-:W-:Y:S01]  /*a730*/  ISETP.GT.AND P1, PT, R2.reuse, 0x1, !P1 ;  /* 0x000000010200780c */ /* 0x040fe20004f24270 */
[----:B------:R-:W1:Y:S01]  /*a740*/  LDC R14, c[0x0][0x988] ;  /* 0x00026200ff0e7b82 */ /* 0x000e620000000800 */
[----:B------:R-:W-:Y:S01]  /*a750*/  ISETP.GT.AND P2, PT, R2, 0x8, !P2 ;  /* 0x000000080200780c */ /* 0x000fe20005744270 */
[----:B------:R-:W-:Y:S01]  /*a760*/  UMOV UR38, UR46 ;  /* 0x0000002e00267c82 */ /* 0x000fe20008000000 */
[C---:B------:R-:W-:Y:S01]  /*a770*/  ISETP.LT.OR P1, PT, R0.reuse, 0x2, P1 ;  /* 0x000000020000780c */ /* 0x040fe20000f21670 */
[----:B------:R-:W-:Y:S01]  /*a780*/  UMOV UR7, UR36 ;  /* 0x0000002400077c82 */ /* 0x000fe20008000000 */
        /* <DEDUP_REMOVED lines=57> */
[----:B------:R-:W-:Y:S02]  /*ab20*/  FMNMX.FTZ R12, R105, R12, !PT ;  /* 0x0000000c690c7209 */ /* 0x000fe40007810000 */
[----:B------:R-:W-:Y:S02]  /*ab30*/  ISETP.LT.OR P1, PT, R0, 0x2a, P1 ;  /* 0x0000002a0000780c */ /* 0x000fe40000f21670 */
[----:B------:R-:W-:Y:S02]  /*ab40*/  FMNMX.FTZ R12, R129, R12, !PT ;  /* 0x0000000c810c7209 */ /* 0x000fe40007810000 */
[----:B------:R-:W-:Y:S02]  /*ab50*/  FSEL R111, R111, -INF , !P1 ;  /* 0xff8000006f6f7808 */ /* 0x000fe40004800000 */
[----:B------:R-:W-:Y:S02]  /*ab60*/  ISETP.NE.AND P1, PT, R154, RZ, PT ;  /* 0x000000ff9a00720c */ /* 0x000fe40003f25270 */
[----:B------:R-:W-:-:S02]  /*ab70*/  ISETP.NE.AND P2, PT, R174, RZ, PT ;  /* 0x000000ffae00720c */ /* 0x000fc40003f45270 */
[----:B------:R-:W-:Y:S02]  /*ab80*/  ISETP.GT.AND P1, PT, R2, 0x30, !P1 ;  /* 0x000000300200780c */ /* 0x000fe40004f24270 */
[----:B------:R-:W-:Y:S02]  /*ab90*/  FMNMX.FTZ R12, R101, R12, !PT ;  /* 0x0000000c650c7209 */ /* 0x000fe40007810000 */
[----:B------:R-:W-:Y:S02]  /*aba0*/  ISETP.LT.OR P1, PT, R0, 0x31, P1 ;  /* 0x000000310000780c */ /* 0x000fe40000f21670 */
[----:B------:R-:W-:Y:S02]  /*abb0*/  FMNMX.FTZ R12, R133, R12, !PT ;  /* 0x0000000c850c7209 */ /* 0x000fe40007810000 */
[----:B------:R-:W-:Y:S02]  /*abc0*/  FSEL R91, R114, -INF , !P1 ;  /* 0xff800000725b7808 */ /* 0x000fe40004800000 */
[----:B------:R-:W-:Y:S01]  /*abd0*/  ISETP.NE.AND P1, PT, R112, RZ, PT ;  /* 0x000000ff7000720c */ /* 0x000fe20003f25270 */
[----:B------:R-:W2:Y:S01]  /*abe0*/  SHFL.BFLY PT, R3, R12, 0x2, 0x1f ;  /* 0x0c401f000c037f89 */ /* 0x000ea200000e0000 */
[----:B------:R-:W-:-:S02]  /*abf0*/  ISETP.NE.AND P6, PT, R124, RZ, PT ;  /* 0x000000ff7c00720c */ /* 0x000fc40003fc5270 */
[C---:B------:R-:W-:Y:S02]  /*ac00*/  ISETP.GT.AND P1, PT, R2.reuse, 0x31, !P1 ;  /* 0x000000310200780c */ /* 0x040fe40004f24270 */
[----:B------:R-:W-:Y:S02]  /*ac10*/  ISETP.GT.AND P3, PT, R2, 0x50, !P3 ;  /* 0x000000500200780c */ /* 0x000fe40005f64270 */
[C---:B------:R-:W-:Y:S02]  /*ac20*/  ISETP.LT.OR P1, PT, R0.reuse, 0x32, P1 ;  /* 0x000000320000780c */ /* 0x040fe40000f21670 */
[----:B------:R-:W-:Y:S02]  /*ac30*/  ISETP.LT.OR P3, PT, R0, 0x51, P3 ;  /* 0x000000510000780c */ /* 0x000fe40001f61670 */
[----:B------:R-:W-:Y:S02]  /*ac40*/  FSEL R115, R115, -INF , !P1 ;  /* 0xff80000073737808 */ /* 0x000fe40004800000 */
[----:B------:R-:W-:-:S02]  /*ac50*/  ISETP.NE.AND P1, PT, R156, RZ, PT ;  /* 0x000000ff9c00720c */ /* 0x000fc40003f25270 */
[C---:B------:R-:W-:Y:S02]  /*ac60*/  ISETP.GT.AND P4, PT, R2.reuse, 0x51, !P4 ;  /* 0x000000510200780c */ /* 0x040fe40006784270 */
[----:B------:R-:W-:Y:S02]  /*ac70*/  ISETP.GT.AND P1, PT, R2, 0x38, !P1 ;  /* 0x000000380200780c */ /* 0x000fe40004f24270 */
[----:B------:R-:W-:Y:S02]  /*ac80*/  FSEL R183, R130, -INF , !P3 ;  /* 0xff80000082b77808 */ /* 0x000fe40005800000 */
[----:B------:R-:W-:Y:S02]  /*ac90*/  ISETP.LT.OR P1, PT, R0, 0x39, P1 ;  /* 0x000000390000780c */ /* 0x000fe40000f21670 */
[----:B------:R-:W-:Y:S02]  /*aca0*/  ISETP.GT.AND P5, PT, R2, 0x58, !P5 ;  /* 0x000000580200780c */ /* 0x000fe40006fa4270 */
[----:B------:R-:W-:-:S02]  /*acb0*/  FSEL R175, R118, -INF , !P1 ;  /* 0xff80000076af7808 */ /* 0x000fc40004800000 */
[----:B------:R-:W-:Y:S02]  /*acc0*/  ISETP.NE.AND P1, PT, R116, RZ, PT ;  /* 0x000000ff7400720c */ /* 0x000fe40003f25270 */
[----:B------:R-:W-:Y:S02]  /*acd0*/  ISETP.LT.OR P4, PT, R0, 0x52, P4 ;  /* 0x000000520000780c */ /* 0x000fe40002781670 */
[----:B------:R-:W-:Y:S02]  /*ace0*/  ISETP.GT.AND P1, PT, R2, 0x39, !P1 ;  /* 0x000000390200780c */ /* 0x000fe40004f24270 */
[C---:B------:R-:W-:Y:S02]  /*acf0*/  ISETP.LT.OR P5, PT, R0.reuse, 0x59, P5 ;  /* 0x000000590000780c */ /* 0x040fe40002fa1670 */
        /* <DEDUP_REMOVED lines=15> */
[----:B------:R-:W-:Y:S02]  /*adf0*/  ISETP.LT.OR P1, PT, R0, 0x4a, P1 ;  /* 0x0000004a0000780c */ /* 0x000fe40000f21670 */
[----:B--2---:R-:W-:Y:S02]  /*ae00*/  FMNMX.FTZ R92, R12, R3, !PT ;  /* 0x000000030c5c7209 */ /* 0x004fe40007810000 */
[----:B------:R-:W-:-:S02]  /*ae10*/  FSEL R127, R127, -INF , !P1 ;  /* 0xff8000007f7f7808 */ /* 0x000fc40004800000 */
[----:B------:R-:W-:Y:S01]  /*ae20*/  ISETP.GT.AND P1, PT, R2, RZ, !P6 ;  /* 0x000000ff0200720c */ /* 0x000fe20007724270 */
[----:B------:R-:W2:Y:S01]  /*ae30*/  SHFL.BFLY PT, R3, R92, 0x1, 0x1f ;  /* 0x0c201f005c037f89 */ /* 0x000ea200000e0000 */
[----:B------:R-:W-:Y:S02]  /*ae40*/  ISETP.NE.AND P6, PT, R128, RZ, PT ;  /* 0x000000ff8000720c */ /* 0x000fe40003fc5270 */
[----:B------:R-:W-:Y:S02]  /*ae50*/  ISETP.LT.OR P1, PT, R0, 0x1, P1 ;  /* 0x000000010000780c */ /* 0x000fe40000f21670 */
[----:B------:R-:W-:Y:S02]  /*ae60*/  ISETP.GT.AND P2, PT, R2, 0x59, !P6 ;  /* 0x000000590200780c */ /* 0x000fe40007744270 */
[----:B------:R-:W-:Y:S02]  /*ae70*/  FSEL R90, R90, -INF , !P1 ;  /* 0xff8000005a5a7808 */ /* 0x000fe40004800000 */
[----:B------:R-:W-:-:S02]  /*ae80*/  ISETP.LT.OR P2, PT, R0, 0x5a, P2 ;  /* 0x0000005a0000780c */ /* 0x000fc40001741670 */
[----:B------:R-:W-:Y:S02]  /*ae90*/  FMNMX.FTZ R12, R90, R15, !PT ;  /* 0x0000000f5a0c7209 */ /* 0x000fe40007810000 */
[----:B------:R-:W-:Y:S02]  /*aea0*/  LOP3.LUT P6, RZ, R176, 0x7f, RZ, 0xc0, !PT ;  /* 0x0000007fb0ff7812 */ /* 0x000fe400078cc0ff */
[----:B------:R-:W-:-:S04]  /*aeb0*/  FMNMX.FTZ R12, R159, R12, !PT ;  /* 0x0000000c9f0c7209 */ /* 0x000fc80007810000 */
[----:B------:R-:W-:-:S04]  /*aec0*/  FMNMX.FTZ R12, R149, R12, !PT ;  /* 0x0000000c950c7209 */ /* 0x000fc80007810000 */
[----:B------:R-:W-:Y:S02]  /*aed0*/  FMNMX.FTZ R12, R157, R12, !PT ;  /* 0x0000000c9d0c7209 */ /* 0x000fe40007810000 */
[----:B--2---:R-:W-:Y:S02]  /*aee0*/  FMNMX.FTZ R3, R92, R3, !PT ;  /* 0x000000035c037209 */ /* 0x004fe40007810000 */
[----:B------:R-:W-:Y:S02]  /*aef0*/  FMNMX.FTZ R12, R151, R12, !PT ;  /* 0x0000000c970c7209 */ /* 0x000fe40007810000 */
[C---:B------:R-:W-:Y:S01]  /*af00*/  FSETP.NEU.FTZ.AND P1, PT, R3.reuse, -INF , PT ;  /* 0xff8000000300780b */ /* 0x040fe20003f3d000 */
[----:B-1----:R-:W-:Y:S01]  /*af10*/  FMUL.FTZ R94, R3, R14 ;  /* 0x0000000e035e7220 */ /* 0x002fe20000410000 */
[----:B------:R-:W-:Y:S02]  /*af20*/  FMNMX.FTZ R12, R155, R12, !PT ;  /* 0x0000000c9b0c7209 */ /* 0x000fe40007810000 */
[----:B------:R-:W-:-:S02]  /*af30*/  FSEL R0, R3, RZ, P1 ;  /* 0x000000ff03007208 */ /* 0x000fc40000800000 */
[----:B------:R-:W-:Y:S02]  /*af40*/  FMNMX.FTZ R12, R95, R12, !PT ;  /* 0x0000000c5f0c7209 */ /* 0x000fe40007810000 */
        /* <DEDUP_REMOVED lines=8> */
[-CC-:B------:R-:W-:Y:S01]  /*afd0*/  FFMA.FTZ R144, R97, R14.reuse, -R94.reuse ;  /* 0x0000000e61907223 */ /* 0x180fe2000001085e */
[----:B------:R-:W-:Y:S01]  /*afe0*/  FSEL R143, R134, -INF , !P5 ;  /* 0xff800000868f7808 */ /* 0x000fe20006800000 */
[--C-:B------:R-:W-:Y:S01]  /*aff0*/  FFMA.FTZ R97, R113, R14, -R94.reuse ;  /* 0x0000000e71617223 */ /* 0x100fe2000001085e */
[----:B------:R-:W-:Y:S01]  /*b000*/  FMNMX.FTZ R12, R103, R12, !PT ;  /* 0x0000000c670c7209 */ /* 0x000fe20007810000 */
[----:B------:R-:W-:Y:S01]  /*b010*/  FADD.FTZ R113, -R0, R173 ;  /* 0x000000ad00717221 */ /* 0x000fe20000010100 */
[----:B------:R-:W-:Y:S01]  /*b020*/  FSEL R139, R135, -INF , !P2 ;  /* 0xff800000878b7808 */ /* 0x000fe20005000000 */
[--C-:B------:R-:W-:Y:S01]  /*b030*/  FFMA.FTZ R135, R137, R14, -R94.reuse ;  /* 0x0000000e89877223 */ /* 0x100fe2000001085e */
[----:B------:R-:W-:Y:S01]  /*b040*/  FMNMX.FTZ R12, R111, R12, !PT ;  /* 0x0000000c6f0c7209 */ /* 0x000fe20007810000 */
[-CC-:B------:R-:W-:Y:S01]  /*b050*/  FFMA.FTZ R193, R88, R14.reuse, -R94.reuse ;  /* 0x0000000e58c17223 */ /* 0x180fe2000001085e */
[----:B------:R-:W-:Y:S01]  /*b060*/  FMUL.FTZ R0, R113, R14 ;  /* 0x0000000e71007220 */ /* 0x000fe20000410000 */
        /* <DEDUP_REMOVED lines=20> */
[--C-:B------:R-:W-:Y:S01]  /*b1b0*/  FFMA.FTZ R138, R101, R14, -R94.reuse ;  /* 0x0000000e658a7223 */ /* 0x100fe2000001085e */
[----:B------:R-:W-:Y:S01]  /*b1c0*/  FMNMX.FTZ R12, R123, R12, !PT ;  /* 0x0000000c7b0c7209 */ /* 0x000fe20007810000 */
[-CC-:B------:R-:W-:Y:S01]  /*b1d0*/  FFMA.FTZ R93, R121, R14.reuse, -R94.reuse ;  /* 0x0000000e795d7223 */ /* 0x180fe2000001085e */
[--C-:B------:R-:W-:Y:S01]  /*b1e0*/  FFMA.FTZ R89, R125, R14, -R94.reuse ;  /* 0x0000000e7d597223 */ /* 0x100fe2000001085e */
[----:B------:R-:W2:Y:S01]  /*b1f0*/  MUFU.EX2 R156, R156 ;  /* 0x0000009c009c7308 */ /* 0x000ea20000000800 */
[----:B------:R-:W-:Y:S01]  /*b200*/  FMNMX.FTZ R12, R181, R12, !PT ;  /* 0x0000000cb50c7209 */ /* 0x000fe20007810000 */
[-CC-:B------:R-:W-:Y:S01]  /*b210*/  FFMA.FTZ R105, R129, R14.reuse, -R94.reuse ;  /* 0x0000000e81697223 */ /* 0x180fe2000001085e */
[----:B------:R-:W-:Y:S01]  /*b220*/  FFMA.FTZ R101, R133, R14, -R94 ;  /* 0x0000000e85657223 */ /* 0x000fe2000001085e */
[----:B------:R-:W-:Y:S01]  /*b230*/  IMAD.MOV.U32 R173, RZ, RZ, R3 ;  /* 0x000000ffffad7224 */ /* 0x000fe200078e0003 */
[----:B------:R-:W-:-:S03]  /*b240*/  FMNMX.FTZ R12, R127, R12, !PT ;  /* 0x0000000c7f0c7209 */ /* 0x000fc60007810000 */
[----:B------:R-:W3:Y:S01]  /*b250*/  MUFU.EX2 R158, R158 ;  /* 0x0000009e009e7308 */ /* 0x000ee20000000800 */
[----:B------:R-:W-:Y:S01]  /*b260*/  FMNMX.FTZ R12, R183, R12, !PT ;  /* 0x0000000cb70c7209 */ /* 0x000fe20007810000 */
[----:B-1----:R-:W-:-:S03]  /*b270*/  FFMA.FTZ R11, R0, R11, R193 ;  /* 0x0000000b000b7223 */ /* 0x002fc600000100c1 */
[----:B------:R-:W-:-:S03]  /*b280*/  FMNMX.FTZ R12, R141, R12, !PT ;  /* 0x0000000c8d0c7209 */ /* 0x000fc60007810000 */
[----:B------:R-:W1:Y:S01]  /*b290*/  MUFU.EX2 R187, R187 ;  /* 0x000000bb00bb7308 */ /* 0x000e620000000800 */
[----:B------:R-:W-:Y:S01]  /*b2a0*/  FMNMX.FTZ R12, R143, R12, !PT ;  /* 0x0000000c8f0c7209 */ /* 0x000fe20007810000 */
[C---:B--2---:R-:W-:Y:S01]  /*b2b0*/  FADD.FTZ R11, R156.reuse, R11 ;  /* 0x0000000b9c0b7221 */ /* 0x044fe20000010000 */
[----:B------:R-:W-:Y:S02]  /*b2c0*/  F2FP.BF16.F32.PACK_AB R156, R156, R193 ;  /* 0x000000c19c9c723e */ /* 0x000fe400000010ff */
[----:B------:R-:W-:-:S03]  /*b2d0*/  FMNMX.FTZ R12, R139, R12, !PT ;  /* 0x0000000c8b0c7209 */ /* 0x000fc60007810000 */
[----:B------:R-:W2:Y:S01]  /*b2e0*/  MUFU.EX2 R152, R152 ;  /* 0x0000009800987308 */ /* 0x000ea20000000800 */
[----:B---3--:R-:W-:Y:S01]  /*b2f0*/  FADD.FTZ R102, R158, R11 ;  /* 0x0000000b9e667221 */ /* 0x008fe20000010000 */
[----:B------:R-:W3:Y:S06]  /*b300*/  SHFL.BFLY PT, R137, R12, 0x2, 0x1f ;  /* 0x0c401f000c897f89 */ /* 0x000eec00000e0000 */
[----:B------:R-:W4:Y:S01]  /*b310*/  MUFU.EX2 R177, R177 ;  /* 0x000000b100b17308 */ /* 0x000f220000000800 */
[C---:B-1----:R-:W-:Y:S01]  /*b320*/  FADD.FTZ R11, R187.reuse, R102 ;  /* 0x00000066bb0b7221 */ /* 0x042fe20000010000 */
[----:B------:R-:W-:-:S06]  /*b330*/  F2FP.BF16.F32.PACK_AB R158, R187, R158 ;  /* 0x0000009ebb9e723e */ /* 0x000fcc00000010ff */
[----:B------:R-:W1:Y:S01]  /*b340*/  MUFU.EX2 R154, R154 ;  /* 0x0000009a009a7308 */ /* 0x000e620000000800 */
[----:B--2---:R-:W-:-:S07]  /*b350*/  FADD.FTZ R102, R152, R11 ;  /* 0x0000000b98667221 */ /* 0x004fce0000010000 */
[----:B------:R-:W-:Y:S01]  /*b360*/  MUFU.EX2 R145, R145 ;  /* 0x0000009100917308 */ /* 0x000fe20000000800 */
[----:B----4-:R-:W-:Y:S02]  /*b370*/  F2FP.BF16.F32.PACK_AB R152, R177, R152 ;  /* 0x00000098b198723e */ /* 0x010fe400000010ff */
[----:B---3--:R-:W-:-:S05]  /*b380*/  FMNMX.FTZ R137, R12, R137, !PT ;  /* 0x000000890c897209 */ /* 0x008fca0007810000 */
[----:B------:R-:W2:Y:S01]  /*b390*/  SHFL.BFLY PT, R12, R137, 0x1, 0x1f ;  /* 0x0c201f00890c7f89 */ /* 0x000ea200000e0000 */
[----:B------:R-:W-:Y:S08]  /*b3a0*/  MUFU.EX2 R148, R148 ;  /* 0x0000009400947308 */ /* 0x000ff00000000800 */
[----:B------:R-:W-:Y:S08]  /*b3b0*/  MUFU.EX2 R150, R150 ;  /* 0x0000009600967308 */ /* 0x000ff00000000800 */
[----:B------:R-:W-:Y:S01]  /*b3c0*/  MUFU.EX2 R135, R135 ;  /* 0x0000008700877308 */ /* 0x000fe20000000800 */
[----:B--2---:R-:W-:-:S07]  /*b3d0*/  FMNMX.FTZ R12, R137, R12, !PT ;  /* 0x0000000c890c7209 */ /* 0x004fce0007810000 */
[----:B------:R-:W-:Y:S01]  /*b3e0*/  MUFU.EX2 R144, R144 ;  /* 0x0000009000907308 */ /* 0x000fe20000000800 */
[C---:B------:R-:W-:Y:S01]  /*b3f0*/  FSETP.NEU.FTZ.AND P1, PT, R12.reuse, -INF , PT ;  /* 0xff8000000c00780b */ /* 0x040fe20003f3d000 */
[----:B------:R-:W-:-:S06]  /*b400*/  FMUL.FTZ R2, R12, R14 ;  /* 0x0000000e0c027220 */ /* 0x000fcc0000410000 */
[----:B------:R-:W-:Y:S01]  /*b410*/  MUFU.EX2 R97, R97 ;  /* 0x0000006100617308 */ /* 0x000fe20000000800 */
[----:B------:R-:W-:Y:S02]  /*b420*/  FSEL R100, R2, RZ, P1 ;  /* 0x000000ff02647208 */ /* 0x000fe40000800000 */
[----:B------:R-:W-:Y:S02]  /*b430*/  FSEL R2, R12, RZ, P1 ;  /* 0x000000ff0c027208 */ /* 0x000fe40000800000 */
[----:B------:R-:W-:Y:S01]  /*b440*/  ISETP.GT.AND P1, PT, R20, R19, PT ;  /* 0x000000131400720c */ /* 0x000fe20003f24270 */
[-CC-:B------:R-:W-:Y:S01]  /*b450*/  FFMA.FTZ R113, R90, R14.reuse, -R100.reuse ;  /* 0x0000000e5a717223 */ /* 0x180fe20000010864 */
[-CC-:B------:R-:W-:Y:S01]  /*b460*/  FFMA.FTZ R88, R159, R14.reuse, -R100.reuse ;  /* 0x0000000e9f587223 */ /* 0x180fe20000010864 */
[----:B------:R-:W-:Y:S01]  /*b470*/  FADD.FTZ R15, -R2, R15 ;  /* 0x0000000f020f7221 */ /* 0x000fe20000010100 */
[-CC-:B------:R-:W-:Y:S01]  /*b480*/  FFMA.FTZ R159, R149, R14.reuse, -R100.reuse ;  /* 0x0000000e959f7223 */ /* 0x180fe20000010864 */
[-CC-:B------:R-:W-:Y:S01]  /*b490*/  FFMA.FTZ R90, R157, R14.reuse, -R100.reuse ;  /* 0x0000000e9d5a7223 */ /* 0x180fe20000010864 */
[-CC-:B------:R-:W-:Y:S01]  /*b4a0*/  FFMA.FTZ R92, R151, R14.reuse, -R100.reuse ;  /* 0x0000000e975c7223 */ /* 0x180fe20000010864 */
[-C--:B------:R-:W-:Y:S01]  /*b4b0*/  FMUL.FTZ R15, R15, R14.reuse ;  /* 0x0000000e0f0f7220 */ /* 0x080fe20000410000 */
        /* <DEDUP_REMOVED lines=8> */
[----:B------:R2:W3:Y:S01]  /*b540*/  MUFU.EX2 R2, R15 ;  /* 0x0000000f00027308 */ /* 0x0004e20000000800 */
[-CC-:B------:R-:W-:Y:S01]  /*b550*/  FFMA.FTZ R91, R91, R14.reuse, -R100.reuse ;  /* 0x0000000e5b5b7223 */ /* 0x180fe20000010864 */
[-CC-:B------:R-:W-:Y:S01]  /*b560*/  FFMA.FTZ R115, R115, R14.reuse, -R100.reuse ;  /* 0x0000000e73737223 */ /* 0x180fe20000010864 */
[-CC-:B------:R-:W-:Y:S01]  /*b570*/  FFMA.FTZ R175, R175, R14.reuse, -R100.reuse ;  /* 0x0000000eafaf7223 */ /* 0x180fe20000010864 */
[-CC-:B------:R-:W-:Y:S01]  /*b580*/  FFMA.FTZ R119, R119, R14.reuse, -R100.reuse ;  /* 0x0000000e77777223 */ /* 0x180fe20000010864 */
[-CC-:B------:R-:W-:Y:S01]  /*b590*/  FFMA.FTZ R179, R179, R14.reuse, -R100.reuse ;  /* 0x0000000eb3b37223 */ /* 0x180fe20000010864 */
[-CC-:B------:R-:W-:Y:S01]  /*b5a0*/  FFMA.FTZ R123, R123, R14.reuse, -R100.reuse ;  /* 0x0000000e7b7b7223 */ /* 0x180fe20000010864 */
[-C--:B------:R-:W-:Y:S01]  /*b5b0*/  FFMA.FTZ R181, R181, R14.reuse, -R100 ;  /* 0x0000000eb5b57223 */ /* 0x080fe20000010864 */
[----:B------:R-:W4:Y:S01]  /*b5c0*/  MUFU.EX2 R88, R88 ;  /* 0x0000005800587308 */ /* 0x000f220000000800 */
[----:B--2---:R-:W-:Y:S01]  /*b5d0*/  FADD.FTZ R15, R177, R102 ;  /* 0x00000066b10f7221 */ /* 0x004fe20000010000 */
[-CC-:B------:R-:W-:Y:S01]  /*b5e0*/  FFMA.FTZ R127, R127, R14.reuse, -R100.reuse ;  /* 0x0000000e7f7f7223 */ /* 0x180fe20000010864 */
[-CC-:B------:R-:W-:Y:S01]  /*b5f0*/  FFMA.FTZ R183, R183, R14.reuse, -R100.reuse ;  /* 0x0000000eb7b77223 */ /* 0x180fe20000010864 */
[-CC-:B------:R-:W-:Y:S01]  /*b600*/  FFMA.FTZ R141, R141, R14.reuse, -R100.reuse ;  /* 0x0000000e8d8d7223 */ /* 0x180fe20000010864 */
[----:B-1----:R-:W-:Y:S01]  /*b610*/  FADD.FTZ R102, R154, R15 ;  /* 0x0000000f9a667221 */ /* 0x002fe20000010000 */
[-CC-:B------:R-:W-:Y:S01]  /*b620*/  FFMA.FTZ R143, R143, R14.reuse, -R100.reuse ;  /* 0x0000000e8f8f7223 */ /* 0x180fe20000010864 */
[----:B------:R-:W-:Y:S01]  /*b630*/  FFMA.FTZ R100, R139, R14, -R100 ;  /* 0x0000000e8b647223 */ /* 0x000fe20000010864 */
[----:B------:R-:W1:Y:S01]  /*b640*/  MUFU.EX2 R159, R159 ;  /* 0x0000009f009f7308 */ /* 0x000e620000000800 */
[----:B---3--:R-:W-:Y:S01]  /*b650*/  FFMA.FTZ R11, R2, R10, R113 ;  /* 0x0000000a020b7223 */ /* 0x008fe20000010071 */
[C---:B------:R-:W-:Y:S01]  /*b660*/  FADD.FTZ R15, R145.reuse, R102 ;  /* 0x00000066910f7221 */ /* 0x040fe20000010000 */
[----:B------:R-:W-:Y:S01]  /*b670*/  F2FP.BF16.F32.PACK_AB R154, R145, R154 ;  /* 0x0000009a919a723e */ /* 0x000fe200000010ff */
[----:B------:R-:W-:-:S02]  /*b680*/  VIADD R20, R20, 0xffffffff ;  /* 0xffffffff14147836 */ /* 0x000fc40000000000 */
[----:B------:R-:W-:Y:S01]  /*b690*/  FADD.FTZ R102, R148, R15 ;  /* 0x0000000f94667221 */ /* 0x000fe20000010000 */
[----:B------:R-:W-:Y:S01]  /*b6a0*/  IMAD.U32 R15, RZ, RZ, UR10 ;  /* 0x0000000aff0f7e24 */ /* 0x000fe2000f8e00ff */
[----:B------:R-:W2:Y:S01]  /*b6b0*/  MUFU.EX2 R90, R90 ;  /* 0x0000005a005a7308 */ /* 0x000ea20000000800 */
[C---:B----4-:R-:W-:Y:S01]  /*b6c0*/  FADD.FTZ R10, R88.reuse, R11 ;  /* 0x0000000b580a7221 */ /* 0x050fe20000010000 */
[----:B------:R-:W-:Y:S01]  /*b6d0*/  F2FP.BF16.F32.PACK_AB R148, R131, R148 ;  /* 0x000000948394723e */ /* 0x000fe200000010ff */
[----:B------:R-:W-:Y:S01]  /*b6e0*/  @!P6 VIADD R15, R15, 0x2a860 ;  /* 0x0002a8600f0fe836 */ /* 0x000fe20000000000 */
[----:B------:R-:W-:-:S04]  /*b6f0*/  F2FP.BF16.F32.PACK_AB R157, R88, R113 ;  /* 0x00000071589d723e */ /* 0x000fc800000010ff */
[----:B------:R-:W3:Y:S01]  /*b700*/  MUFU.EX2 R92, R92 ;  /* 0x0000005c005c7308 */ /* 0x000ee20000000800 */
[----:B-1----:R-:W-:-:S07]  /*b710*/  FADD.FTZ R11, R159, R10 ;  /* 0x0000000a9f0b7221 */ /* 0x002fce0000010000 */
[----:B------:R-:W1:Y:S01]  /*b720*/  MUFU.EX2 R117, R117 ;  /* 0x0000007500757308 */ /* 0x000e620000000800 */
[C---:B--2---:R-:W-:Y:S01]  /*b730*/  FADD.FTZ R11, R90.reuse, R11 ;  /* 0x0000000b5a0b7221 */ /* 0x044fe20000010000 */
[----:B------:R-:W-:-:S06]  /*b740*/  F2FP.BF16.F32.PACK_AB R159, R90, R159 ;  /* 0x0000009f5a9f723e */ /* 0x000fcc00000010ff */
[----:B------:R-:W2:Y:S01]  /*b750*/  MUFU.EX2 R155, R155 ;  /* 0x0000009b009b7308 */ /* 0x000ea20000000800 */
[----:B---3--:R-:W-:Y:S01]  /*b760*/  FADD.FTZ R10, R92, R11 ;  /* 0x0000000b5c0a7221 */ /* 0x008fe20000010000 */
[----:B------:R-:W-:-:S04]  /*b770*/  FADD.FTZ R11, R131, R102 ;  /* 0x00000066830b7221 */ /* 0x000fc80000010000 */
[----:B------:R-:W-:Y:S01]  /*b780*/  FADD.FTZ R102, R150, R11 ;  /* 0x0000000b96667221 */ /* 0x000fe20000010000 */
[----:B------:R-:W-:Y:S01]  /*b790*/  F2FP.BF16.F32.PACK_AB R150, R135, R150 ;  /* 0x000000968796723e */ /* 0x000fe200000010ff */
        /* <DEDUP_REMOVED lines=10> */
[----:B------:R-:W-:Y:S01]  /*b840*/  MUFU.EX2 R146, R146 ;  /* 0x0000009200927308 */ /* 0x000fe20000000800 */
[C---:B--2---:R-:W-:Y:S01]  /*b850*/  FADD.FTZ R10, R96.reuse, R11 ;  /* 0x0000000b600a7221 */ /* 0x044fe20000010000 */
[----:B------:R-:W-:-:S06]  /*b860*/  F2FP.BF16.F32.PACK_AB R149, R96, R149 ;  /* 0x000000956095723e */ /* 0x000fcc00000010ff */
[----:B------:R-:W1:Y:S01]  /*b870*/  MUFU.EX2 R98, R98 ;  /* 0x0000006200627308 */ /* 0x000e620000000800 */
[----:B---3--:R-:W-:-:S07]  /*b880*/  FADD.FTZ R11, R151, R10 ;  /* 0x0000000a970b7221 */ /* 0x008fce0000010000 */
[----:B------:R2:W3:Y:S08]  /*b890*/  MUFU.EX2 R104, R91 ;  /* 0x0000005b00687308 */ /* 0x0004f00000000800 */
[----:B------:R-:W4:Y:S01]  /*b8a0*/  MUFU.EX2 R109, R109 ;  /* 0x0000006d006d7308 */ /* 0x000f220000000800 */
[----:B--2---:R-:W-:Y:S01]  /*b8b0*/  @!P6 PRMT R91, RZ, 0x654, R15 ;  /* 0x00000654ff5be816 */ /* 0x004fe2000000000f */
[----:B------:R-:W-:Y:S01]  /*b8c0*/  FADD.FTZ R15, R135, R102 ;  /* 0x00000066870f7221 */ /* 0x000fe20000010000 */
[C---:B-1----:R-:W-:Y:S01]  /*b8d0*/  FADD.FTZ R11, R98.reuse, R11 ;  /* 0x0000000b620b7221 */ /* 0x042fe20000010000 */
[----:B------:R-:W-:Y:S01]  /*b8e0*/  F2FP.BF16.F32.PACK_AB R151, R98, R151 ;  /* 0x000000976297723e */ /* 0x000fe200000010ff */
[----:B------:R1:W-:Y:S01]  /*b8f0*/  @!P6 SYNCS.ARRIVE.TRANS64.RED.A1T0 RZ, [R91+URZ], RZ ;  /* 0x000000ff5bffe9a7 */ /* 0x0003e2000810043f */
[----:B------:R-:W-:Y:S01]  /*b900*/  FADD.FTZ R102, R144, R15 ;  /* 0x0000000f90667221 */ /* 0x000fe20000010000 */
[C---:B------:R-:W-:Y:S01]  /*b910*/  F2FP.BF16.F32.PACK_AB R144, R97.reuse, R144 ;  /* 0x000000906190723e */ /* 0x040fe200000010ff */
[----:B------:R-:W2:Y:S01]  /*b920*/  MUFU.EX2 R140, R140 ;  /* 0x0000008c008c7308 */ /* 0x000ea20000000800 */
[----:B---3--:R-:W-:Y:S01]  /*b930*/  FADD.FTZ R11, R104, R11 ;  /* 0x0000000b680b7221 */ /* 0x008fe20000010000 */
[----:B------:R-:W-:-:S04]  /*b940*/  FADD.FTZ R15, R97, R102 ;  /* 0x00000066610f7221 */ /* 0x000fc80000010000 */
[----:B------:R-:W-:Y:S02]  /*b950*/  FADD.FTZ R102, R146, R15 ;  /* 0x0000000f92667221 */ /* 0x000fe40000010000 */
[----:B------:R-:W3:Y:S01]  /*b960*/  MUFU.EX2 R115, R115 ;  /* 0x0000007300737308 */ /* 0x000ee20000000800 */
[C---:B----4-:R-:W-:Y:S01]  /*b970*/  F2FP.BF16.F32.PACK_AB R146, R109.reuse, R146 ;  /* 0x000000926d92723e */ /* 0x050fe200000010ff */
[----:B------:R-:W-:-:S06]  /*b980*/  FADD.FTZ R15, R109, R102 ;  /* 0x000000666d0f7221 */ /* 0x000fcc0000010000 */
[----:B------:R-:W4:Y:S01]  /*b990*/  MUFU.EX2 R93, R93 ;  /* 0x0000005d005d7308 */ /* 0x000f220000000800 */
[----:B--2---:R-:W-:-:S07]  /*b9a0*/  FADD.FTZ R10, R140, R15 ;  /* 0x0000000f8c0a7221 */ /* 0x004fce0000010000 */
[----:B------:R-:W2:Y:S01]  /*b9b0*/  MUFU.EX2 R106, R175 ;  /* 0x000000af006a7308 */ /* 0x000ea20000000800 */
[C---:B---3--:R-:W-:Y:S01]  /*b9c0*/  FADD.FTZ R11, R115.reuse, R11 ;  /* 0x0000000b730b7221 */ /* 0x048fe20000010000 */
[----:B------:R-:W-:-:S06]  /*b9d0*/  F2FP.BF16.F32.PACK_AB R145, R115, R104 ;  /* 0x000000687391723e */ /* 0x000fcc00000010ff */
[----:B------:R-:W3:Y:S01]  /*b9e0*/  MUFU.EX2 R142, R142 ;  /* 0x0000008e008e7308 */ /* 0x000ee20000000800 */
[C---:B----4-:R-:W-:Y:S01]  /*b9f0*/  FADD.FTZ R15, R93.reuse, R10 ;  /* 0x0000000a5d0f7221 */ /* 0x050fe20000010000 */
[----:B------:R-:W-:-:S06]  /*ba00*/  F2FP.BF16.F32.PACK_AB R140, R93, R140 ;  /* 0x0000008c5d8c723e */ /* 0x000fcc00000010ff */
[----:B------:R-:W4:Y:S01]  /*ba10*/  MUFU.EX2 R119, R119 ;  /* 0x0000007700777308 */ /* 0x000f220000000800 */
[----:B--2---:R-:W-:-:S07]  /*ba20*/  FADD.FTZ R11, R106, R11 ;  /* 0x0000000b6a0b7221 */ /* 0x004fce0000010000 */
[----:B------:R-:W2:Y:S01]  /*ba30*/  MUFU.EX2 R89, R89 ;  /* 0x0000005900597308 */ /* 0x000ea20000000800 */
[----:B---3--:R-:W-:-:S07]  /*ba40*/  FADD.FTZ R10, R142, R15 ;  /* 0x0000000f8e0a7221 */ /* 0x008fce0000010000 */
[----:B------:R-:W3:Y:S01]  /*ba50*/  MUFU.EX2 R108, R179 ;  /* 0x000000b3006c7308 */ /* 0x000ee20000000800 */
[C---:B----4-:R-:W-:Y:S01]  /*ba60*/  FADD.FTZ R11, R119.reuse, R11 ;  /* 0x0000000b770b7221 */ /* 0x050fe20000010000 */
[----:B------:R-:W-:-:S06]  /*ba70*/  F2FP.BF16.F32.PACK_AB R147, R119, R106 ;  /* 0x0000006a7793723e */ /* 0x000fcc00000010ff */
[----:B------:R-:W4:Y:S01]  /*ba80*/  MUFU.EX2 R136, R136 ;  /* 0x0000008800887308 */ /* 0x000f220000000800 */
[C---:B--2---:R-:W-:Y:S01]  /*ba90*/  FADD.FTZ R15, R89.reuse, R10 ;  /* 0x0000000a590f7221 */ /* 0x044fe20000010000 */
[----:B------:R-:W-:-:S06]  /*baa0*/  F2FP.BF16.F32.PACK_AB R142, R89, R142 ;  /* 0x0000008e598e723e */ /* 0x000fcc00000010ff */
[----:B------:R-:W2:Y:S01]  /*bab0*/  MUFU.EX2 R123, R123 ;  /* 0x0000007b007b7308 */ /* 0x000ea20000000800 */
[----:B---3--:R-:W-:-:S07]  /*bac0*/  FADD.FTZ R11, R108, R11 ;  /* 0x0000000b6c0b7221 */ /* 0x008fce0000010000 */
[----:B------:R-:W3:Y:S01]  /*bad0*/  MUFU.EX2 R105, R105 ;  /* 0x0000006900697308 */ /* 0x000ee20000000800 */
[----:B----4-:R-:W-:-:S07]  /*bae0*/  FADD.FTZ R10, R136, R15 ;  /* 0x0000000f880a7221 */ /* 0x010fce0000010000 */
[----:B------:R-:W4:Y:S01]  /*baf0*/  MUFU.EX2 R110, R181 ;  /* 0x000000b5006e7308 */ /* 0x000f220000000800 */
[----:B--2---:R-:W-:-:S07]  /*bb00*/  FADD.FTZ R11, R123, R11 ;  /* 0x0000000b7b0b7221 */ /* 0x004fce0000010000 */
[----:B------:R-:W2:Y:S01]  /*bb10*/  MUFU.EX2 R127, R127 ;  /* 0x0000007f007f7308 */ /* 0x000ea20000000800 */
[C---:B---3--:R-:W-:Y:S01]  /*bb20*/  FADD.FTZ R15, R105.reuse, R10 ;  /* 0x0000000a690f7221 */ /* 0x048fe20000010000 */
[----:B------:R-:W-:-:S06]  /*bb30*/  F2FP.BF16.F32.PACK_AB R136, R105, R136 ;  /* 0x000000886988723e */ /* 0x000fcc00000010ff */
[----:B------:R-:W3:Y:S01]  /*bb40*/  MUFU.EX2 R137, R183 ;  /* 0x000000b700897308 */ /* 0x000ee20000000800 */
[----:B----4-:R-:W-:-:S07]  /*bb50*/  FADD.FTZ R10, R110, R11 ;  /* 0x0000000b6e0a7221 */ /* 0x010fce0000010000 */
[----:B-1----:R1:W4:Y:S01]  /*bb60*/  MUFU.EX2 R91, R141 ;  /* 0x0000008d005b7308 */ /* 0x0023220000000800 */
[----:B--2---:R-:W-:-:S07]  /*bb70*/  FADD.FTZ R10, R127, R10 ;  /* 0x0000000a7f0a7221 */ /* 0x004fce0000010000 */
[----:B------:R-:W2:Y:S01]  /*bb80*/  MUFU.EX2 R138, R138 ;  /* 0x0000008a008a7308 */ /* 0x000ea20000000800 */
[----:B---3--:R-:W-:Y:S01]  /*bb90*/  FADD.FTZ R10, R137, R10 ;  /* 0x0000000a890a7221 */ /* 0x008fe20000010000 */
[----:B-1----:R-:W-:-:S06]  /*bba0*/  F2FP.BF16.F32.PACK_AB R141, R123, R108 ;  /* 0x0000006c7b8d723e */ /* 0x002fcc00000010ff */
[----:B------:R1:W3:Y:S01]  /*bbb0*/  MUFU.EX2 R139, R143 ;  /* 0x0000008f008b7308 */ /* 0x0002e20000000800 */
[C---:B----4-:R-:W-:Y:S01]  /*bbc0*/  FADD.FTZ R10, R91.reuse, R10 ;  /* 0x0000000a5b0a7221 */ /* 0x050fe20000010000 */
[----:B------:R-:W-:-:S06]  /*bbd0*/  F2FP.BF16.F32.PACK_AB R137, R91, R137 ;  /* 0x000000895b89723e */ /* 0x000fcc00000010ff */
[----:B------:R-:W4:Y:S01]  /*bbe0*/  MUFU.EX2 R101, R101 ;  /* 0x0000006500657308 */ /* 0x000f220000000800 */
[----:B--2---:R-:W-:Y:S01]  /*bbf0*/  FADD.FTZ R102, R138, R15 ;  /* 0x0000000f8a667221 */ /* 0x004fe20000010000 */
[----:B-1----:R-:W-:Y:S01]  /*bc00*/  F2FP.BF16.F32.PACK_AB R143, R127, R110 ;  /* 0x0000006e7f8f723e */ /* 0x002fe200000010ff */
[----:B------:R-:W-:-:S05]  /*bc10*/  IMAD.MOV.U32 R15, RZ, RZ, R12 ;  /* 0x000000ffff0f7224 */ /* 0x000fca00078e000c */
[----:B------:R-:W1:Y:S01]  /*bc20*/  MUFU.EX2 R100, R100 ;  /* 0x0000006400647308 */ /* 0x000e620000000800 */
[----:B---3--:R-:W-:Y:S01]  /*bc30*/  FADD.FTZ R10, R139, R10 ;  /* 0x0000000a8b0a7221 */ /* 0x008fe20000010000 */
[C---:B----4-:R-:W-:Y:S01]  /*bc40*/  FADD.FTZ R11, R101.reuse, R102 ;  /* 0x00000066650b7221 */ /* 0x050fe20000010000 */
[----:B------:R-:W-:Y:S02]  /*bc50*/  F2FP.BF16.F32.PACK_AB R138, R101, R138 ;  /* 0x0000008a658a723e */ /* 0x000fe400000010ff */
[C---:B-1----:R-:W-:Y:S01]  /*bc60*/  FADD.FTZ R10, R100.reuse, R10 ;  /* 0x0000000a640a7221 */ /* 0x042fe20000010000 */
[----:B------:R-:W-:Y:S01]  /*bc70*/  F2FP.BF16.F32.PACK_AB R139, R100, R139 ;  /* 0x0000008b648b723e */ /* 0x000fe200000010ff */
[----:B------:R-:W-:Y:S06]  /*bc80*/  @P1 BRA `(.L_x_938) ;  /* 0xffffffd000c81947 */ /* 0x000fec000383ffff */
.L_x_921:
        /* <DEDUP_REMOVED lines=67> */
.L_x_939:
[----:B------:R-:W-:Y:S01]  /*c0c0*/  ULEA UR5, UR36, UR37, 0x3 ;  /* 0x0000002524057291 */ /* 0x000fe2000f8e183f */
[----:B------:R-:W-:-:S05]  /*c0d0*/  IMAD.U32 R0, RZ, RZ, UR46 ;  /* 0x0000002eff007e24 */ /* 0x000fca000f8e00ff */
[----:B------:R-:W-:-:S04]  /*c0e0*/  SHF.L.U32 R0, R0, 0x1f, RZ ;  /* 0x0000001f00007819 */ /* 0x000fc800000006ff */
[----:B------:R1:W2:Y:S01]  /*c0f0*/  SYNCS.PHASECHK.TRANS64.TRYWAIT P1, [UR5+0x2a850], R0 ;  /* 0x02a85000ff0075a7 */ /* 0x0002a20008020145 */
[----:B------:R-:W-:Y:S05]  /*c100*/  @!P0 BRA `(.L_x_940) ;  /* 0x0000000000048947 */ /* 0x000fea0003800000 */
[----:B------:R-:W-:Y:S01]  /*c110*/  BPT.TRAP 0x1 ;  /* 0x000000040000795c */ /* 0x000fe20000300000 */
.L_x_940:
[----:B--2---:R-:W-:Y:S05]  /*c120*/  @P1 BRA `(.L_x_941) ;  /* 0x0000000000081947 */ /* 0x004fea0003800000 */
[----:B------:R-:W2:Y:S02]  /*c130*/  SYNCS.PHASECHK.TRANS64.TRYWAIT P0, [UR5+0x2a850], R0 ;  /* 0x02a85000ff0075a7 */ /* 0x000ea40008000145 */
[----:B--2---:R-:W-:Y:S05]  /*c140*/  @!P0 BRA `(.L_x_942) ;  /* 0x0000005000788947 */ /* 0x004fea0003800000 */
.L_x_941:
[----:B------:R-:W-:Y:S01]  /*c150*/  UIADD3 UR37, UR37, 0x400, URZ ;  /* 0x0000040025257890 */ /* 0x000fe2000fffe03f */
[----:B------:R-:W-:Y:S01]  /*c160*/  WARPGROUP.ARRIVE ;  /* 0x00000000000079c5 */ /* 0x000fe20000000000 */
[----:B------:R-:W-:Y:S01]  /*c170*/  UMOV UR7, 0x40000040 ;  /* 0x4000004000077882 */ /* 0x000fe20000000000 */
[----:B-12---:R-:W1:Y:S01]  /*c180*/  SHFL.BFLY PT, R0, R11, 0x2, 0x1f ;  /* 0x0c401f000b007f89 */ /* 0x006e6200000e0000 */
[----:B------:R-:W-:Y:S01]  /*c190*/  USHF.R.U32.HI UR37, URZ, 0x4, UR37 ;  /* 0x000000043f257899 */ /* 0x000fe20008011625 */
[----:B------:R-:W-:Y:S02]  /*c1a0*/  IMAD.MOV.U32 R4, RZ, RZ, RZ ;  /* 0x000000ffff047224 */ /* 0x000fe400078e00ff */
[----:B------:R-:W2:Y:S01]  /*c1b0*/  SHFL.BFLY PT, R5, R10, 0x2, 0x1f ;  /* 0x0c401f000a057f89 */ /* 0x000ea200000e0000 */
[----:B------:R-:W-:Y:S01]  /*c1c0*/  ULOP3.LUT UR37, UR37, 0x3fff, URZ, 0xc0, !UPT ;  /* 0x00003fff25257892 */ /* 0x000fe2000f8ec03f */
[----:B------:R-:W-:Y:S01]  /*c1d0*/  VIADD R164, R164, 0x1 ;  /* 0x00000001a4a47836 */ /* 0x000fe20000000000 */
[----:B------:R-:W3:Y:S02]  /*c1e0*/  S2R R13, SR_TID.X ;  /* 0x00000000000d7919 */ /* 0x000ee40000002100 */
[----:B------:R-:W-:-:S04]  /*c1f0*/  ULOP3.LUT UR4, UR37, 0x3000000, URZ, 0xfc, !UPT ;  /* 0x0300000025047892 */ /* 0x000fc8000f8efc3f */
[----:B------:R-:W-:Y:S02]  /*c200*/  UIMAD UR4, UR36, 0x600, UR4 ;  /* 0x00000600240478a4 */ /* 0x000fe4000f8e0204 */
[----:B------:R-:W-:-:S04]  /*c210*/  UIADD3 UR36, UR36, 0x1, URZ ;  /* 0x0000000124247890 */ /* 0x000fc8000fffe03f */
[----:B------:R-:W-:Y:S01]  /*c220*/  UISETP.NE.AND UP0, UPT, UR36, 0x2, UPT ;  /* 0x000000022400788c */ /* 0x000fe2000bf05270 */
[----:B------:R-:W-:Y:S02]  /*c230*/  UMOV UR6, UR4 ;  /* 0x0000000400067c82 */ /* 0x000fe40008000000 */
[----:B------:R-:W-:Y:S01]  /*c240*/  HGMMA.64x128x16.F32.BF16 R24, R156, gdesc[UR4].tnspB, R24, gsb0 ;  /* 0x41e000049c187df0 */ /* 0x000fe20008001818 */
[----:B------:R-:W-:Y:S01]  /*c250*/  UIADD3 UR6, UR4, 0x80, URZ ;  /* 0x0000008004067890 */ /* 0x000fe2000fffe03f */
[----:B-1----:R-:W-:Y:S01]  /*c260*/  FADD.FTZ R0, R0, R11 ;  /* 0x0000000b00007221 */ /* 0x002fe20000010000 */
[----:B------:R-:W-:Y:S01]  /*c270*/  UMOV UR7, 0x40000040 ;  /* 0x4000004000077882 */ /* 0x000fe20000000000 */
[----:B------:R-:W-:Y:S02]  /*c280*/  IMAD.MOV.U32 R11, RZ, RZ, RZ ;  /* 0x000000ffff0b7224 */ /* 0x000fe400078e00ff */
[----:B--2---:R-:W-:Y:S01]  /*c290*/  FADD.FTZ R2, R5, R10 ;  /* 0x0000000a05027221 */ /* 0x004fe20000010000 */
[----:B------:R-:W-:Y:S01]  /*c2a0*/  IMAD.U32 R10, RZ, RZ, UR5 ;  /* 0x00000005ff0a7e24 */ /* 0x000fe2000f8e00ff */
[----:B------:R-:W1:Y:S01]  /*c2b0*/  SHFL.BFLY PT, R5, R0, 0x1, 0x1f ;  /* 0x0c201f0000057f89 */ /* 0x000e6200000e0000 */
[----:B------:R-:W-:-:S03]  /*c2c0*/  USEL UR36, UR36, URZ, UP0 ;  /* 0x0000003f24247287 */ /* 0x000fc60008000000 */
[----:B------:R-:W2:Y:S01]  /*c2d0*/  SHFL.BFLY PT, R7, R2, 0x1, 0x1f ;  /* 0x0c201f0002077f89 */ /* 0x000ea200000e0000 */
[----:B---3--:R-:W-:Y:S01]  /*c2e0*/  LOP3.LUT P2, RZ, R13, 0x7f, RZ, 0xc0, !PT ;  /* 0x0000007f0dff7812 */ /* 0x008fe2000784c0ff */
[----:B-1----:R-:W-:Y:S01]  /*c2f0*/  FADD.FTZ R8, R0, R5 ;  /* 0x0000000500087221 */ /* 0x002fe20000010000 */
[----:B------:R-:W-:Y:S02]  /*c300*/  IMAD.MOV.U32 R0, RZ, RZ, -0x800000 ;  /* 0xff800000ff007424 */ /* 0x000fe400078e00ff */
[----:B--2---:R-:W-:Y:S02]  /*c310*/  FADD.FTZ R9, R2, R7 ;  /* 0x0000000702097221 */ /* 0x004fe40000010000 */
[----:B------:R-:W-:Y:S01]  /*c320*/  FSETP.NE.FTZ.AND P0, PT, R8, RZ, PT ;  /* 0x000000ff0800720b */ /* 0x000fe20003f15000 */
[----:B------:R-:W-:Y:S02]  /*c330*/  IMAD.MOV.U32 R2, RZ, RZ, -0x800000 ;  /* 0xff800000ff027424 */ /* 0x000fe400078e00ff */
[----:B------:R-:W-:-:S10]  /*c340*/  FSETP.NE.FTZ.AND P1, PT, R9, RZ, PT ;  /* 0x000000ff0900720b */ /* 0x000fd40003f35000 */
[----:B------:R-:W1:Y:S01]  /*c350*/  @P0 MUFU.LG2 R5, R8 ;  /* 0x0000000800050308 */ /* 0x000e620000000c00 */
[C---:B------:R-:W-:Y:S02]  /*c360*/  @P0 FMUL.FTZ R6, R14.reuse, 0.69314718246459960938 ;  /* 0x3f3172180e060820 */ /* 0x040fe40000410000 */
[----:B------:R-:W-:-:S05]  /*c370*/  @P1 FMUL.FTZ R14, R14, 0.69314718246459960938 ;  /* 0x3f3172180e0e1820 */ /* 0x000fca0000410000 */
[----:B------:R-:W2:Y:S08]  /*c380*/  @P1 MUFU.LG2 R7, R9 ;  /* 0x0000000900071308 */ /* 0x000eb00000000c00 */
[----:B------:R3:W4:Y:S01]  /*c390*/  @P0 MUFU.RCP R4, R8 ;  /* 0x0000000800040308 */ /* 0x0007220000001000 */
[----:B-1----:R-:W-:-:S04]  /*c3a0*/  @P0 FMUL.FTZ R5, R5, 0.69314718246459960938 ;  /* 0x3f31721805050820 */ /* 0x002fc80000410000 */
[----:B------:R-:W-:Y:S01]  /*c3b0*/  @P0 FFMA.FTZ R2, R6, R3, R5 ;  /* 0x0000000306020223 */ /* 0x000fe20000010005 */
[----:B------:R-:W-:Y:S02]  /*c3c0*/  PLOP3.LUT P0, PT, PT, PT, PT, 0x8, 0x0 ;  /* 0x000000000000781c */ /* 0x000fe40003f0e170 */
[----:B------:R-:W1:Y:S01]  /*c3d0*/  @P1 MUFU.RCP R11, R9 ;  /* 0x00000009000b1308 */ /* 0x000e620000001000 */
[----:B---3--:R-:W-:Y:S02]  /*c3e0*/  @!P2 VIADD R8, R10, 0x2a860 ;  /* 0x0002a8600a08a836 */ /* 0x008fe40000000000 */
[----:B--2---:R-:W-:-:S03]  /*c3f0*/  @P1 FMUL.FTZ R7, R7, 0.69314718246459960938 ;  /* 0x3f31721807071820 */ /* 0x004fc60000410000 */
[----:B------:R-:W-:Y:S01]  /*c400*/  @!P2 PRMT R8, RZ, 0x654, R8 ;  /* 0x00000654ff08a816 */ /* 0x000fe20000000008 */
        /* <DEDUP_REMOVED lines=22> */
[----:B------:R-:W-:-:S04]  /*c570*/  USEL UR4, URZ, 0x1, UP0 ;  /* 0x000000013f047887 */ /* 0x000fc80008000000 */
[----:B------:R-:W-:Y:S01]  /*c580*/  ULOP3.LUT UR46, UR46, UR4, URZ, 0x3c, !UPT ;  /* 0x000000042e2e7292 */ /* 0x000fe2000f8e3c3f */
[----:B------:R-:W-:Y:S02]  /*c590*/  WARPGROUP.DEPBAR.LE gsb0, 0x0 ;  /* 0x00008000000079c5 */ /* 0x000fe40000010000 */
[----:B------:R-:W-:-:S06]  /*c5a0*/  WARPGROUP.ARRIVE ;  /* 0x00000000000079c5 */ /* 0x000fcc0000000000 */
[----:B------:R-:W-:Y:S03]  /*c5b0*/  HGMMA.64x128x16.F32.BF16 R24, R136, gdesc[UR4].tnspB, R24, gsb0 ;  /* 0x41e0000488187df0 */ /* 0x000fe60008001818 */
[----:B------:R-:W-:Y:S02]  /*c5c0*/  WARPGROUP.DEPBAR.LE gsb0, 0x0 ;  /* 0x00008000000079c5 */ /* 0x000fe40000010000 */
[-C--:B----4-:R-:W-:Y:S01]  /*c5d0*/  FMUL.FTZ R3, R28, R4.reuse ;  /* 0x000000041c037220 */ /* 0x090fe20000410000 */
        /* <DEDUP_REMOVED lines=33> */
[-C--:B--2---:R-:W-:Y:S01]  /*c7f0*/  FMUL.FTZ R8, R27, R11.reuse ;  /* 0x0000000b1b087220 */ /* 0x084fe20000410000 */
        /* <DEDUP_REMOVED lines=30> */
.L_x_872:
[----:B------:R-:W1:Y:S08]  /*c9e0*/  S2UR UR4, SR_CgaCtaId ;  /* 0x00000000000479c3 */ /* 0x000e700000008800 */
[----:B------:R-:W-:Y:S06]  /*c9f0*/  BAR.SYNC.DEFER_BLOCKING 0x5, 0x120 ;  /* 0x0144800000007b1d */ /* 0x000fec0000010000 */
[----:B------:R-:W-:-:S02]  /*ca00*/  UMOV UR37, 0x400 ;  /* 0x0000040000257882 */ /* 0x000fc40000000000 */
[----:B-1----:R-:W-:-:S09]  /*ca10*/  ULEA UR37, UR4, UR37, 0x18 ;  /* 0x0000002504257291 */ /* 0x002fd2000f8ec03f */
[----:B------:R-:W1:Y:S02]  /*ca20*/  LDS R4, [UR37+0x2a8d0] ;  /* 0x02a8d025ff047984 */ /* 0x000e640008000800 */
[----:B-1----:R-:W-:Y:S01]  /*ca30*/  R2UR UR4, R4 ;  /* 0x00000000040472ca */ /* 0x002fe200000e0000 */
[----:B------:R-:W-:Y:S06]  /*ca40*/  BAR.ARV 0x4, 0x120 ;  /* 0x0104800000007b1d */ /* 0x000fec0000002000 */
[----:B------:R-:W-:Y:S08]  /*ca50*/  @P0 BRA `(.L_x_943) ;  /* 0x0000000800500947 */ /* 0x000ff00003800000 */
[----:B------:R-:W-:Y:S01]  /*ca60*/  VIADD R31, R167, UR42 ;  /* 0x0000002aa71f7c36 */ /* 0x000fe20008000000 */
[C---:B------:R-:W-:Y:S01]  /*ca70*/  LOP3.LUT R5, R22.reuse, 0x380, RZ, 0xc0, !PT ;  /* 0x0000038016057812 */ /* 0x040fe200078ec0ff */
[----:B------:R-:W-:Y:S01]  /*ca80*/  BAR.SYNC.DEFER_BLOCKING 0x1, 0x100 ;  /* 0x0044000000007b1d */ /* 0x000fe20000010000 */
[C---:B------:R-:W-:Y:S01]  /*ca90*/  IADD3 R27, P2, R22.reuse, 0x20, RZ ;  /* 0x00000020161b7810 */ /* 0x040fe20007f5e0ff */
[----:B------:R-:W-:Y:S01]  /*caa0*/  VIADD R4, R31, 0x8 ;  /* 0x000000081f047836 */ /* 0x000fe20000000000 */
[C---:B------:R-:W-:Y:S01]  /*cab0*/  IADD3 R11, P6, R22.reuse, 0x40, RZ ;  /* 0x00000040160b7810 */ /* 0x040fe20007fde0ff */
[----:B------:R-:W-:Y:S01]  /*cac0*/  USHF.R.S32.HI UR5, URZ, 0x1f, UR43 ;  /* 0x0000001f3f057899 */ /* 0x000fe2000801142b */
[----:B------:R-:W-:Y:S01]  /*cad0*/  IADD3 R15, P4, R22, 0x4000, RZ ;  /* 0x00004000160f7810 */ /* 0x000fe20007f9e0ff */
[----:B------:R-:W-:Y:S01]  /*cae0*/  ULDC UR10, c[0x0][0xa88] ;  /* 0x0002a200000a7ab9 */ /* 0x000fe20000000800 */
[----:B------:R-:W-:Y:S01]  /*caf0*/  LOP3.LUT P0, RZ, R166, 0x3, RZ, 0xc0, !PT ;  /* 0x00000003a6ff7812 */ /* 0x000fe2000780c0ff */
[----:B------:R-:W1:Y:S01]  /*cb00*/  LDC.64 R72, c[0x0][0xb78] ;  /* 0x0002de00ff487b82 */ /* 0x000e620000000a00 */
[----:B------:R-:W-:Y:S01]  /*cb10*/  SHF.R.U64 R5, R5, 0x3, RZ ;  /* 0x0000000305057819 */ /* 0x000fe200000012ff */
[----:B------:R-:W-:Y:S01]  /*cb20*/  ULDC.64 UR8, c[0x0][0xb70] ;  /* 0x0002dc0000087ab9 */ /* 0x000fe20000000a00 */
[----:B------:R-:W-:Y:S01]  /*cb30*/  LOP3.LUT R26, R27, 0x380, RZ, 0xc0, !PT ;  /* 0x000003801b1a7812 */ /* 0x000fe200078ec0ff */
[----:B------:R-:W-:Y:S01]  /*cb40*/  UIMAD UR5, UR5, UR8, URZ ;  /* 0x00000008050572a4 */ /* 0x000fe2000f8e023f */
[----:B------:R-:W-:Y:S01]  /*cb50*/  LOP3.LUT R24, R11, 0x380, RZ, 0xc0, !PT ;  /* 0x000003800b187812 */ /* 0x000fe200078ec0ff */
[----:B------:R-:W-:Y:S01]  /*cb60*/  UIMAD.WIDE.U32 UR6, UR43, UR8, URZ ;  /* 0x000000082b0672a5 */ /* 0x000fe2000f8e003f */
[----:B------:R-:W-:Y:S01]  /*cb70*/  LOP3.LUT R14, R15, 0x380, RZ, 0xc0, !PT ;  /* 0x000003800f0e7812 */ /* 0x000fe200078ec0ff */
[----:B------:R-:W-:Y:S01]  /*cb80*/  UIMAD UR5, UR43, UR9, UR5 ;  /* 0x000000092b0572a4 */ /* 0x000fe2000f8e0205 */
[----:B------:R-:W-:Y:S01]  /*cb90*/  ISETP.GE.OR P1, PT, R4, UR10, P0 ;  /* 0x0000000a04007c0c */ /* 0x000fe20008726670 */
[----:B------:R-:W-:Y:S01]  /*cba0*/  USHF.R.S32.HI UR8, URZ, 0x1f, UR44 ;  /* 0x0000001f3f087899 */ /* 0x000fe2000801142c */
[----:B------:R-:W-:Y:S01]  /*cbb0*/  IADD3 R21, P5, R22, 0x60, RZ ;  /* 0x0000006016157810 */ /* 0x000fe20007fbe0ff */
[----:B------:R-:W-:Y:S01]  /*cbc0*/  UIADD3 UR5, UR7, UR5, URZ ;  /* 0x0000000507057290 */ /* 0x000fe2000fffe03f */
[----:B------:R-:W-:Y:S01]  /*cbd0*/  LOP3.LUT R4, R5, R22, RZ, 0x3c, !PT ;  /* 0x0000001605047212 */ /* 0x000fe200078e3cff */
[----:B------:R-:W-:Y:S01]  /*cbe0*/  IMAD.MOV.U32 R5, RZ, RZ, R23 ;  /* 0x000000ffff057224 */ /* 0x000fe200078e0017 */
[----:B------:R-:W-:-:S02]  /*cbf0*/  SHF.R.U64 R26, R26, 0x3, RZ ;  /* 0x000000031a1a7819 */ /* 0x000fc400000012ff */
[----:B------:R-:W-:Y:S02]  /*cc00*/  SHF.R.U64 R24, R24, 0x3, RZ ;  /* 0x0000000318187819 */ /* 0x000fe400000012ff */
[----:B------:R-:W-:Y:S02]  /*cc10*/  SHF.R.U64 R14, R14, 0x3, RZ ;  /* 0x000000030e0e7819 */ /* 0x000fe400000012ff */
[----:B------:R-:W-:Y:S02]  /*cc20*/  LOP3.LUT R20, R21, 0x380, RZ, 0xc0, !PT ;  /* 0x0000038015147812 */ /* 0x000fe400078ec0ff */
[----:B------:R-:W-:Y:S01]  /*cc30*/  LOP3.LUT R26, R26, R27, RZ, 0x3c, !PT ;  /* 0x0000001b1a1a7212 */ /* 0x000fe200078e3cff */
[----:B------:R-:W-:Y:S01]  /*cc40*/  IMAD.X R27, RZ, RZ, R23, P2 ;  /* 0x000000ffff1b7224 */ /* 0x000fe200010e0617 */
[----:B------:R-:W-:Y:S02]  /*cc50*/  LOP3.LUT R24, R24, R11, RZ, 0x3c, !PT ;  /* 0x0000000b18187212 */ /* 0x000fe400078e3cff */
[----:B------:R-:W-:-:S02]  /*cc60*/  LOP3.LUT R14, R14, R15, RZ, 0x3c, !PT ;  /* 0x0000000f0e0e7212 */ /* 0x000fc400078e3cff */
[----:B------:R-:W-:Y:S02]  /*cc70*/  MOV R11, R4 ;  /* 0x00000004000b7202 */ /* 0x000fe40000000f00 */
[----:B------:R-:W-:Y:S02]  /*cc80*/  IADD3 R15, P2, R22, 0x4040, RZ ;  /* 0x00004040160f7810 */ /* 0x000fe40007f5e0ff */
[----:B------:R-:W-:Y:S02]  /*cc90*/  SHF.R.U64 R20, R20, 0x3, RZ ;  /* 0x0000000314147819 */ /* 0x000fe400000012ff */
[----:B------:R-:W-:Y:S01]  /*cca0*/  F2FP.BF16.F32.PACK_AB R4, R25, R10 ;  /* 0x0000000a1904723e */ /* 0x000fe200000010ff */
[----:B------:R-:W-:Y:S01]  /*ccb0*/  IMAD.X R25, RZ, RZ, R23, P6 ;  /* 0x000000ffff197224 */ /* 0x000fe200030e0617 */
[----:B------:R-:W-:Y:S02]  /*ccc0*/  IADD3 R17, P6, R22, 0x4060, RZ ;  /* 0x0000406016117810 */ /* 0x000fe40007fde0ff */
[----:B------:R-:W-:-:S02]  /*ccd0*/  LOP3.LUT R10, R15, 0x380, RZ, 0xc0, !PT ;  /* 0x000003800f0a7812 */ /* 0x000fc400078ec0ff */
[----:B------:R-:W-:Y:S01]  /*cce0*/  LOP3.LUT R20, R20, R21, RZ, 0x3c, !PT ;  /* 0x0000001514147212 */ /* 0x000fe200078e3cff */
[--C-:B------:R-:W-:Y:S01]  /*ccf0*/  IMAD.X R21, RZ, RZ, R23.reuse, P5 ;  /* 0x000000ffff157224 */ /* 0x100fe200028e0617 */
[----:B------:R-:W-:Y:S02]  /*cd00*/  IADD3 R13, P3, R22, 0x4020, RZ ;  /* 0x00004020160d7810 */ /* 0x000fe40007f7e0ff */
[----:B------:R-:W-:Y:S01]  /*cd10*/  F2FP.BF16.F32.PACK_AB R5, R8, R9 ;  /* 0x000000090805723e */ /* 0x000fe200000010ff */
[----:B------:R-:W-:Y:S01]  /*cd20*/  IMAD.X R9, RZ, RZ, R23, P6 ;  /* 0x000000ffff097224 */ /* 0x000fe200030e0617 */
[----:B------:R-:W-:Y:S02]  /*cd30*/  F2FP.BF16.F32.PACK_AB R6, R6, R3 ;  /* 0x000000030606723e */ /* 0x000fe400000010ff */
[----:B------:R-:W-:Y:S02]  /*cd40*/  F2FP.BF16.F32.PACK_AB R7, R7, R30 ;  /* 0x0000001e0707723e */ /* 0x000fe400000010ff */
[----:B------:R-:W-:-:S02]  /*cd50*/  LOP3.LUT R8, R17, 0x380, RZ, 0xc0, !PT ;  /* 0x0000038011087812 */ /* 0x000fc400078ec0ff */
[----:B------:R-:W-:Y:S01]  /*cd60*/  SHF.R.U64 R10, R10, 0x3, RZ ;  /* 0x000000030a0a7819 */ /* 0x000fe200000012ff */
[----:B------:R2:W-:Y:S01]  /*cd70*/  STSM.16.M88.4 [R11], R4 ;  /* 0x000000040b007844 */ /* 0x0005e20000000200 */
[----:B------:R-:W-:Y:S02]  /*cd80*/  LOP3.LUT R12, R13, 0x380, RZ, 0xc0, !PT ;  /* 0x000003800d0c7812 */ /* 0x000fe400078ec0ff */
[----:B------:R-:W-:Y:S02]  /*cd90*/  MOV R27, R26 ;  /* 0x0000001a001b7202 */ /* 0x000fe40000000f00 */
[----:B------:R-:W-:Y:S02]  /*cda0*/  MOV R26, R24 ;  /* 0x00000018001a7202 */ /* 0x000fe40000000f00 */
[----:B------:R-:W-:Y:S02]  /*cdb0*/  SHF.R.U64 R8, R8, 0x3, RZ ;  /* 0x0000000308087819 */ /* 0x000fe400000012ff */
[----:B------:R-:W-:Y:S01]  /*cdc0*/  MOV R25, R20 ;  /* 0x0000001400197202 */ /* 0x000fe20000000f00 */
[----:B------:R-:W-:Y:S01]  /*cdd0*/  IMAD.U32 R21, RZ, RZ, UR7 ;  /* 0x00000007ff157e24 */ /* 0x000fe2000f8e00ff */
[----:B------:R-:W-:Y:S01]  /*cde0*/  LOP3.LUT R10, R10, R15, RZ, 0x3c, !PT ;  /* 0x0000000f0a0a7212 */ /* 0x000fe200078e3cff */
[----:B------:R-:W-:Y:S01]  /*cdf0*/  IMAD.U32 R20, RZ, RZ, UR6 ;  /* 0x00000006ff147e24 */ /* 0x000fe2000f8e00ff */
[----:B------:R-:W-:Y:S01]  /*ce00*/  SHF.R.U64 R12, R12, 0x3, RZ ;  /* 0x000000030c0c7819 */ /* 0x000fe200000012ff */
[----:B------:R-:W-:Y:S01]  /*ce10*/  IMAD.U32 R21, RZ, RZ, UR5 ;  /* 0x00000005ff157e24 */ /* 0x000fe2000f8e00ff */
[----:B------:R-:W-:Y:S01]  /*ce20*/  LOP3.LUT R8, R8, R17, RZ, 0x3c, !PT ;  /* 0x0000001108087212 */ /* 0x000fe200078e3cff */
[----:B--2---:R-:W-:Y:S01]  /*ce30*/  IMAD.X R11, RZ, RZ, R23, P2 ;  /* 0x000000ffff0b7224 */ /* 0x004fe200010e0617 */
[----:B------:R-:W-:Y:S01]  /*ce40*/  F2FP.BF16.F32.PACK_AB R4, R33, R32 ;  /* 0x000000202104723e */ /* 0x000fe200000010ff */
[C---:B-1----:R-:W-:Y:S01]  /*ce50*/  IMAD.WIDE.U32 R20, R72.reuse, UR44, R20 ;  /* 0x0000002c48147c25 */ /* 0x042fe2000f8e0014 */
[----:B------:R-:W-:Y:S01]  /*ce60*/  F2FP.BF16.F32.PACK_AB R5, R35, R34 ;  /* 0x000000222305723e */ /* 0x000fe200000010ff */
[----:B------:R-:W-:Y:S01]  /*ce70*/  ULDC.64 UR6, c[0x0][0xb40] ;  /* 0x0002d00000067ab9 */ /* 0x000fe20000000a00 */
[----:B------:R-:W-:Y:S01]  /*ce80*/  MOV R17, R10 ;  /* 0x0000000a00117202 */ /* 0x000fe20000000f00 */
[----:B------:R-:W-:Y:S01]  /*ce90*/  IMAD R10, R72, UR8, RZ ;  /* 0x00000008480a7c24 */ /* 0x000fe2000f8e02ff */
[----:B------:R-:W-:Y:S01]  /*cea0*/  F2FP.BF16.F32.PACK_AB R6, R37, R36 ;  /* 0x000000242506723e */ /* 0x000fe200000010ff */
[--C-:B------:R-:W-:Y:S01]  /*ceb0*/  IMAD.X R15, RZ, RZ, R23.reuse, P4 ;  /* 0x000000ffff0f7224 */ /* 0x100fe200020e0617 */
[----:B------:R-:W-:Y:S01]  /*cec0*/  F2FP.BF16.F32.PACK_AB R7, R39, R38 ;  /* 0x000000262707723e */ /* 0x000fe200000010ff */
[----:B------:R-:W-:Y:S01]  /*ced0*/  IMAD R30, R73, UR44, R10 ;  /* 0x0000002c491e7c24 */ /* 0x000fe2000f8e020a */
[----:B------:R-:W-:Y:S01]  /*cee0*/  LOP3.LUT R12, R12, R13, RZ, 0x3c, !PT ;  /* 0x0000000d0c0c7212 */ /* 0x000fe200078e3cff */
[----:B------:R-:W-:Y:S01]  /*cef0*/  IMAD.X R13, RZ, RZ, R23, P3 ;  /* 0x000000ffff0d7224 */ /* 0x000fe200018e0617 */
[----:B------:R-:W-:Y:S01]  /*cf00*/  MOV R3, R8 ;  /* 0x0000000800037202 */ /* 0x000fe20000000f00 */
[----:B------:R1:W-:Y:S01]  /*cf10*/  STSM.16.M88.4 [R27], R4 ;  /* 0x000000041b007844 */ /* 0x0003e20000000200 */
[----:B------:R-:W-:-:S02]  /*cf20*/  IADD3 R20, P2, R31, R20, RZ ;  /* 0x000000141f147210 */ /* 0x000fc40007f5e0ff */
[----:B------:R-:W-:Y:S02]  /*cf30*/  MOV R24, R14 ;  /* 0x0000000e00187202 */ /* 0x000fe40000000f00 */
[----:B------:R-:W-:Y:S02]  /*cf40*/  MOV R19, R12 ;  /* 0x0000000c00137202 */ /* 0x000fe40000000f00 */
[----:B------:R-:W-:Y:S02]  /*cf50*/  F2FP.BF16.F32.PACK_AB R8, R41, R40 ;  /* 0x000000282908723e */ /* 0x000fe400000010ff */
[----:B------:R-:W-:Y:S02]  /*cf60*/  F2FP.BF16.F32.PACK_AB R9, R43, R42 ;  /* 0x0000002a2b09723e */ /* 0x000fe400000010ff */
[----:B------:R-:W-:Y:S02]  /*cf70*/  F2FP.BF16.F32.PACK_AB R10, R45, R44 ;  /* 0x0000002c2d0a723e */ /* 0x000fe400000010ff */
[----:B------:R-:W-:-:S02]  /*cf80*/  F2FP.BF16.F32.PACK_AB R11, R47, R46 ;  /* 0x0000002e2f0b723e */ /* 0x000fc400000010ff */
[----:B------:R-:W-:Y:S02]  /*cf90*/  F2FP.BF16.F32.PACK_AB R12, R49, R48 ;  /* 0x00000030310c723e */ /* 0x000fe400000010ff */
[----:B-1----:R-:W-:Y:S01]  /*cfa0*/  SHF.R.S32.HI R27, RZ, 0x1f, R31 ;  /* 0x0000001fff1b7819 */ /* 0x002fe2000001141f */
[----:B------:R-:W-:Y:S01]  /*cfb0*/  STSM.16.M88.4 [R26], R8 ;  /* 0x000000081a007844 */ /* 0x000fe20000000200 */
[----:B------:R-:W-:Y:S02]  /*cfc0*/  F2FP.BF16.F32.PACK_AB R13, R51, R50 ;  /* 0x00000032330d723e */ /* 0x000fe400000010ff */
[----:B------:R-:W-:Y:S02]  /*cfd0*/  F2FP.BF16.F32.PACK_AB R14, R53, R52 ;  /* 0x00000034350e723e */ /* 0x000fe400000010ff */
[----:B------:R-:W-:Y:S02]  /*cfe0*/  F2FP.BF16.F32.PACK_AB R15, R55, R54 ;  /* 0x00000036370f723e */ /* 0x000fe400000010ff */
[----:B------:R-:W-:-:S02]  /*cff0*/  F2FP.BF16.F32.PACK_AB R64, R65, R64 ;  /* 0x000000404140723e */ /* 0x000fc400000010ff */
[----:B------:R-:W-:Y:S01]  /*d000*/  F2FP.BF16.F32.PACK_AB R4, R57, R56 ;  /* 0x000000383904723e */ /* 0x000fe200000010ff */
[----:B------:R-:W-:Y:S01]  /*d010*/  STSM.16.M88.4 [R25], R12 ;  /* 0x0000000c19007844 */ /* 0x000fe20000000200 */
[----:B------:R-:W-:Y:S02]  /*d020*/  F2FP.BF16.F32.PACK_AB R5, R59, R58 ;  /* 0x0000003a3b05723e */ /* 0x000fe400000010ff */
[----:B------:R-:W-:Y:S02]  /*d030*/  F2FP.BF16.F32.PACK_AB R6, R61, R60 ;  /* 0x0000003c3d06723e */ /* 0x000fe400000010ff */
[----:B------:R-:W-:Y:S02]  /*d040*/  F2FP.BF16.F32.PACK_AB R7, R63, R62 ;  /* 0x0000003e3f07723e */ /* 0x000fe400000010ff */
[----:B------:R-:W-:Y:S02]  /*d050*/  F2FP.BF16.F32.PACK_AB R65, R67, R66 ;  /* 0x000000424341723e */ /* 0x000fe400000010ff */
[----:B------:R-:W-:Y:S01]  /*d060*/  ISETP.GE.OR P0, PT, R31, UR10, P0 ;  /* 0x0000000a1f007c0c */ /* 0x000fe20008706670 */
[----:B------:R1:W-:Y:S01]  /*d070*/  STSM.16.M88.4 [R24], R4 ;  /* 0x0000000418007844 */ /* 0x0003e20000000200 */
[----:B------:R-:W-:-:S02]  /*d080*/  IADD3.X R27, R27, R21, R30, P2, !PT ;  /* 0x000000151b1b7210 */ /* 0x000fc400017fe41e */
[----:B------:R-:W-:Y:S01]  /*d090*/  F2FP.BF16.F32.PACK_AB R66, R69, R68 ;  /* 0x000000444542723e */ /* 0x000fe200000010ff */
[----:B------:R-:W2:Y:S01]  /*d0a0*/  SHFL.IDX PT, R6, R169, RZ, 0x1f ;  /* 0x00001fffa9067589 */ /* 0x000ea200000e0000 */
[----:B------:R-:W-:Y:S02]  /*d0b0*/  F2FP.BF16.F32.PACK_AB R67, R71, R70 ;  /* 0x000000464743723e */ /* 0x000fe400000010ff */
[----:B------:R-:W-:Y:S02]  /*d0c0*/  F2FP.BF16.F32.PACK_AB R28, R28, R29 ;  /* 0x0000001d1c1c723e */ /* 0x000fe400000010ff */
[----:B------:R-:W-:Y:S01]  /*d0d0*/  F2FP.BF16.F32.PACK_AB R80, R81, R80 ;  /* 0x000000505150723e */ /* 0x000fe200000010ff */
[----:B------:R3:W-:Y:S01]  /*d0e0*/  STSM.16.M88.4 [R19], R64 ;  /* 0x0000004013007844 */ /* 0x0007e20000000200 */
[----:B------:R-:W-:Y:S02]  /*d0f0*/  F2FP.BF16.F32.PACK_AB R29, R75, R74 ;  /* 0x0000004a4b1d723e */ /* 0x000fe400000010ff */
[----:B------:R-:W-:-:S02]  /*d100*/  F2FP.BF16.F32.PACK_AB R30, R77, R76 ;  /* 0x0000004c4d1e723e */ /* 0x000fc400000010ff */
[----:B------:R-:W-:Y:S02]  /*d110*/  F2FP.BF16.F32.PACK_AB R31, R79, R78 ;  /* 0x0000004e4f1f723e */ /* 0x000fe400000010ff */
[----:B------:R-:W-:Y:S02]  /*d120*/  F2FP.BF16.F32.PACK_AB R81, R83, R82 ;  /* 0x000000525351723e */ /* 0x000fe400000010ff */
[----:B------:R-:W-:Y:S01]  /*d130*/  F2FP.BF16.F32.PACK_AB R82, R85, R84 ;  /* 0x000000545552723e */ /* 0x000fe200000010ff */
[----:B------:R3:W-:Y:S01]  /*d140*/  STSM.16.M88.4 [R17], R28 ;  /* 0x0000001c11007844 */ /* 0x0007e20000000200 */
[----:B------:R-:W-:Y:S02]  /*d150*/  F2FP.BF16.F32.PACK_AB R83, R87, R86 ;  /* 0x000000565753723e */ /* 0x000fe400000010ff */
[----:B-1----:R-:W-:-:S03]  /*d160*/  LEA R4, P2, R20, UR6, 0x2 ;  /* 0x0000000614047c11 */ /* 0x002fc6000f8410ff */
[----:B------:R3:W-:Y:S01]  /*d170*/  STSM.16.M88.4 [R3], R80 ;  /* 0x0000005003007844 */ /* 0x0007e20000000200 */
[----:B------:R-:W-:Y:S01]  /*d180*/  LEA.HI.X R5, R20, UR7, R27, 0x2, P2 ;  /* 0x0000000714057c11 */ /* 0x000fe200090f141b */
[----:B------:R-:W-:Y:S01]  /*d190*/  @!PT LDS RZ, [RZ] ;  /* 0x00000000fffff984 */ /* 0x000fe20000000800 */
[----:B------:R-:W-:Y:S01]  /*d1a0*/  @!PT LDS RZ, [RZ] ;  /* 0x00000000fffff984 */ /* 0x000fe20000000800 */
[----:B------:R-:W-:Y:S01]  /*d1b0*/  @!PT LDS RZ, [RZ] ;  /* 0x00000000fffff984 */ /* 0x000fe20000000800 */
[----:B------:R1:W-:Y:S06]  /*d1c0*/  MEMBAR.ALL.CTA ;  /* 0x0000000000007992 */ /* 0x0003ec0000008000 */
[----:B-1----:R-:W1:Y:S02]  /*d1d0*/  FENCE.VIEW.ASYNC.S ;  /* 0x00000000000073c6 */ /* 0x002e640000000000 */
[----:B-1----:R-:W-:Y:S06]  /*d1e0*/  BAR.ARV 0x1, 0x120 ;  /* 0x0044800000007b1d */ /* 0x002fec0000002000 */
[----:B------:R3:W-:Y:S04]  /*d1f0*/  @!P1 STG.E desc[UR60][R4.64+0x20], R0 ;  /* 0x0000200004009986 */ /* 0x0007e8000c10193c */
[----:B------:R3:W-:Y:S01]  /*d200*/  @!P0 STG.E desc[UR60][R4.64], R2 ;  /* 0x0000000204008986 */ /* 0x0007e2000c10193c */
[----:B--2---:R-:W-:-:S13]  /*d210*/  ISETP.NE.AND P0, PT, R6, 0x7, PT ;  /* 0x000000070600780c */ /* 0x004fda0003f05270 */
[----:B---3--:R-:W-:Y:S05]  /*d220*/  @P0 BRA `(.L_x_944) ;  /* 0x0000000800740947 */ /* 0x008fea0003800000 */
[----:B------:R-:W-:Y:S01]  /*d230*/  BAR.SYNC.DEFER_BLOCKING 0x1, 0x120 ;  /* 0x0044800000007b1d */ /* 0x000fe20000010000 */
[----:B------:R-:W-:-:S05]  /*d240*/  ELECT P0, URZ, PT ;  /* 0x00000000003f782f */ /* 0x000fca0003800000 */
[----:B------:R-:W-:Y:S08]  /*d250*/  BSSY B0, `(.L_x_945) ;  /* 0x0000013000007945 */ /* 0x000ff00003800000 */
[----:B------:R-:W-:Y:S05]  /*d260*/  @!P0 BRA `(.L_x_946) ;  /* 0x0000000000448947 */ /* 0x000fea0003800000 */
[----:B------:R-:W-:Y:S01]  /*d270*/  ULDC.64 UR8, c[0x0][0x198] ;  /* 0x0000660000087ab9 */ /* 0x000fe20000000a00 */
[----:B------:R-:W-:Y:S02]  /*d280*/  UIADD3 UR5, UR37, 0x4000, URZ ;  /* 0x0000400025057890 */ /* 0x000fe4000fffe03f */
[----:B------:R-:W-:Y:S01]  /*d290*/  UIADD3 UR6, UP0, UR8, 0x9f0, URZ ;  /* 0x000009f008067890 */ /* 0x000fe2000ff1e03f */
[----:B------:R-:W-:Y:S01]  /*d2a0*/  UMOV UR41, URZ ;  /* 0x0000003f00297c82 */ /* 0x000fe20008000000 */
[----:B------:R-:W-:Y:S02]  /*d2b0*/  UMOV UR45, URZ ;  /* 0x0000003f002d7c82 */ /* 0x000fe40008000000 */
[----:B------:R-:W-:Y:S01]  /*d2c0*/  UIADD3.X UR7, URZ, UR9, URZ, UP0, !UPT ;  /* 0x000000093f077290 */ /* 0x000fe200087fe43f */
[----:B------:R-:W-:Y:S01]  /*d2d0*/  UMOV UR40, UR37 ;  /* 0x0000002500287c82 */ /* 0x000fe20008000000 */
[----:B------:R-:W-:-:S07]  /*d2e0*/  UMOV UR8, 0x40 ;  /* 0x0000004000087882 */ /* 0x000fce0000000000 */
[----:B------:R1:W-:Y:S02]  /*d2f0*/  UTMASTG.5D [UR40], [UR6] ;  /* 0x00000028060073b5 */ /* 0x0003e40008020000 */
[----:B-1----:R-:W-:Y:S01]  /*d300*/  UMOV UR40, UR5 ;  /* 0x0000000500287c82 */ /* 0x002fe20008000000 */
[----:B------:R-:W-:Y:S01]  /*d310*/  UMOV UR41, UR8 ;  /* 0x0000000800297c82 */ /* 0x000fe20008000000 */
[----:B------:R-:W-:Y:S01]  /*d320*/  UIADD3 UR5, UR37, 0x2a820, URZ ;  /* 0x0002a82025057890 */ /* 0x000fe2000fffe03f */
[----:B------:R1:W-:Y:S03]  /*d330*/  UTMASTG.5D [UR40], [UR6] ;  /* 0x00000028060073b5 */ /* 0x0003e60008020000 */
[----:B------:R-:W-:Y:S01]  /*d340*/  UPRMT UR5, URZ, 0x654, UR5 ;  /* 0x000006543f057896 */ /* 0x000fe20008000005 */
[----:B------:R0:W-:Y:S01]  /*d350*/  UTMACMDFLUSH ;  /* 0x00000000000079b7 */ /* 0x0001e20000000000 */
[----:B------:R-:W-:-:S07]  /*d360*/  DEPBAR.LE SB0, 0x0 ;  /* 0x000080000000791a */ /* 0x000fce0000000000 */
[----:B-1----:R-:W-:Y:S03]  /*d370*/  SYNCS.ARRIVE.TRANS64.RED.A1T0 RZ, [UR5], RZ ;  /* 0x000000ffffff79a7 */ /* 0x002fe60008100405 */
.L_x_946:
[----:B------:R-:W-:Y:S05]  /*d380*/  BSYNC B0 ;  /* 0x0000000000007941 */ /* 0x000fea0003800000 */
.L_x_945:
[----:B------:R-:W-:Y:S05]  /*d390*/  BRA `(.L_x_944) ;  /* 0x0000000800187947 */ /* 0x000fea0003800000 */
.L_x_943:
[----:B------:R-:W1:Y:S01]  /*d3a0*/  LDC R12, c[0x0][0xdac] ;  /* 0x00036b00ff0c7b82 */ /* 0x000e620000000800 */
[----:B------:R-:W-:Y:S01]  /*d3b0*/  ISETP.GT.AND P0, PT, R171, 0x7f, PT ;  /* 0x0000007fab00780c */ /* 0x000fe20003f04270 */
[----:B------:R-:W-:Y:S01]  /*d3c0*/  USHF.R.S32.HI UR6, URZ, 0x1f, UR43 ;  /* 0x0000001f3f067899 */ /* 0x000fe2000801142b */
[----:B------:R-:W-:Y:S01]  /*d3d0*/  BSSY B0, `(.L_x_947) ;  /* 0x000001b000007945 */ /* 0x000fe20003800000 */
[----:B------:R-:W-:Y:S01]  /*d3e0*/  USHF.R.S32.HI UR7, URZ, 0x1f, UR44 ;  /* 0x0000001f3f077899 */ /* 0x000fe2000801142c */
[----:B------:R-:W-:-:S03]  /*d3f0*/  SHF.R.S32.HI R161, RZ, 0x1f, R160 ;  /* 0x0000001fffa17819 */ /* 0x000fc600000114a0 */
[----:B------:R-:W2:Y:S08]  /*d400*/  LDC.64 R6, c[0x0][0xae0] ;  /* 0x0002b800ff067b82 */ /* 0x000eb00000000a00 */
[----:B------:R-:W3:Y:S01]  /*d410*/  LDC.64 R8, c[0x0][0xae8] ;  /* 0x0002ba00ff087b82 */ /* 0x000ee20000000a00 */
[----:B------:R-:W-:Y:S05]  /*d420*/  @P0 BRA `(.L_x_948) ;  /* 0x0000000000540947 */ /* 0x000fea0003800000 */
[----:B------:R-:W4:Y:S01]  /*d430*/  S2R R0, SR_TID.X ;  /* 0x0000000000007919 */ /* 0x000f220000002100 */
[----:B------:R-:W-:Y:S01]  /*d440*/  ULDC UR5, c[0x0][0xa88] ;  /* 0x0002a20000057ab9 */ /* 0x000fe20000000800 */
[----:B----4-:R-:W-:-:S04]  /*d450*/  IADD3 R2, R165, -0x80, R0 ;  /* 0xffffff80a5027810 */ /* 0x010fc80007ffe000 */
[----:B------:R-:W-:-:S13]  /*d460*/  ISETP.GE.AND P0, PT, R2, UR5, PT ;  /* 0x0000000502007c0c */ /* 0x000fda000bf06270 */
[----:B------:R-:W-:Y:S05]  /*d470*/  @P0 BRA `(.L_x_948) ;  /* 0x0000000000400947 */ /* 0x000fea0003800000 */
[----:B------:R-:W4:Y:S01]  /*d480*/  LDC.64 R4, c[0x0][0xb70] ;  /* 0x0002dc00ff047b82 */ /* 0x000f220000000a00 */
[----:B------:R-:W-:Y:S01]  /*d490*/  SHF.R.S32.HI R3, RZ, 0x1f, R2 ;  /* 0x0000001fff037819 */ /* 0x000fe20000011402 */
[----:B------:R-:W-:-:S06]  /*d4a0*/  ULDC.64 UR8, c[0x0][0xb40] ;  /* 0x0002d00000087ab9 */ /* 0x000fcc0000000a00 */
[----:B------:R-:W5:Y:S01]  /*d4b0*/  LDC.64 R10, c[0x0][0xb78] ;  /* 0x0002de00ff0a7b82 */ /* 0x000f620000000a00 */
[C---:B----4-:R-:W-:Y:S02]  /*d4c0*/  IMAD R0, R4.reuse, UR6, RZ ;  /* 0x0000000604007c24 */ /* 0x050fe4000f8e02ff */
[----:B------:R-:W-:-:S04]  /*d4d0*/  IMAD.WIDE.U32 R2, R4, UR43, R2 ;  /* 0x0000002b04027c25 */ /* 0x000fc8000f8e0002 */
[----:B------:R-:W-:Y:S02]  /*d4e0*/  IMAD R5, R5, UR43, R0 ;  /* 0x0000002b05057c24 */ /* 0x000fe4000f8e0200 */
[C---:B-----5:R-:W-:Y:S02]  /*d4f0*/  IMAD R0, R10.reuse, UR7, RZ ;  /* 0x000000070a007c24 */ /* 0x060fe4000f8e02ff */
[----:B------:R-:W-:Y:S02]  /*d500*/  IMAD.IADD R3, R3, 0x1, R5 ;  /* 0x0000000103037824 */ /* 0x000fe400078e0205 */
[----:B------:R-:W-:Y:S02]  /*d510*/  IMAD R5, R11, UR44, R0 ;  /* 0x0000002c0b057c24 */ /* 0x000fe4000f8e0200 */
[----:B------:R-:W-:-:S04]  /*d520*/  IMAD.WIDE.U32 R2, R10, UR44, R2 ;  /* 0x0000002c0a027c25 */ /* 0x000fc8000f8e0002 */
[----:B------:R-:W-:Y:S01]  /*d530*/  IMAD.IADD R3, R3, 0x1, R5 ;  /* 0x0000000103037824 */ /* 0x000fe200078e0205 */
[----:B------:R-:W-:-:S04]  /*d540*/  LEA R4, P0, R2, UR8, 0x2 ;  /* 0x0000000802047c11 */ /* 0x000fc8000f8010ff */
[----:B------:R-:W-:Y:S01]  /*d550*/  LEA.HI.X R5, R2, UR9, R3, 0x2, P0 ;  /* 0x0000000902057c11 */ /* 0x000fe200080f1403 */
[----:B------:R-:W-:-:S05]  /*d560*/  IMAD.MOV.U32 R3, RZ, RZ, -0x800000 ;  /* 0xff800000ff037424 */ /* 0x000fca00078e00ff */
[----:B------:R4:W-:Y:S03]  /*d570*/  STG.E desc[UR60][R4.64], R3 ;  /* 0x0000000304007986 */ /* 0x0009e6000c10193c */
.L_x_948:
[----:B------:R-:W-:Y:S05]  /*d580*/  BSYNC B0 ;  /* 0x0000000000007941 */ /* 0x000fea0003800000 */
.L_x_947:
[----:B------:R-:W-:Y:S01]  /*d590*/  ULDC UR5, c[0x0][0xa88] ;  /* 0x0002a20000057ab9 */ /* 0x000fe20000000800 */
[C---:B--2---:R-:W-:Y:S01]  /*d5a0*/  IMAD R0, R6.reuse, UR6, RZ ;  /* 0x0000000606007c24 */ /* 0x044fe2000f8e02ff */
[----:B------:R-:W-:Y:S01]  /*d5b0*/  UIADD3 UR42, -UR42, UR5, URZ ;  /* 0x000000052a2a7290 */ /* 0x000fe2000fffe13f */
[----:B----4-:R-:W-:Y:S01]  /*d5c0*/  IMAD.WIDE.U32 R2, R6, UR43, R160 ;  /* 0x0000002b06027c25 */ /* 0x010fe2000f8e00a0 */
[----:B------:R-:W-:Y:S01]  /*d5d0*/  ULOP3.LUT UR45, URZ, UR45, URZ, 0x33, !UPT ;  /* 0x0000002d3f2d7292 */ /* 0x000fe2000f8e333f */
[----:B------:R-:W-:Y:S01]  /*d5e0*/  SHF.R.S32.HI R163, RZ, 0x1f, R162 ;  /* 0x0000001fffa37819 */ /* 0x000fe200000114a2 */
[----:B------:R-:W-:Y:S01]  /*d5f0*/  BSSY B0, `(.L_x_949) ;  /* 0x0000021000007945 */ /* 0x000fe20003800000 */
[----:B------:R-:W-:Y:S01]  /*d600*/  IMAD R5, R7, UR43, R0 ;  /* 0x0000002b07057c24 */ /* 0x000fe2000f8e0200 */
[C---:B------:R-:W-:Y:S01]  /*d610*/  ISETP.GE.AND P2, PT, R162.reuse, UR42, PT ;  /* 0x0000002aa2007c0c */ /* 0x040fe2000bf46270 */
[C---:B------:R-:W-:Y:S02]  /*d620*/  VIADD R0, R162.reuse, 0x40 ;  /* 0x00000040a2007836 */ /* 0x040fe40000000000 */
[----:B------:R-:W-:-:S02]  /*d630*/  VIADD R4, R162, 0x20 ;  /* 0x00000020a2047836 */ /* 0x000fc40000000000 */
[----:B------:R-:W-:Y:S01]  /*d640*/  IMAD.IADD R3, R3, 0x1, R5 ;  /* 0x0000000103037824 */ /* 0x000fe200078e0205 */
[----:B------:R-:W-:Y:S01]  /*d650*/  ISETP.GE.AND P0, PT, R0, UR42, PT ;  /* 0x0000002a00007c0c */ /* 0x000fe2000bf06270 */
[----:B---3--:R-:W-:Y:S01]  /*d660*/  IMAD R0, R8, UR7, RZ ;  /* 0x0000000708007c24 */ /* 0x008fe2000f8e02ff */
[----:B------:R-:W-:Y:S01]  /*d670*/  ISETP.GE.AND P4, PT, R4, UR42, PT ;  /* 0x0000002a04007c0c */ /* 0x000fe2000bf86270 */
[----:B------:R-:W-:Y:S02]  /*d680*/  VIADD R4, R162, 0x60 ;  /* 0x00000060a2047836 */ /* 0x000fe40000000000 */
[----:B------:R-:W-:Y:S02]  /*d690*/  IMAD R9, R9, UR44, R0 ;  /* 0x0000002c09097c24 */ /* 0x000fe4000f8e0200 */
[----:B-1----:R-:W-:Y:S01]  /*d6a0*/  VIADD R5, R12, UR45 ;  /* 0x0000002d0c057c36 */ /* 0x002fe20008000000 */
[----:B------:R-:W-:Y:S01]  /*d6b0*/  ISETP.GE.AND P1, PT, R4, UR42, PT ;  /* 0x0000002a04007c0c */ /* 0x000fe2000bf26270 */
[----:B------:R-:W-:-:S04]  /*d6c0*/  IMAD.WIDE.U32 R6, R8, UR44, R2 ;  /* 0x0000002c08067c25 */ /* 0x000fc8000f8e0002 */
[----:B------:R-:W-:-:S04]  /*d6d0*/  IMAD.WIDE R4, R5, 0x80, R162 ;  /* 0x0000008005047825 */ /* 0x000fc800078e02a2 */
[----:B------:R-:W-:Y:S01]  /*d6e0*/  IMAD.IADD R11, R7, 0x1, R9 ;  /* 0x00000001070b7824 */ /* 0x000fe200078e0209 */
[----:B------:R-:W-:Y:S06]  /*d6f0*/  @P2 BRA `(.L_x_950) ;  /* 0x0000000000402947 */ /* 0x000fec0003800000 */
[----:B------:R-:W-:Y:S01]  /*d700*/  ULDC.64 UR6, c[0x0][0xad8] ;  /* 0x0002b60000067ab9 */ /* 0x000fe20000000a00 */
[C---:B------:R-:W-:Y:S01]  /*d710*/  VIADD R0, R160.reuse, 0x40 ;  /* 0x00000040a0007836 */ /* 0x040fe20000000000 */
[----:B------:R-:W-:Y:S01]  /*d720*/  ULDC UR5, c[0x0][0xa8c] ;  /* 0x0002a30000057ab9 */ /* 0x000fe20000000800 */
[----:B------:R-:W-:Y:S01]  /*d730*/  IMAD R9, R5, UR6, RZ ;  /* 0x0000000605097c24 */ /* 0x000fe2000f8e02ff */
[----:B------:R-:W-:Y:S01]  /*d740*/  ISETP.GE.AND P2, PT, R160, UR5, PT ;  /* 0x00000005a0007c0c */ /* 0x000fe2000bf46270 */
[----:B------:R-:W-:Y:S01]  /*d750*/  IMAD.MOV.U32 R2, RZ, RZ, R6 ;  /* 0x000000ffff027224 */ /* 0x000fe200078e0006 */
[----:B------:R-:W-:Y:S01]  /*d760*/  ISETP.GE.AND P3, PT, R0, UR5, PT ;  /* 0x0000000500007c0c */ /* 0x000fe2000bf66270 */
[----:B------:R-:W-:Y:S02]  /*d770*/  IMAD.MOV.U32 R3, RZ, RZ, R11 ;  /* 0x000000ffff037224 */ /* 0x000fe400078e000b */
        /* <DEDUP_REMOVED lines=8> */
.L_x_950:
[----:B------:R-:W-:Y:S05]  /*d800*/  BSYNC B0 ;  /* 0x0000000000007941 */ /* 0x000fea0003800000 */
.L_x_949:
[----:B------:R-:W-:Y:S04]  /*d810*/  BSSY B0, `(.L_x_951) ;  /* 0x0000014000007945 */ /* 0x000fe80003800000 */
[----:B------:R-:W-:Y:S05]  /*d820*/  @P4 BRA `(.L_x_952) ;  /* 0x0000000000484947 */ /* 0x000fea0003800000 */
[----:B-1----:R-:W-:Y:S01]  /*d830*/  IADD3 R9, P2, R4, 0x20, RZ ;  /* 0x0000002004097810 */ /* 0x002fe20007f5e0ff */
[----:B------:R-:W-:Y:S01]  /*d840*/  ULDC.64 UR6, c[0x0][0xad8] ;  /* 0x0002b60000067ab9 */ /* 0x000fe20000000a00 */
[----:B------:R-:W-:Y:S01]  /*d850*/  IMAD.MOV.U32 R2, RZ, RZ, R6 ;  /* 0x000000ffff027224 */ /* 0x000fe200078e0006 */
[----:B------:R-:W-:Y:S01]  /*d860*/  ULDC UR5, c[0x0][0xa8c] ;  /* 0x0002a30000057ab9 */ /* 0x000fe20000000800 */
[----:B------:R-:W-:Y:S01]  /*d870*/  IMAD.MOV.U32 R3, RZ, RZ, R11 ;  /* 0x000000ffff037224 */ /* 0x000fe200078e000b */
[C---:B------:R-:W-:Y:S01]  /*d880*/  ISETP.GE.AND P3, PT, R160.reuse, UR5, PT ;  /* 0x00000005a0007c0c */ /* 0x040fe2000bf66270 */
[----:B------:R-:W-:Y:S02]  /*d890*/  IMAD.X R0, RZ, RZ, R5, P2 ;  /* 0x000000ffff007224 */ /* 0x000fe400010e0605 */
        /* <DEDUP_REMOVED lines=11> */
.L_x_952:
[----:B------:R-:W-:Y:S05]  /*d950*/  BSYNC B0 ;  /* 0x0000000000007941 */ /* 0x000fea0003800000 */
.L_x_951:
[----:B------:R-:W-:Y:S04]  /*d960*/  BSSY B0, `(.L_x_953) ;  /* 0x0000014000007945 */ /* 0x000fe80003800000 */
[----:B------:R-:W-:Y:S05]  /*d970*/  @P0 BRA `(.L_x_954) ;  /* 0x0000000000480947 */ /* 0x000fea0003800000 */
[----:B-12---:R-:W-:Y:S01]  /*d980*/  IADD3 R9, P0, R4, 0x40, RZ ;  /* 0x0000004004097810 */ /* 0x006fe20007f1e0ff */
        /* <DEDUP_REMOVED lines=17> */
.L_x_954:
[----:B------:R-:W-:Y:S05]  /*daa0*/  BSYNC B0 ;  /* 0x0000000000007941 */ /* 0x000fea0003800000 */
.L_x_953:
        /* <DEDUP_REMOVED lines=20> */
.L_x_955:
[----:B------:R-:W-:Y:S05]  /*dbf0*/  BSYNC B0 ;  /* 0x0000000000007941 */ /* 0x000fea0003800000 */
.L_x_944:
[----:B------:R-:W5:Y:S02]  /*dc00*/  LDC R0, c[0x0][0xda8] ;  /* 0x00036a00ff007b82 */ /* 0x000f640000000800 */
[----:B-----5:R-:W-:-:S13]  /*dc10*/  ISETP.LE.AND P0, PT, R0, UR4, PT ;  /* 0x0000000400007c0c */ /* 0x020fda000bf03270 */
[----:B------:R-:W-:Y:S05]  /*dc20*/  @!P0 BRA `(.L_x_956) ;  /* 0xffffff30006c8947 */ /* 0x000fea000383ffff */
[----:B------:R-:W-:Y:S05]  /*dc30*/  EXIT ;  /* 0x000000000000794d */ /* 0x000fea0003800000 */
.L_x_862:
[----:B------:R-:W-:-:S08]  /*dc40*/  NOP ;  /* 0x0000000000007918 */ /* 0x000fd00000000000 */
[----:B-1----:R-:W1:-:S00]  /*dc50*/  USETMAXREG.DEALLOC.CTAPOOL 0x18 ;  /* 0x00000018000079c8 */ /* 0x002e4000080e0500 */
[----:B-1----:R-:W-:-:S06]  /*dc60*/  LOP3.LUT R0, R0, 0x3, RZ, 0xc0, !PT ;  /* 0x0000000300007812 */ /* 0x002fcc00078ec0ff */
[----:B------:R-:W1:Y:S02]  /*dc70*/  SHFL.IDX PT, R0, R0, RZ, 0x1f ;  /* 0x00001fff00007589 */ /* 0x000e6400000e0000 */
[----:B-1----:R-:W-:-:S13]  /*dc80*/  ISETP.NE.AND P0, PT, R0, RZ, PT ;  /* 0x000000ff0000720c */ /* 0x002fda0003f05270 */
[----:B------:R-:W-:Y:S05]  /*dc90*/  @P0 EXIT ;  /* 0x000000000000094d */ /* 0x000fea0003800000 */
[----:B------:R-:W1:Y:S01]  /*dca0*/  S2UR UR4, SR_CTAID.X ;  /* 0x00000000000479c3 */ /* 0x000e620000002500 */
[----:B------:R-:W-:Y:S01]  /*dcb0*/  UMOV UR47, URZ ;  /* 0x0000003f002f7c82 */ /* 0x000fe20008000000 */
[----:B------:R-:W-:Y:S02]  /*dcc0*/  IMAD.MOV.U32 R16, RZ, RZ, RZ ;  /* 0x000000ffff107224 */ /* 0x000fe400078e00ff */
[----:B------:R-:W-:-:S04]  /*dcd0*/  IMAD.MOV.U32 R17, RZ, RZ, 0x1 ;  /* 0x00000001ff117424 */ /* 0x000fc800078e00ff */
[----:B------:R-:W1:Y:S02]  /*dce0*/  LDC R0, c[0x0][0xda8] ;  /* 0x00036a00ff007b82 */ /* 0x000e640000000800 */
[----:B-1----:R-:W-:-:S13]  /*dcf0*/  ISETP.LE.AND P0, PT, R0, UR4, PT ;  /* 0x0000000400007c0c */ /* 0x002fda000bf03270 */
[----:B------:R-:W-:Y:S05]  /*dd00*/  @P0 BRA `(.L_x_957) ;  /* 0x0000002c00f40947 */ /* 0x000fea0003800000 */
[----:B------:R-:W-:Y:S01]  /*dd10*/  IMAD.U32 R19, RZ, RZ, UR4 ;  /* 0x00000004ff137e24 */ /* 0x000fe2000f8e00ff */
[----:B------:R-:W-:Y:S01]  /*dd20*/  ULDC UR48, c[0x0][0xc] ;  /* 0x0000030000307ab9 */ /* 0x000fe20000000800 */
[----:B------:R-:W-:Y:S01]  /*dd30*/  IMAD.MOV.U32 R17, RZ, RZ, 0x1 ;  /* 0x00000001ff117424 */ /* 0x000fe200078e00ff */
[----:B------:R-:W-:Y:S01]  /*dd40*/  ULDC.64 UR44, c[0x0][0x198] ;  /* 0x00006600002c7ab9 */ /* 0x000fe20000000a00 */
[----:B------:R-:W-:Y:S01]  /*dd50*/  IMAD.MOV.U32 R16, RZ, RZ, RZ ;  /* 0x000000ffff107224 */ /* 0x000fe200078e00ff */
[----:B------:R-:W-:-:S06]  /*dd60*/  UMOV UR47, URZ ;  /* 0x0000003f002f7c82 */ /* 0x000fcc0008000000 */
.L_x_1011:
[----:B------:R-:W-:Y:S01]  /*dd70*/  ULDC UR7, c[0x0][0xdd0] ;  /* 0x0003740000077ab9 */ /* 0x000fe20000000800 */
[----:B-1----:R-:W1:Y:S01]  /*dd80*/  LDC R0, c[0x0][0xde8] ;  /* 0x00037a00ff007b82 */ /* 0x002e620000000800 */
[C---:B------:R-:W-:Y:S01]  /*dd90*/  R2UR UR8, R19.reuse ;  /* 0x00000000130872ca */ /* 0x040fe200000e0000 */
[----:B------:R-:W-:Y:S01]  /*dda0*/  UISETP.NE.AND UP0, UPT, UR7, 0x1, UPT ;  /* 0x000000010700788c */ /* 0x000fe2000bf05270 */
[----:B------:R-:W-:-:S10]  /*ddb0*/  R2UR UR6, R19 ;  /* 0x00000000130672ca */ /* 0x000fd400000e0000 */
[----:B------:R-:W-:Y:S01]  /*ddc0*/  @UP0 ULDC UR4, c[0x0][0xdd4] ;  /* 0x0003750000040ab9 */ /* 0x000fe20000000800 */
[----:B------:R-:W-:Y:S01]  /*ddd0*/  @UP0 ULDC UR9, c[0x0][0xdd8] ;  /* 0x0003760000090ab9 */ /* 0x000fe20000000800 */
[----:B------:R-:W-:-:S04]  /*dde0*/  UIMAD.WIDE.U32 UR4, UR8, UR4, URZ ;  /* 0x00000004080472a5 */ /* 0x000fc8000f8e003f */
[----:B------:R-:W-:-:S04]  /*ddf0*/  @UP0 USHF.R.U32.HI UR8, URZ, UR9, UR5 ;  /* 0x000000093f080299 */ /* 0x000fc80008011605 */
[----:B------:R-:W-:Y:S02]  /*de00*/  UIADD3 UR4, -UR8, URZ, URZ ;  /* 0x0000003f08047290 */ /* 0x000fe4000fffe13f */
[----:B-1----:R-:W-:Y:S02]  /*de10*/  ISETP.LE.AND P0, PT, R0, UR8, PT ;  /* 0x0000000800007c0c */ /* 0x002fe4000bf03270 */
[----:B------:R-:W-:-:S11]  /*de20*/  UIMAD UR7, UR7, UR4, UR6 ;  /* 0x00000004070772a4 */ /* 0x000fd6000f8e0206 */
[----:B------:R-:W-:Y:S05]  /*de30*/  @!P0 BRA `(.L_x_958) ;  /* 0x0000000000208947 */ /* 0x000fea0003800000 */
        /* <DEDUP_REMOVED lines=8> */
.L_x_958:
[----:B------:R-:W-:Y:S01]  /*dec0*/  ULDC UR9, c[0x0][0xdc4] ;  /* 0x0003710000097ab9 */ /* 0x000fe20000000800 */
[----:B------:R-:W-:Y:S01]  /*ded0*/  UMOV UR6, UR7 ;  /* 0x0000000700067c82 */ /* 0x000fe20008000000 */
[----:B------:R-:W-:-:S11]  /*dee0*/  UISETP.NE.AND UP0, UPT, UR9, 0x1, UPT ;  /* 0x000000010900788c */ /* 0x000fd6000bf05270 */
[----:B------:R-:W-:Y:S02]  /*def0*/  @UP0 ULDC.64 UR10, c[0x0][0xdc8] ;  /* 0x00037200000a0ab9 */ /* 0x000fe40000000a00 */
[----:B------:R-:W-:-:S04]  /*df00*/  UIMAD.WIDE.U32 UR4, UR7, UR10, URZ ;  /* 0x0000000a070472a5 */ /* 0x000fc8000f8e003f */
[----:B------:R-:W-:-:S04]  /*df10*/  @UP0 USHF.R.U32.HI UR6, URZ, UR11, UR5 ;  /* 0x0000000b3f060299 */ /* 0x000fc80008011605 */
[----:B------:R-:W-:-:S12]  /*df20*/  UIMAD UR4, UR6, UR9, URZ ;  /* 0x00000009060472a4 */ /* 0x000fd8000f8e023f */
.L_x_959:
[----:B------:R-:W-:Y:S01]  /*df30*/  ULDC.64 UR12, c[0x0][0x3f8] ;  /* 0x0000fe00000c7ab9 */ /* 0x000fe20000000a00 */
[----:B------:R-:W-:Y:S02]  /*df40*/  UIADD3 UR9, UR7, -UR4, URZ ;  /* 0x8000000407097290 */ /* 0x000fe4000fffe03f */
[----:B------:R-:W-:Y:S02]  /*df50*/  UISETP.NE.U32.AND UP0, UPT, UR12, URZ, UPT ;  /* 0x0000003f0c00728c */ /* 0x000fe4000bf05070 */
[----:B------:R-:W-:Y:S01]  /*df60*/  ULOP3.LUT UR10, URZ, UR6, URZ, 0x33, !UPT ;  /* 0x000000063f0a7292 */ /* 0x000fe2000f8e333f */
[----:B------:R-:W-:Y:S01]  /*df70*/  ULDC UR12, c[0x0][0xdb8] ;  /* 0x00036e00000c7ab9 */ /* 0x000fe20000000800 */
[----:B------:R-:W-:Y:S01]  /*df80*/  ULDC.64 UR4, c[0x0][0x9e0] ;  /* 0x0002780000047ab9 */ /* 0x000fe20000000a00 */
[----:B------:R-:W-:Y:S02]  /*df90*/  UISETP.NE.AND UP1, UPT, UR12, 0x1, UPT ;  /* 0x000000010c00788c */ /* 0x000fe4000bf25270 */
[----:B------:R-:W-:Y:S01]  /*dfa0*/  UISETP.NE.AND.EX UP0, UPT, UR13, URZ, UPT, UP0 ;  /* 0x0000003f0d00728c */ /* 0x000fe2000bf05300 */
[----:B------:R-:W-:-:S02]  /*dfb0*/  ULDC UR11, c[0x0][0xdc4] ;  /* 0x00037100000b7ab9 */ /* 0x000fc40000000800 */
[----:B------:R-:W-:Y:S01]  /*dfc0*/  ULDC UR13, c[0x0][0xdac] ;  /* 0x00036b00000d7ab9 */ /* 0x000fe20000000800 */
[----:B------:R-:W-:Y:S02]  /*dfd0*/  UISETP.GE.AND UP2, UPT, UR5, 0x1, UPT ;  /* 0x000000010500788c */ /* 0x000fe4000bf46270 */
[----:B------:R-:W-:Y:S02]  /*dfe0*/  UIMAD UR11, UR8, UR11, UR9 ;  /* 0x0000000b080b72a4 */ /* 0x000fe4000f8e0209 */
[----:B------:R-:W-:Y:S01]  /*dff0*/  UIADD3 UR10, UR10, UR13, URZ ;  /* 0x0000000d0a0a7290 */ /* 0x000fe2000fffe03f */
[----:B------:R-:W-:Y:S01]  /*e000*/  @UP1 ULDC UR8, c[0x0][0xdbc] ;  /* 0x00036f0000081ab9 */ /* 0x000fe20000000800 */
[----:B------:R-:W-:Y:S01]  /*e010*/  PLOP3.LUT P1, PT, PT, PT, UP2, 0x80, 0x0 ;  /* 0x000000000000781c */ /* 0x000fe20003f2f028 */
[----:B------:R-:W-:Y:S02]  /*e020*/  UIMAD.WIDE.U32 UR8, UR11, UR8, URZ ;  /* 0x000000080b0872a5 */ /* 0x000fe4000f8e003f */
[----:B------:R-:W-:Y:S01]  /*e030*/  USHF.L.U32 UR41, UR10, 0x7, URZ ;  /* 0x000000070a297899 */ /* 0x000fe2000800063f */
[----:B------:R-:W-:Y:S01]  /*e040*/  ULDC UR14, c[0x0][0x404] ;  /* 0x00010100000e7ab9 */ /* 0x000fe20000000800 */
[----:B------:R-:W-:Y:S01]  /*e050*/  ULDC UR7, c[0x0][0x288] ;  /* 0x0000a20000077ab9 */ /* 0x000fe20000000800 */
[----:B------:R-:W-:Y:S01]  /*e060*/  @UP1 ULDC UR13, c[0x0][0xdc0] ;  /* 0x00037000000d1ab9 */ /* 0x000fe20000000800 */
[----:B------:R-:W-:Y:S01]  /*e070*/  UMOV UR43, UR11 ;  /* 0x0000000b002b7c82 */ /* 0x000fe20008000000 */
[----:B------:R-:W-:-:S02]  /*e080*/  USEL UR14, UR14, 0x1, UP0 ;  /* 0x000000010e0e7887 */ /* 0x000fc40008000000 */
[----:B------:R-:W-:Y:S02]  /*e090*/  UIADD3 UR10, UR41, 0x80, -UR7 ;  /* 0x00000080290a7890 */ /* 0x000fe4000fffe807 */
[----:B------:R-:W-:Y:S01]  /*e0a0*/  @UP1 USHF.R.U32.HI UR43, URZ, UR13, UR9 ;  /* 0x0000000d3f2b1299 */ /* 0x000fe20008011609 */
[----:B------:R-:W-:Y:S02]  /*e0b0*/  ULDC UR6, c[0x0][0x2e0] ;  /* 0x0000b80000067ab9 */ /* 0x000fe40000000800 */
[----:B------:R-:W-:Y:S02]  /*e0c0*/  UIMAD UR8, UR14, UR6, UR10 ;  /* 0x000000060e0872a4 */ /* 0x000fe4000f8e020a */
[----:B------:R-:W-:Y:S02]  /*e0d0*/  UIADD3 UR42, -UR43, URZ, URZ ;  /* 0x0000003f2b2a7290 */ /* 0x000fe4000fffe13f */
[----:B------:R-:W-:Y:S02]  /*e0e0*/  UIADD3 UR4, UR8, UR4, URZ ;  /* 0x0000000408047290 */ /* 0x000fe4000fffe03f */
[----:B------:R-:W-:Y:S01]  /*e0f0*/  UIMAD UR42, UR12, UR42, UR11 ;  /* 0x0000002a0c2a72a4 */ /* 0x000fe2000f8e020b */
[----:B------:R-:W-:Y:S11]  /*e100*/  @!P1 BRA `(.L_x_960) ;  /* 0x0000000000449947 */ /* 0x000ff60003800000 */
[----:B------:R-:W-:Y:S01]  /*e110*/  ISETP.LT.AND P0, PT, RZ, UR8, PT ;  /* 0x00000008ff007c0c */ /* 0x000fe2000bf01270 */
[----:B------:R-:W-:-:S12]  /*e120*/  UIADD3 UR10, UR8, -0x1, URZ ;  /* 0xffffffff080a7890 */ /* 0x000fd8000fffe03f */
[----:B------:R-:W-:Y:S05]  /*e130*/  @P0 BRA `(.L_x_961) ;  /* 0x00000000001c0947 */ /* 0x000fea0003800000 */
[----:B------:R-:W-:Y:S02]  /*e140*/  UISETP.NE.AND UP0, UPT, UR5, 0x1, UPT ;  /* 0x000000010500788c */ /* 0x000fe4000bf05270 */
[----:B------:R-:W-:-:S09]  /*e150*/  UIADD3 UR10, -UR8, URZ, URZ ;  /* 0x0000003f080a7290 */ /* 0x000fd2000fffe13f */
[----:B------:R-:W-:Y:S02]  /*e160*/  @UP0 ULDC.64 UR12, c[0x0][0x9e8] ;  /* 0x00027a00000c0ab9 */ /* 0x000fe40000000a00 */
[----:B------:R-:W-:-:S04]  /*e170*/  UIMAD.WIDE.U32 UR8, UR10, UR12, URZ ;  /* 0x0000000c0a0872a5 */ /* 0x000fc8000f8e003f */
[----:B------:R-:W-:-:S04]  /*e180*/  @UP0 USHF.R.U32.HI UR10, URZ, UR13, UR9 ;  /* 0x0000000d3f0a0299 */ /* 0x000fc80008011609 */
[----:B------:R-:W-:Y:S01]  /*e190*/  ULOP3.LUT UR10, URZ, UR10, URZ, 0x33, !UPT ;  /* 0x0000000a3f0a7292 */ /* 0x000fe2000f8e333f */
[----:B------:R-:W-:Y:S11]  /*e1a0*/  BRA `(.L_x_962) ;  /* 0x0000000000107947 */ /* 0x000ff60003800000 */
.L_x_961:
[----:B------:R-:W-:-:S11]  /*e1b0*/  UISETP.NE.AND UP0, UPT, UR5, 0x1, UPT ;  /* 0x000000010500788c */ /* 0x000fd6000bf05270 */
[----:B------:R-:W-:Y:S02]  /*e1c0*/  @UP0 ULDC.64 UR12, c[0x0][0x9e8] ;  /* 0x00027a00000c0ab9 */ /* 0x000fe40000000a00 */
[----:B------:R-:W-:-:S04]  /*e1d0*/  UIMAD.WIDE.U32 UR8, UR10, UR12, URZ ;  /* 0x0000000c0a0872a5 */ /* 0x000fc8000f8e003f */
[----:B------:R-:W-:-:S12]  /*e1e0*/  @UP0 USHF.R.U32.HI UR10, URZ, UR13, UR9 ;  /* 0x0000000d3f0a0299 */ /* 0x000fd80008011609 */
.L_x_962:
[----:B------:R-:W-:-:S04]  /*e1f0*/  UIMAD UR10, UR10, UR5, UR5 ;  /* 0x000000050a0a72a4 */ /* 0x000fc8000f8e0205 */
[----:B------:R-:W-:-:S04]  /*e200*/  UISETP.LT.AND UP0, UPT, UR4, UR10, UPT ;  /* 0x0000000a0400728c */ /* 0x000fc8000bf01270 */
[----:B------:R-:W-:-:S12]  /*e210*/  USEL UR4, UR4, UR10, UP0 ;  /* 0x0000000a04047287 */ /* 0x000fd80008000000 */
.L_x_960:
[----:B------:R-:W-:Y:S02]  /*e220*/  UIMAD UR8, UR14, UR6, 0x5f ;  /* 0x0000005f0e0874a4 */ /* 0x000fe4000f8e0206 */
[----:B------:R-:W-:Y:S02]  /*e230*/  UIADD3 UR10, UR4, 0x5f, URZ ;  /* 0x0000005f040a7890 */ /* 0x000fe4000fffe03f */
[----:B------:R-:W-:Y:S02]  /*e240*/  UIMAD.WIDE UR8, UR8, 0x2aaaaaab, URZ ;  /* 0x2aaaaaab080878a5 */ /* 0x000fe4000f8e023f */
[----:B------:R-:W-:Y:S02]  /*e250*/  UIMAD.WIDE UR10, UR10, 0x2aaaaaab, URZ ;  /* 0x2aaaaaab0a0a78a5 */ /* 0x000fe4000f8e023f */
[----:B------:R-:W-:Y:S02]  /*e260*/  USHF.R.U32.HI UR8, URZ, 0x1f, UR9 ;  /* 0x0000001f3f087899 */ /* 0x000fe40008011609 */
[----:B------:R-:W-:-:S02]  /*e270*/  USHF.R.U32.HI UR4, URZ, 0x1f, UR11 ;  /* 0x0000001f3f047899 */ /* 0x000fc4000801160b */
[----:B------:R-:W-:Y:S02]  /*e280*/  UIADD3 UR7, UR41, -UR7, URZ ;  /* 0x8000000729077290 */ /* 0x000fe4000fffe03f */
[----:B------:R-:W-:Y:S02]  /*e290*/  ULEA.HI.SX32 UR9, UR9, UR8, 0x1c ;  /* 0x0000000809097291 */ /* 0x000fe4000f8fe23f */
[----:B------:R-:W-:Y:S02]  /*e2a0*/  ULEA.HI.SX32 UR4, UR11, UR4, 0x1c ;  /* 0x000000040b047291 */ /* 0x000fe4000f8fe23f */
[----:B------:R-:W-:Y:S02]  /*e2b0*/  UIMAD UR7, UR14, UR6, UR7 ;  /* 0x000000060e0772a4 */ /* 0x000fe4000f8e0207 */
[----:B------:R-:W-:Y:S01]  /*e2c0*/  UISETP.LT.AND UP0, UPT, UR9, UR4, UPT ;  /* 0x000000040900728c */ /* 0x000fe2000bf01270 */
[----:B------:R-:W-:Y:S02]  /*e2d0*/  ULDC UR8, c[0x0][0x9dc] ;  /* 0x0002770000087ab9 */ /* 0x000fe40000000800 */
[----:B------:R-:W-:-:S02]  /*e2e0*/  UIADD3 UR8, UR7, -UR8, URZ ;  /* 0x8000000807087290 */ /* 0x000fc4000fffe03f */
[----:B------:R-:W-:Y:S01]  /*e2f0*/  USEL UR46, UR9, UR4, UP0 ;  /* 0x00000004092e7287 */ /* 0x000fe20008000000 */
[----:B------:R-:W-:Y:S11]  /*e300*/  @!P1 BRA `(.L_x_963) ;  /* 0x0000000000489947 */ /* 0x000ff60003800000 */
[----:B------:R-:W-:Y:S02]  /*e310*/  UMOV UR4, UR7 ;  /* 0x0000000700047c82 */ /* 0x000fe40008000000 */
[----:B------:R-:W-:-:S06]  /*e320*/  UISETP.GT.AND UP0, UPT, UR4, -0x1, UPT ;  /* 0xffffffff0400788c */ /* 0x000fcc000bf04270 */
[----:B------:R-:W-:-:S13]  /*e330*/  PLOP3.LUT P0, PT, PT, PT, UP0, 0x80, 0x0 ;  /* 0x000000000000781c */ /* 0x000fda0003f0f008 */
[----:B------:R-:W-:Y:S05]  /*e340*/  @P0 BRA `(.L_x_964) ;  /* 0x00000000001c0947 */ /* 0x000fea0003800000 */
[----:B------:R-:W-:Y:S02]  /*e350*/  UISETP.NE.AND UP0, UPT, UR5, 0x1, UPT ;  /* 0x000000010500788c */ /* 0x000fe4000bf05270 */
[----:B------:R-:W-:-:S09]  /*e360*/  ULOP3.LUT UR4, URZ, UR4, URZ, 0x33, !UPT ;  /* 0x000000043f047292 */ /* 0x000fd2000f8e333f */
[----:B------:R-:W-:Y:S02]  /*e370*/  @UP0 ULDC.64 UR10, c[0x0][0x9e8] ;  /* 0x00027a00000a0ab9 */ /* 0x000fe40000000a00 */
[----:B------:R-:W-:-:S04]  /*e380*/  UIMAD.WIDE.U32 UR6, UR4, UR10, URZ ;  /* 0x0000000a040672a5 */ /* 0x000fc8000f8e003f */
[----:B------:R-:W-:-:S04]  /*e390*/  @UP0 USHF.R.U32.HI UR4, URZ, UR11, UR7 ;  /* 0x0000000b3f040299 */ /* 0x000fc80008011607 */
[----:B------:R-:W-:Y:S01]  /*e3a0*/  ULOP3.LUT UR4, URZ, UR4, URZ, 0x33, !UPT ;  /* 0x000000043f047292 */ /* 0x000fe2000f8e333f */
[----:B------:R-:W-:Y:S11]  /*e3b0*/  BRA `(.L_x_965) ;  /* 0x0000000000107947 */ /* 0x000ff60003800000 */
.L_x_964:
[----:B------:R-:W-:-:S11]  /*e3c0*/  UISETP.NE.AND UP0, UPT, UR5, 0x1, UPT ;  /* 0x000000010500788c */ /* 0x000fd6000bf05270 */
[----:B------:R-:W-:Y:S02]  /*e3d0*/  @UP0 ULDC.64 UR10, c[0x0][0x9e8] ;  /* 0x00027a00000a0ab9 */ /* 0x000fe40000000a00 */
[----:B------:R-:W-:-:S04]  /*e3e0*/  UIMAD.WIDE.U32 UR6, UR4, UR10, URZ ;  /* 0x0000000a040672a5 */ /* 0x000fc8000f8e003f */
[----:B------:R-:W-:-:S12]  /*e3f0*/  @UP0 USHF.R.U32.HI UR4, URZ, UR11, UR7 ;  /* 0x0000000b3f040299 */ /* 0x000fd80008011607 */
.L_x_965:
[----:B------:R-:W-:-:S04]  /*e400*/  UIMAD UR4, UR4, UR5, URZ ;  /* 0x00000005040472a4 */ /* 0x000fc8000f8e023f */
[----:B------:R-:W-:-:S04]  /*e410*/  UISETP.LT.AND UP0, UPT, UR8, UR4, UPT ;  /* 0x000000040800728c */ /* 0x000fc8000bf01270 */
[----:B------:R-:W-:-:S12]  /*e420*/  USEL UR8, UR8, UR4, !UP0 ;  /* 0x0000000408087287 */ /* 0x000fd8000c000000 */
.L_x_963:
[----:B------:R-:W-:Y:S01]  /*e430*/  UIMAD.WIDE UR4, UR8, 0x2aaaaaab, URZ ;  /* 0x2aaaaaab080478a5 */ /* 0x000fe2000f8e023f */
[----:B------:R-:W-:Y:S03]  /*e440*/  BSSY B6, `(.L_x_966) ;  /* 0x0000278000067945 */ /* 0x000fe60003800000 */
[----:B------:R-:W-:-:S04]  /*e450*/  USHF.R.U32.HI UR4, URZ, 0x1f, UR5 ;  /* 0x0000001f3f047899 */ /* 0x000fc80008011605 */
[----:B------:R-:W-:-:S04]  /*e460*/  ULEA.HI.SX32 UR4, UR5, UR4, 0x1c ;  /* 0x0000000405047291 */ /* 0x000fc8000f8fe23f */
[----:B------:R-:W-:-:S04]  /*e470*/  UISETP.LT.AND UP0, UPT, URZ, UR4, UPT ;  /* 0x000000043f00728c */ /* 0x000fc8000bf01270 */
[----:B------:R-:W-:-:S04]  /*e480*/  USEL UR39, URZ, UR4, !UP0 ;  /* 0x000000043f277287 */ /* 0x000fc8000c000000 */
[----:B------:R-:W-:-:S06]  /*e490*/  UISETP.GT.AND UP0, UPT, UR46, UR39, UPT ;  /* 0x000000272e00728c */ /* 0x000fcc000bf04270 */
[----:B------:R-:W-:-:S13]  /*e4a0*/  PLOP3.LUT P0, PT, PT, PT, UP0, 0x80, 0x0 ;  /* 0x000000000000781c */ /* 0x000fda0003f0f008 */
[----:B------:R-:W-:Y:S05]  /*e4b0*/  @P0 BRA `(.L_x_967) ;  /* 0x0000000000480947 */ /* 0x000fea0003800000 */
[----:B------:R-:W1:Y:S01]  /*e4c0*/  S2R R0, SR_TID.X ;  /* 0x0000000000007919 */ /* 0x000e620000002100 */
[----:B------:R-:W-:Y:S01]  /*e4d0*/  IMAD.MOV.U32 R13, RZ, RZ, R19 ;  /* 0x000000ffff0d7224 */ /* 0x000fe200078e0013 */
[----:B-1----:R-:W-:-:S04]  /*e4e0*/  LOP3.LUT R0, R0, 0x1f, RZ, 0xc0, !PT ;  /* 0x0000001f00007812 */ /* 0x002fc800078ec0ff */
[----:B------:R-:W-:-:S13]  /*e4f0*/  ISETP.NE.AND P0, PT, R0, RZ, PT ;  /* 0x000000ff0000720c */ /* 0x000fda0003f05270 */
[----:B------:R-:W-:Y:S05]  /*e500*/  @P0 BRA `(.L_x_968) ;  /* 0x0000002400ac0947 */ /* 0x000fea0003800000 */
[----:B------:R-:W1:Y:S01]  /*e510*/  S2R R5, SR_LANEID ;  /* 0x0000000000057919 */ /* 0x000e620000000000 */
[----:B------:R-:W-:Y:S01]  /*e520*/  VOTEU.ANY UR4, UPT, PT ;  /* 0x0000000000047886 */ /* 0x000fe200038e0100 */
[----:B------:R-:W2:Y:S01]  /*e530*/  LDC.64 R2, c[0x0][0xdf0] ;  /* 0x00037c00ff027b82 */ /* 0x000ea20000000a00 */
[----:B------:R-:W1:Y:S02]  /*e540*/  FLO.U32 R0, UR4 ;  /* 0x0000000400007d00 */ /* 0x000e6400080e0000 */
[----:B-1----:R-:W-:-:S06]  /*e550*/  ISETP.EQ.U32.AND P0, PT, R0, R5, PT ;  /* 0x000000050000720c */ /* 0x002fcc0003f02070 */
[----:B------:R-:W2:Y:S07]  /*e560*/  POPC R5, UR4 ;  /* 0x0000000400057d09 */ /* 0x000eae0008000000 */
[----:B--2---:R-:W2:Y:S01]  /*e570*/  @P0 ATOMG.E.ADD.STRONG.GPU PT, R3, desc[UR60][R2.64], R5 ;  /* 0x00000005020309a8 */ /* 0x004ea200081ee1fc */
[----:B------:R-:W1:Y:S02]  /*e580*/  S2R R4, SR_LTMASK ;  /* 0x0000000000047919 */ /* 0x000e640000003900 */
[----:B-1----:R-:W-:-:S04]  /*e590*/  LOP3.LUT R4, R4, UR4, RZ, 0xc0, !PT ;  /* 0x0000000404047c12 */ /* 0x002fc8000f8ec0ff */
[----:B------:R-:W1:Y:S01]  /*e5a0*/  POPC R13, R4 ;  /* 0x00000004000d7309 */ /* 0x000e620000000000 */
[----:B--2---:R-:W1:Y:S02]  /*e5b0*/  SHFL.IDX PT, R0, R3, R0, 0x1f ;  /* 0x00001f0003007589 */ /* 0x004e6400000e0000 */
[----:B-1----:R-:W-:Y:S01]  /*e5c0*/  IADD3 R13, R0, UR48, R13 ;  /* 0x00000030000d7c10 */ /* 0x002fe2000fffe00d */
[----:B------:R-:W-:Y:S06]  /*e5d0*/  BRA `(.L_x_968) ;  /* 0x0000002400787947 */ /* 0x000fec0003800000 */
.L_x_967:
[----:B------:R-:W1:Y:S01]  /*e5e0*/  S2UR UR4, SR_CgaCtaId ;  /* 0x00000000000479c3 */ /* 0x000e620000008800 */
[----:B------:R-:W-:Y:S02]  /*e5f0*/  UMOV UR38, 0x400 ;  /* 0x0000040000267882 */ /* 0x000fe40000000000 */
[----:B-1----:R-:W-:-:S04]  /*e600*/  ULEA UR38, UR4, UR38, 0x18 ;  /* 0x0000002604267291 */ /* 0x002fc8000f8ec03f */
[----:B------:R-:W-:-:S04]  /*e610*/  UIADD3 UR4, UR38, 0x18400, URZ ;  /* 0x0001840026047890 */ /* 0x000fc8000fffe03f */
[----:B------:R-:W-:-:S06]  /*e620*/  ULOP3.LUT UP0, URZ, UR4, 0x3ff, URZ, 0xc0, !UPT ;  /* 0x000003ff043f7892 */ /* 0x000fcc000f80c03f */
[----:B------:R-:W-:-:S13]  /*e630*/  PLOP3.LUT P0, PT, PT, PT, UP0, 0x80, 0x0 ;  /* 0x000000000000781c */ /* 0x000fda0003f0f008 */
[----:B------:R-:W-:Y:S05]  /*e640*/  @!P0 BRA `(.L_x_969) ;  /* 0x0000000000408947 */ /* 0x000fea0003800000 */
        /* <DEDUP_REMOVED lines=16> */
.L_x_969:
        /* <DEDUP_REMOVED lines=20> */
.L_x_971:
[----:B------:R1:W2:Y:S01]  /*e890*/  LDC.64 R2, c[0x4][R18] ;  /* 0x0100000012027b82 */ /* 0x0002a20000000a00 */
[----:B------:R-:W-:Y:S01]  /*e8a0*/  ULDC.64 UR6, c[0x4][0xb8] ;  /* 0x01002e0000067ab9 */ /* 0x000fe20000000a00 */
[----:B------:R-:W-:Y:S01]  /*e8b0*/  ULDC.64 UR8, c[0x4][0xc0] ;  /* 0x0100300000087ab9 */ /* 0x000fe20000000a00 */
[----:B------:R-:W-:Y:S01]  /*e8c0*/  ULDC.64 UR4, c[0x4][0x48] ;  /* 0x0100120000047ab9 */ /* 0x000fe20000000a00 */
        /* <DEDUP_REMOVED lines=11> */
.L_x_970:
[----:B------:R-:W-:Y:S01]  /*e980*/  ULDC.64 UR4, c[0x0][0x9f8] ;  /* 0x00027e0000047ab9 */ /* 0x000fe20000000a00 */
[----:B------:R-:W-:Y:S01]  /*e990*/  IMAD.U32 R5, RZ, RZ, UR43 ;  /* 0x0000002bff057e24 */ /* 0x000fe2000f8e00ff */
[----:B------:R-:W-:Y:S01]  /*e9a0*/  ISETP.NE.U32.AND P0, PT, RZ, UR4, PT ;  /* 0x00000004ff007c0c */ /* 0x000fe2000bf05070 */
[----:B------:R-:W-:Y:S01]  /*e9b0*/  IMAD.U32 R0, RZ, RZ, UR43 ;  /* 0x0000002bff007e24 */ /* 0x000fe2000f8e00ff */
[----:B------:R-:W1:Y:S01]  /*e9c0*/  LDC R4, c[0x0][0x428] ;  /* 0x00010a00ff047b82 */ /* 0x000e620000000800 */
[----:B------:R-:W2:Y:S01]  /*e9d0*/  S2R R18, SR_TID.X ;  /* 0x0000000000127919 */ /* 0x000ea20000002100 */
[----:B------:R-:W-:-:S13]  /*e9e0*/  ISETP.NE.AND.EX P0, PT, RZ, UR5, PT, P0 ;  /* 0x00000005ff007c0c */ /* 0x000fda000bf05300 */
[----:B------:R-:W3:Y:S02]  /*e9f0*/  @P0 LDC.64 R2, c[0x0][0x9f8] ;  /* 0x00027e00ff020b82 */ /* 0x000ee40000000a00 */
[----:B---3--:R-:W-:-:S05]  /*ea00*/  @P0 IMAD.WIDE R2, R5, 0x4, R2 ;  /* 0x0000000405020825 */ /* 0x008fca00078e0202 */
[----:B------:R3:W4:Y:S01]  /*ea10*/  @P0 LDG.E R0, desc[UR60][R2.64] ;  /* 0x0000003c02000981 */ /* 0x000722000c1e1900 */
[----:B-1----:R-:W-:Y:S01]  /*ea20*/  ISETP.NE.AND P0, PT, R4, 0x1, PT ;  /* 0x000000010400780c */ /* 0x002fe20003f05270 */
[----:B------:R-:W-:Y:S01]  /*ea30*/  IMAD.U32 R4, RZ, RZ, UR42 ;  /* 0x0000002aff047e24 */ /* 0x000fe2000f8e00ff */
[----:B--2---:R-:W-:Y:S01]  /*ea40*/  LOP3.LUT R18, R18, 0x1f, RZ, 0xc0, !PT ;  /* 0x0000001f12127812 */ /* 0x004fe200078ec0ff */
[----:B------:R-:W-:Y:S01]  /*ea50*/  UMOV UR40, URZ ;  /* 0x0000003f00287c82 */ /* 0x000fe20008000000 */
[----:B------:R-:W-:Y:S01]  /*ea60*/  UMOV UR8, 0x40 ;  /* 0x0000004000087882 */ /* 0x000fe20000000000 */
[----:B------:R-:W-:Y:S01]  /*ea70*/  UMOV UR9, UR41 ;  /* 0x0000002900097c82 */ /* 0x000fe20008000000 */
[----:B------:R-:W-:Y:S01]  /*ea80*/  ISETP.NE.AND P1, PT, R18, RZ, PT ;  /* 0x000000ff1200720c */ /* 0x000fe20003f25270 */
[----:B------:R-:W-:Y:S01]  /*ea90*/  UMOV UR10, UR42 ;  /* 0x0000002a000a7c82 */ /* 0x000fe20008000000 */
[----:B------:R-:W-:Y:S01]  /*eaa0*/  UMOV UR11, UR43 ;  /* 0x0000002b000b7c82 */ /* 0x000fe20008000000 */
[----:B---3--:R-:W1:Y:S01]  /*eab0*/  LDC.64 R2, c[0x0][0x3f8] ;  /* 0x0000fe00ff027b82 */ /* 0x008e620000000a00 */
[----:B------:R-:W-:Y:S01]  /*eac0*/  UMOV UR12, 0x80 ;  /* 0x00000080000c7882 */ /* 0x000fe20000000000 */
[----:B------:R-:W-:Y:S01]  /*ead0*/  UMOV UR13, UR41 ;  /* 0x00000029000d7c82 */ /* 0x000fe20008000000 */
[----:B------:R-:W-:Y:S01]  /*eae0*/  UMOV UR14, UR42 ;  /* 0x0000002a000e7c82 */ /* 0x000fe20008000000 */
[----:B------:R-:W-:Y:S01]  /*eaf0*/  UMOV UR15, UR43 ;  /* 0x0000002b000f7c82 */ /* 0x000fe20008000000 */
[----:B------:R-:W-:-:S03]  /*eb00*/  UMOV UR6, 0xffffffff ;  /* 0xffffffff00067882 */ /* 0x000fc60000000000 */
[----:B------:R-:W2:Y:S02]  /*eb10*/  @P0 LDC R5, c[0x0][0x42c] ;  /* 0x00010b00ff050b82 */ /* 0x000ea40000000800 */
[----:B------:R-:W-:-:S05]  /*eb20*/  VOTEU.ALL UP1, P1 ;  /* 0x00000000003f7886 */ /* 0x000fca0000820000 */
[----:B------:R-:W-:Y:S01]  /*eb30*/  @!UP1 UIADD3 UR4, UP0, UR44, 0x270, URZ ;  /* 0x000002702c049890 */ /* 0x000fe2000ff1e03f */
[----:B------:R-:W3:Y:S03]  /*eb40*/  @P0 LDC R6, c[0x0][0x430] ;  /* 0x00010c00ff060b82 */ /* 0x000ee60000000800 */
[----:B------:R-:W-:-:S09]  /*eb50*/  @!UP1 UIADD3.X UR5, URZ, UR45, URZ, UP0, !UPT ;  /* 0x0000002d3f059290 */ /* 0x000fd200087fe43f */
[----:B------:R1:W-:Y:S01]  /*eb60*/  @!UP1 UTMAPF.L2.4D [UR40], [UR4] ;  /* 0x00000028040095b8 */ /* 0x0003e20008018000 */
[----:B--2---:R-:W-:Y:S01]  /*eb70*/  @P0 IMAD.HI.U32 R5, R5, UR42, RZ ;  /* 0x0000002a05050c27 */ /* 0x004fe2000f8e00ff */
[----:B------:R2:W-:Y:S04]  /*eb80*/  @!UP1 UTMAPF.L2.4D [UR8], [UR4] ;  /* 0x00000008040095b8 */ /* 0x0005e80008018000 */
[----:B---3--:R-:W-:Y:S01]  /*eb90*/  @P0 SHF.R.U32.HI R4, RZ, R6, R5 ;  /* 0x00000006ff040219 */ /* 0x008fe20000011605 */
[----:B------:R-:W-:Y:S01]  /*eba0*/  IMAD.U32 R5, RZ, RZ, UR46 ;  /* 0x0000002eff057e24 */ /* 0x000fe2000f8e00ff */
[----:B-1----:R-:W-:Y:S01]  /*ebb0*/  ISETP.NE.U32.AND P0, PT, R2, RZ, PT ;  /* 0x000000ff0200720c */ /* 0x002fe20003f05070 */
[----:B------:R2:W-:Y:S02]  /*ebc0*/  @!UP1 UTMAPF.L2.4D [UR12], [UR4] ;  /* 0x0000000c040095b8 */ /* 0x0005e40008018000 */
[----:B------:R-:W-:Y:S01]  /*ebd0*/  VIADD R5, R5, 0xffffffff ;  /* 0xffffffff05057836 */ /* 0x000fe20000000000 */
[----:B------:R-:W-:-:S04]  /*ebe0*/  ISETP.NE.AND.EX P0, PT, R3, RZ, PT, P0 ;  /* 0x000000ff0300720c */ /* 0x000fc80003f05300 */
[----:B----4-:R-:W-:Y:S01]  /*ebf0*/  SEL R6, R0, RZ, !P0 ;  /* 0x000000ff00067207 */ /* 0x010fe20004000000 */
[----:B--2---:R-:W-:Y:S08]  /*ec00*/  BRA.DIV UR6, `(.L_x_972) ;  /* 0x0000002606e07947 */ /* 0x004ff0000b800000 */
.L_x_1023:
[----:B------:R-:W-:Y:S01]  /*ec10*/  UMOV UR4, 0xffffffff ;  /* 0xffffffff00047882 */ /* 0x000fe20000000000 */
[----:B------:R-:W-:Y:S02]  /*ec20*/  SHF.R.S32.HI R18, RZ, 0x1f, R0 ;  /* 0x0000001fff127819 */ /* 0x000fe40000011400 */
[----:B------:R-:W-:Y:S05]  /*ec30*/  BRA.DIV UR4, `(.L_x_973) ;  /* 0x0000002a04007947 */ /* 0x000fea000b800000 */
[----:B------:R-:W-:-:S13]  /*ec40*/  ELECT P6, URZ, PT ;  /* 0x00000000003f782f */ /* 0x000fda00038c0000 */
.L_x_1026:
[----:B------:R-:W-:Y:S05]  /*ec50*/  @!P6 BRA `(.L_x_974) ;  /* 0x0000000000f8e947 */ /* 0x000fea0003800000 */
[----:B------:R-:W-:Y:S01]  /*ec60*/  IMAD.MOV.U32 R6, RZ, RZ, R0 ;  /* 0x000000ffff067224 */ /* 0x000fe200078e0000 */
[----:B------:R-:W-:Y:S06]  /*ec70*/  @!P0 BRA `(.L_x_975) ;  /* 0x0000000000488947 */ /* 0x000fec0003800000 */
[----:B------:R-:W1:Y:S01]  /*ec80*/  LDC R11, c[0x0][0x41c] ;  /* 0x00010700ff0b7b82 */ /* 0x000e620000000800 */
[----:B------:R-:W-:Y:S01]  /*ec90*/  IMAD.MOV.U32 R10, RZ, RZ, R5 ;  /* 0x000000ffff0a7224 */ /* 0x000fe200078e0005 */
[----:B------:R-:W-:Y:S02]  /*eca0*/  ULDC.64 UR4, c[0x0][0x408] ;  /* 0x0001020000047ab9 */ /* 0x000fe40000000a00 */
[----:B------:R-:W-:-:S04]  /*ecb0*/  IMAD R9, R18, UR4, RZ ;  /* 0x0000000412097c24 */ /* 0x000fc8000f8e02ff */
[----:B------:R-:W-:Y:S01]  /*ecc0*/  IMAD R9, R0, UR5, R9 ;  /* 0x0000000500097c24 */ /* 0x000fe2000f8e0209 */
[----:B-1----:R-:W-:-:S13]  /*ecd0*/  ISETP.NE.AND P2, PT, R11, 0x1, PT ;  /* 0x000000010b00780c */ /* 0x002fda0003f45270 */
[----:B------:R-:W1:Y:S02]  /*ece0*/  @P2 LDC.64 R6, c[0x0][0x420] ;  /* 0x00010800ff062b82 */ /* 0x000e640000000a00 */
[----:B-1----:R-:W-:-:S05]  /*ecf0*/  @P2 IMAD.HI.U32 R6, R5, R6, RZ ;  /* 0x0000000605062227 */ /* 0x002fca00078e00ff */
[----:B------:R-:W-:-:S04]  /*ed00*/  @P2 SHF.R.U32.HI R10, RZ, R7, R6 ;  /* 0x00000007ff0a2219 */ /* 0x000fc80000011606 */
[--C-:B------:R-:W-:Y:S01]  /*ed10*/  SHF.R.S32.HI R7, RZ, 0x1f, R10.reuse ;  /* 0x0000001fff077819 */ /* 0x100fe2000001140a */
[----:B------:R-:W-:-:S04]  /*ed20*/  IMAD.MOV.U32 R6, RZ, RZ, R10 ;  /* 0x000000ffff067224 */ /* 0x000fc800078e000a */
[----:B------:R-:W-:-:S04]  /*ed30*/  IMAD.WIDE.U32 R6, R0, UR4, R6 ;  /* 0x0000000400067c25 */ /* 0x000fc8000f8e0006 */
[----:B------:R-:W-:Y:S01]  /*ed40*/  IMAD.IADD R7, R7, 0x1, R9 ;  /* 0x0000000107077824 */ /* 0x000fe200078e0209 */
[----:B------:R-:W-:-:S04]  /*ed50*/  LEA R8, P2, R6, R2, 0x2 ;  /* 0x0000000206087211 */ /* 0x000fc800078410ff */
[----:B------:R-:W-:-:S05]  /*ed60*/  LEA.HI.X R9, R6, R3, R7, 0x2, P2 ;  /* 0x0000000306097211 */ /* 0x000fca00010f1407 */
[----:B------:R1:W5:Y:S01]  /*ed70*/  LDG.E R6, desc[UR60][R8.64] ;  /* 0x0000003c08067981 */ /* 0x000362000c1e1900 */
[----:B------:R-:W-:-:S04]  /*ed80*/  IMAD.MOV R10, RZ, RZ, -R10 ;  /* 0x000000ffff0a7224 */ /* 0x000fc800078e0a0a */
[----:B------:R-:W-:-:S07]  /*ed90*/  IMAD R5, R11, R10, R5 ;  /* 0x0000000a0b057224 */ /* 0x000fce00078e0205 */
.L_x_975:
[----:B------:R-:W2:Y:S01]  /*eda0*/  S2R R7, SR_TID.X ;  /* 0x0000000000077919 */ /* 0x000ea20000002100 */
[----:B-1----:R-:W-:Y:S02]  /*edb0*/  LEA R8, R16, UR38, 0x3 ;  /* 0x0000002610087c11 */ /* 0x002fe4000f8e18ff */
[----:B--2---:R-:W-:Y:S02]  /*edc0*/  LOP3.LUT R9, R7, 0x7f, RZ, 0xc0, !PT ;  /* 0x0000007f07097812 */ /* 0x004fe400078ec0ff */
[----:B------:R-:W-:Y:S02]  /*edd0*/  SHF.L.U32 R7, R17, 0x1f, RZ ;  /* 0x0000001f11077819 */ /* 0x000fe400000006ff */
[----:B------:R-:W-:Y:S02]  /*ede0*/  ISETP.NE.AND P3, PT, R9, RZ, PT ;  /* 0x000000ff0900720c */ /* 0x000fe40003f65270 */
[----:B------:R-:W1:Y:S02]  /*edf0*/  SYNCS.PHASECHK.TRANS64.TRYWAIT P2, [R8+URZ+0x2a840], R7 ;  /* 0x02a84007080075a7 */ /* 0x000e64000804017f */
[----:B-1----:R-:W-:Y:S09]  /*ee00*/  @!P2 BRA `(.L_x_976) ;  /* 0x0000002400aca947 */ /* 0x002ff20003800000 */
.L_x_1027:
        /* <DEDUP_REMOVED lines=8> */
.L_x_977:
        /* <DEDUP_REMOVED lines=10> */
[----:B------:R-:W-:-:S03]  /*ef30*/  UMOV UR16, 0x40 ;  /* 0x0000004000107882 */ /* 0x000fc60000000000 */
[----:B------:R-:W-:Y:S02]  /*ef40*/  UIMAD UR8, UR8, 0x9000, UR38 ;  /* 0x00009000080878a4 */ /* 0x000fe4000f8e0226 */
[----:B------:R-:W-:Y:S02]  /*ef50*/  UIADD3 UR9, UR9, 0x2a830, URZ ;  /* 0x0002a83009097890 */ /* 0x000fe4000fffe03f */
[----:B------:R-:W-:Y:S02]  /*ef60*/  UIMAD UR11, UR11, 0x60, URZ ;  /* 0x000000600b0b78a4 */ /* 0x000fe4000f8e023f */
        /* <DEDUP_REMOVED lines=13> */
.L_x_974:
[----:B------:R-:W-:Y:S05]  /*f040*/  WARPSYNC.ALL ;  /* 0x0000000000007948 */ /* 0x000fea0003800000 */
[----:B------:R-:W-:Y:S01]  /*f050*/  BAR.SYNC.DEFER_BLOCKING 0x8, 0x120 ;  /* 0x0204800000007b1d */ /* 0x000fe20000010000 */
[----:B------:R-:W-:Y:S01]  /*f060*/  ELECT P2, URZ, PT ;  /* 0x00000000003f782f */ /* 0x000fe20003840000 */
[----:B------:R-:W-:Y:S02]  /*f070*/  UIADD3 UR47, UR47, 0x1, URZ ;  /* 0x000000012f2f7890 */ /* 0x000fe4000fffe03f */
[----:B------:R-:W-:Y:S02]  /*f080*/  UIADD3 UR4, UP0, UR44, 0x270, URZ ;  /* 0x000002702c047890 */ /* 0x000fe4000ff1e03f */
[----:B------:R-:W-:-:S02]  /*f090*/  ULEA.HI UR5, UR47, UR47, URZ, 0x1 ;  /* 0x0000002f2f057291 */ /* 0x000fc4000f8f083f */
[----:B------:R-:W-:Y:S02]  /*f0a0*/  UIADD3 UR8, UR38, 0xc400, URZ ;  /* 0x0000c40026087890 */ /* 0x000fe4000fffe03f */
[----:B------:R-:W-:Y:S02]  /*f0b0*/  ULOP3.LUT UR5, UR5, 0xfffffffe, URZ, 0xc0, !UPT ;  /* 0xfffffffe05057892 */ /* 0x000fe4000f8ec03f */
[----:B------:R-:W-:Y:S02]  /*f0c0*/  UIADD3 UR9, UR38, 0x2a800, URZ ;  /* 0x0002a80026097890 */ /* 0x000fe4000fffe03f */
[----:B-1----:R-:W-:Y:S01]  /*f0d0*/  @P2 IMAD.MOV.U32 R7, RZ, RZ, 0xc000 ;  /* 0x0000c000ff072424 */ /* 0x002fe200078e00ff */
[----:B------:R-:W-:Y:S02]  /*f0e0*/  UIADD3 UR14, UR47, -UR5, URZ ;  /* 0x800000052f0e7290 */ /* 0x000fe4000fffe03f */
[----:B------:R-:W-:Y:S02]  /*f0f0*/  UIADD3.X UR5, URZ, UR45, URZ, UP0, !UPT ;  /* 0x0000002d3f057290 */ /* 0x000fe400087fe43f */
[----:B------:R-:W-:-:S02]  /*f100*/  UIADD3 UR24, UR38, 0x10400, URZ ;  /* 0x0001040026187890 */ /* 0x000fc4000fffe03f */
[----:B------:R-:W-:Y:S01]  /*f110*/  UIADD3 UR16, UR38, 0x14400, URZ ;  /* 0x0001440026107890 */ /* 0x000fe2000fffe03f */
[----:B------:R-:W-:Y:S01]  /*f120*/  UMOV UR11, UR41 ;  /* 0x00000029000b7c82 */ /* 0x000fe20008000000 */
[----:B------:R1:W-:Y:S01]  /*f130*/  @P2 SYNCS.ARRIVE.TRANS64 RZ, [UR38+0x2a800], R7 ;  /* 0x02a80007ffff29a7 */ /* 0x0003e20008000026 */
[----:B------:R-:W-:Y:S01]  /*f140*/  UMOV UR12, UR42 ;  /* 0x0000002a000c7c82 */ /* 0x000fe20008000000 */
[----:B------:R-:W-:Y:S01]  /*f150*/  UMOV UR13, UR43 ;  /* 0x0000002b000d7c82 */ /* 0x000fe20008000000 */
[----:B------:R-:W-:Y:S01]  /*f160*/  UMOV UR6, 0x0 ;  /* 0x0000000000067882 */ /* 0x000fe20000000000 */
[----:B------:R-:W-:Y:S01]  /*f170*/  UMOV UR7, 0x12f00000 ;  /* 0x12f0000000077882 */ /* 0x000fe20000000000 */
[----:B------:R-:W-:Y:S01]  /*f180*/  UMOV UR10, URZ ;  /* 0x0000003f000a7c82 */ /* 0x000fe20008000000 */
[----:B------:R-:W-:Y:S01]  /*f190*/  UMOV UR27, UR41 ;  /* 0x00000029001b7c82 */ /* 0x000fe20008000000 */
[----:B------:R-:W-:Y:S01]  /*f1a0*/  UMOV UR28, UR42 ;  /* 0x0000002a001c7c82 */ /* 0x000fe20008000000 */
[----:B-1----:R-:W-:Y:S01]  /*f1b0*/  IMAD.U32 R7, RZ, RZ, UR14 ;  /* 0x0000000eff077e24 */ /* 0x002fe2000f8e00ff */
[----:B------:R-:W-:Y:S01]  /*f1c0*/  UMOV UR29, UR43 ;  /* 0x0000002b001d7c82 */ /* 0x000fe20008000000 */
[----:B------:R-:W-:Y:S01]  /*f1d0*/  UMOV UR26, 0x40 ;  /* 0x00000040001a7882 */ /* 0x000fe20000000000 */
[----:B------:R-:W-:Y:S01]  /*f1e0*/  UMOV UR25, UR9 ;  /* 0x0000000900197c82 */ /* 0x000fe20008000000 */
[----:B------:R-:W-:Y:S01]  /*f1f0*/  UMOV UR19, UR41 ;  /* 0x0000002900137c82 */ /* 0x000fe20008000000 */
[----:B------:R-:W-:Y:S01]  /*f200*/  SHF.L.U32 R7, R7, 0x1f, RZ ;  /* 0x0000001f07077819 */ /* 0x000fe200000006ff */
[----:B------:R-:W-:Y:S01]  /*f210*/  UMOV UR20, UR42 ;  /* 0x0000002a00147c82 */ /* 0x000fe20008000000 */
[----:B------:R-:W-:Y:S01]  /*f220*/  UMOV UR21, UR43 ;  /* 0x0000002b00157c82 */ /* 0x000fe20008000000 */
[----:B------:R-:W-:Y:S01]  /*f230*/  UMOV UR18, 0x80 ;  /* 0x0000008000127882 */ /* 0x000fe20000000000 */
[----:B------:R1:W-:Y:S01]  /*f240*/  UTMALDG.4D [UR8], [UR4], desc[UR6] ;  /* 0x00000608040075b4 */ /* 0x0003e20008019000 */
[----:B------:R-:W-:Y:S01]  /*f250*/  UMOV UR17, UR9 ;  /* 0x0000000900117c82 */ /* 0x000fe20008000000 */
[----:B------:R1:W-:Y:S01]  /*f260*/  UTMALDG.4D [UR24], [UR4], desc[UR6] ;  /* 0x00000618040075b4 */ /* 0x0003e20008019000 */
[----:B------:R1:W-:Y:S01]  /*f270*/  UTMALDG.4D [UR16], [UR4], desc[UR6] ;  /* 0x00000610040075b4 */ /* 0x0003e20008019000 */
[----:B------:R-:W2:Y:S02]  /*f280*/  SYNCS.PHASECHK.TRANS64.TRYWAIT P2, [UR38+0x2a820], R7 ;  /* 0x02a82007ff0075a7 */ /* 0x000ea40008040166 */
[----:B-12---:R-:W-:Y:S05]  /*f290*/  @!P2 BRA `(.L_x_978) ;  /* 0x00000020009ca947 */ /* 0x006fea0003800000 */
.L_x_1028:
[----:B------:R-:W-:-:S04]  /*f2a0*/  UIADD3 UR4, UR46, -0x2, URZ ;  /* 0xfffffffe2e047890 */ /* 0x000fc8000fffe03f */
[----:B------:R-:W-:-:S06]  /*f2b0*/  UISETP.GE.AND UP0, UPT, UR4, UR39, UPT ;  /* 0x000000270400728c */ /* 0x000fcc000bf06270 */
[----:B------:R-:W-:-:S13]  /*f2c0*/  PLOP3.LUT P2, PT, PT, PT, UP0, 0x80, 0x0 ;  /* 0x000000000000781c */ /* 0x000fda0003f4f008 */
[----:B------:R-:W-:Y:S05]  /*f2d0*/  @!P2 BRA `(.L_x_979) ;  /* 0x000000140048a947 */ /* 0x000fea0003800000 */
[----:B-1----:R-:W-:Y:S01]  /*f2e0*/  IMAD R8, RZ, RZ, -UR46 ;  /* 0x8000002eff087e24 */ /* 0x002fe2000f8e02ff */
[----:B------:R-:W-:Y:S01]  /*f2f0*/  LOP3.LUT R11, RZ, UR39, RZ, 0x33, !PT ;  /* 0x00000027ff0b7c12 */ /* 0x000fe2000f8e33ff */
[----:B------:R-:W-:-:S03]  /*f300*/  ULDC.64 UR36, c[0x0][0x408] ;  /* 0x0001020000247ab9 */ /* 0x000fc60000000a00 */
[----:B------:R-:W-:-:S05]  /*f310*/  VIADDMNMX R11, R8, 0x1, R11, !PT ;  /* 0x00000001080b7846 */ /* 0x000fca000780010b */
[----:B------:R-:W-:-:S05]  /*f320*/  VIADD R7, R11, UR46 ;  /* 0x0000002e0b077c36 */ /* 0x000fca0008000000 */
[----:B------:R-:W-:-:S04]  /*f330*/  LOP3.LUT R7, R7, 0x1, RZ, 0xc0, !PT ;  /* 0x0000000107077812 */ /* 0x000fc800078ec0ff */
[----:B------:R-:W-:Y:S01]  /*f340*/  ISETP.NE.U32.AND P2, PT, R7, 0x1, PT ;  /* 0x000000010700780c */ /* 0x000fe20003f45070 */
[----:B------:R-:W-:-:S12]  /*f350*/  IMAD.U32 R7, RZ, RZ, UR4 ;  /* 0x00000004ff077e24 */ /* 0x000fd8000f8e00ff */
        /* <DEDUP_REMOVED lines=27> */
.L_x_983:
[----:B-1----:R-:W1:Y:S01]  /*f510*/  S2R R2, SR_TID.X ;  /* 0x0000000000027919 */ /* 0x002e620000002100 */
[----:B------:R-:W-:Y:S02]  /*f520*/  LEA R3, R10, UR38, 0x3 ;  /* 0x000000260a037c11 */ /* 0x000fe4000f8e18ff */
[----:B-1----:R-:W-:Y:S02]  /*f530*/  LOP3.LUT R9, R2, 0x7f, RZ, 0xc0, !PT ;  /* 0x0000007f02097812 */ /* 0x002fe400078ec0ff */
[----:B------:R-:W-:Y:S02]  /*f540*/  SHF.L.U32 R2, R12, 0x1f, RZ ;  /* 0x0000001f0c027819 */ /* 0x000fe400000006ff */
[----:B------:R-:W-:Y:S02]  /*f550*/  ISETP.NE.AND P2, PT, R9, RZ, PT ;  /* 0x000000ff0900720c */ /* 0x000fe40003f45270 */
[----:B------:R-:W1:Y:S02]  /*f560*/  SYNCS.PHASECHK.TRANS64.TRYWAIT P3, [R3+URZ+0x2a840], R2 ;  /* 0x02a84002030075a7 */ /* 0x000e64000806017f */
[----:B-1----:R-:W-:Y:S09]  /*f570*/  @!P3 BRA `(.L_x_984) ;  /* 0x0000001c00fcb947 */ /* 0x002ff20003800000 */
.L_x_1029:
        /* <DEDUP_REMOVED lines=8> */
.L_x_985:
[----:B------:R-:W-:Y:S01]  /*f600*/  R2UR UR8, R10 ;  /* 0x000000000a0872ca */ /* 0x000fe200000e0000 */
[----:B------:R-:W-:Y:S01]  /*f610*/  UIADD3 UR4, UP0, UR44, 0x370, URZ ;  /* 0x000003702c047890 */ /* 0x000fe2000ff1e03f */
[----:B------:R-:W-:Y:S01]  /*f620*/  R2UR UR9, R3 ;  /* 0x00000000030972ca */ /* 0x000fe200000e0000 */
[----:B------:R-:W-:Y:S01]  /*f630*/  UIADD3 UR19, UR38, 0x2a800, URZ ;  /* 0x0002a80026137890 */ /* 0x000fe2000fffe03f */
[----:B------:R-:W-:Y:S01]  /*f640*/  R2UR UR11, R7 ;  /* 0x00000000070b72ca */ /* 0x000fe200000e0000 */
[----:B------:R-:W-:Y:S01]  /*f650*/  UIADD3.X UR5, URZ, UR45, URZ, UP0, !UPT ;  /* 0x0000002d3f057290 */ /* 0x000fe200087fe43f */
[----:B------:R-:W-:Y:S01]  /*f660*/  R2UR UR12, R4 ;  /* 0x00000000040c72ca */ /* 0x000fe200000e0000 */
[----:B------:R-:W-:Y:S01]  /*f670*/  UMOV UR10, URZ ;  /* 0x0000003f000a7c82 */ /* 0x000fe20008000000 */
[----:B-----5:R-:W-:Y:S01]  /*f680*/  R2UR UR13, R8 ;  /* 0x00000000080d72ca */ /* 0x020fe200000e0000 */
[----:B------:R-:W-:Y:S01]  /*f690*/  UMOV UR6, 0x0 ;  /* 0x0000000000067882 */ /* 0x000fe20000000000 */
[----:B------:R-:W-:Y:S01]  /*f6a0*/  UMOV UR7, 0x14f00000 ;  /* 0x14f0000000077882 */ /* 0x000fe20000000000 */
[----:B------:R-:W-:Y:S01]  /*f6b0*/  UMOV UR18, 0x40 ;  /* 0x0000004000127882 */ /* 0x000fe20000000000 */
[----:B------:R-:W-:Y:S01]  /*f6c0*/  UMOV UR17, 0x80 ;  /* 0x0000008000117882 */ /* 0x000fe20000000000 */
[----:B------:R-:W-:Y:S01]  /*f6d0*/  UIMAD UR8, UR8, 0x9000, UR38 ;  /* 0x00009000080878a4 */ /* 0x000fe2000f8e0226 */
[----:B-1----:R-:W-:Y:S01]  /*f6e0*/  SHF.L.U32 R3, R17, 0x1f, RZ ;  /* 0x0000001f11037819 */ /* 0x002fe200000006ff */
[----:B------:R-:W-:Y:S01]  /*f6f0*/  UIADD3 UR9, UR9, 0x2a830, URZ ;  /* 0x0002a83009097890 */ /* 0x000fe2000fffe03f */
[----:B------:R-:W-:Y:S01]  /*f700*/  LEA R2, R16, UR19, 0x3 ;  /* 0x0000001310027c11 */ /* 0x000fe2000f8e18ff */
[----:B------:R-:W-:-:S02]  /*f710*/  UIMAD UR11, UR11, 0x60, URZ ;  /* 0x000000600b0b78a4 */ /* 0x000fc4000f8e023f */
        /* <DEDUP_REMOVED lines=13> */
.L_x_1030:
[----:B------:R-:W-:Y:S05]  /*f7f0*/  @P2 BRA `(.L_x_987) ;  /* 0x0000000000202947 */ /* 0x000fea0003800000 */
[----:B------:R-:W2:Y:S01]  /*f800*/  S2R R9, SR_TID.X ;  /* 0x0000000000097919 */ /* 0x000ea20000002100 */
[----:B-1----:R-:W-:Y:S01]  /*f810*/  LEA R2, R16, UR38, 0x3 ;  /* 0x0000002610027c11 */ /* 0x002fe2000f8e18ff */
[----:B------:R-:W-:-:S04]  /*f820*/  IMAD.MOV.U32 R3, RZ, RZ, 0x6000 ;  /* 0x00006000ff037424 */ /* 0x000fc800078e00ff */
[----:B------:R3:W-:Y:S01]  /*f830*/  SYNCS.ARRIVE.TRANS64 RZ, [R2+URZ+0x2a850], R3 ;  /* 0x02a8500302ff79a7 */ /* 0x0007e2000800003f */
[----:B--2---:R-:W-:-:S04]  /*f840*/  LOP3.LUT R9, R9, 0x1f, RZ, 0xc0, !PT ;  /* 0x0000001f09097812 */ /* 0x004fc800078ec0ff */
[----:B------:R-:W-:-:S13]  /*f850*/  ISETP.NE.AND P2, PT, R9, RZ, PT ;  /* 0x000000ff0900720c */ /* 0x000fda0003f45270 */
[----:B---3--:R-:W-:Y:S05]  /*f860*/  @!P2 BRA `(.L_x_987) ;  /* 0x000000000004a947 */ /* 0x008fea0003800000 */
[----:B------:R-:W-:Y:S01]  /*f870*/  BPT.TRAP 0x1 ;  /* 0x000000040000795c */ /* 0x000fe20000300000 */
.L_x_987:
        /* <DEDUP_REMOVED lines=9> */
[----:B------:R-:W-:Y:S02]  /*f910*/  IMAD.MOV.U32 R6, RZ, RZ, R8 ;  /* 0x000000ffff067224 */ /* 0x000fe400078e0008 */
[----:B------:R-:W-:-:S02]  /*f920*/  IMAD.MOV.U32 R5, RZ, RZ, R7 ;  /* 0x000000ffff057224 */ /* 0x000fc400078e0007 */
[----:B------:R-:W-:Y:S02]  /*f930*/  UIMAD UR6, UR9, 0x6000, UR38 ;  /* 0x00006000090678a4 */ /* 0x000fe4000f8e0226 */
[----:B------:R-:W-:Y:S02]  /*f940*/  ULEA UR9, UR9, UR38, 0x3 ;  /* 0x0000002609097291 */ /* 0x000fe4000f8e183f */
[----:B------:R-:W-:Y:S02]  /*f950*/  UIMAD UR11, UR11, 0x60, URZ ;  /* 0x000000600b0b78a4 */ /* 0x000fe4000f8e023f */
[----:B------:R-:W-:Y:S02]  /*f960*/  UIADD3 UR8, UR6, 0x400, URZ ;  /* 0x0000040006087890 */ /* 0x000fe4000fffe03f */
        /* <DEDUP_REMOVED lines=8> */
.L_x_982:
[----:B------:R-:W-:Y:S05]  /*f9f0*/  BSYNC B0 ;  /* 0x0000000000007941 */ /* 0x000fea0003800000 */
.L_x_981:
[----:B------:R-:W-:Y:S01]  /*fa00*/  UIADD3 UR4, UR46, -0x3, URZ ;  /* 0xfffffffd2e047890 */ /* 0x000fe2000fffe03f */
[----:B------:R-:W-:Y:S02]  /*fa10*/  IMAD.MOV.U32 R16, RZ, RZ, R10 ;  /* 0x000000ffff107224 */ /* 0x000fe400078e000a */
[----:B------:R-:W-:-:S03]  /*fa20*/  IMAD.MOV.U32 R17, RZ, RZ, R12 ;  /* 0x000000ffff117224 */ /* 0x000fc600078e000c */
[----:B------:R-:W-:-:S07]  /*fa30*/  IMAD.U32 R7, RZ, RZ, UR4 ;  /* 0x00000004ff077e24 */ /* 0x000fce000f8e00ff */
.L_x_980:
[----:B------:R-:W-:Y:S01]  /*fa40*/  ULOP3.LUT UR4, URZ, UR46, URZ, 0x33, !UPT ;  /* 0x0000002e3f047292 */ /* 0x000fe2000f8e333f */
[----:B------:R-:W-:Y:S01]  /*fa50*/  VIADD R11, R11, 0xfffffffe ;  /* 0xfffffffe0b0b7836 */ /* 0x000fe20000000000 */
[----:B------:R-:W-:Y:S04]  /*fa60*/  BSSY B0, `(.L_x_979) ;  /* 0x00000d9000007945 */ /* 0x000fe80003800000 */
[----:B------:R-:W-:-:S13]  /*fa70*/  ISETP.NE.AND P2, PT, R11, UR4, PT ;  /* 0x000000040b007c0c */ /* 0x000fda000bf45270 */
[----:B------:R-:W-:Y:S05]  /*fa80*/  @!P2 BRA `(.L_x_988) ;  /* 0x0000000c0058a947 */ /* 0x000fea0003800000 */
[----:B------:R-:W-:-:S07]  /*fa90*/  IMAD.MOV.U32 R8, RZ, RZ, R6 ;  /* 0x000000ffff087224 */ /* 0x000fce00078e0006 */
.L_x_1003:
[----:B------:R-:W-:Y:S01]  /*faa0*/  VIADD R10, R16, 0x1 ;  /* 0x00000001100a7836 */ /* 0x000fe20000000000 */
[----:B------:R-:W-:Y:S05]  /*fab0*/  YIELD ;  /* 0x0000000000007946 */ /* 0x000fea0003800000 */
[----:B------:R-:W-:Y:S01]  /*fac0*/  ISETP.NE.AND P2, PT, R10, 0x2, PT ;  /* 0x000000020a00780c */ /* 0x000fe20003f45270 */
[----:B------:R-:W-:Y:S03]  /*fad0*/  BSSY B1, `(.L_x_989) ;  /* 0x0000065000017945 */ /* 0x000fe60003800000 */
[----:B-1----:R-:W-:-:S02]  /*fae0*/  SEL R2, RZ, 0x1, P2 ;  /* 0x00000001ff027807 */ /* 0x002fc40001000000 */
[----:B------:R-:W-:Y:S02]  /*faf0*/  SEL R10, R10, RZ, P2 ;  /* 0x000000ff0a0a7207 */ /* 0x000fe40001000000 */
[----:B------:R-:W-:Y:S01]  /*fb00*/  LOP3.LUT R11, R17, R2, RZ, 0x3c, !PT ;  /* 0x00000002110b7212 */ /* 0x000fe200078e3cff */
[----:B------:R-:W-:Y:S06]  /*fb10*/  @!P6 BRA `(.L_x_990) ;  /* 0x000000040080e947 */ /* 0x000fec0003800000 */
[----:B------:R-:W-:Y:S01]  /*fb20*/  IMAD.MOV.U32 R12, RZ, RZ, R7 ;  /* 0x000000ffff0c7224 */ /* 0x000fe200078e0007 */
[----:B------:R-:W-:Y:S06]  /*fb30*/  @!P0 BRA `(.L_x_991) ;  /* 0x0000000000448947 */ /* 0x000fec0003800000 */
[----:B------:R-:W1:Y:S01]  /*fb40*/  LDC R9, c[0x0][0x41c] ;  /* 0x00010700ff097b82 */ /* 0x000e620000000800 */
        /* <DEDUP_REMOVED lines=16> */
.L_x_991:
[----:B------:R-:W1:Y:S01]  /*fc50*/  S2R R2, SR_TID.X ;  /* 0x0000000000027919 */ /* 0x000e620000002100 */
[----:B------:R-:W-:Y:S02]  /*fc60*/  LEA R3, R10, UR38, 0x3 ;  /* 0x000000260a037c11 */ /* 0x000fe4000f8e18ff */
[----:B-1----:R-:W-:Y:S02]  /*fc70*/  LOP3.LUT R9, R2, 0x7f, RZ, 0xc0, !PT ;  /* 0x0000007f02097812 */ /* 0x002fe400078ec0ff */
[----:B------:R-:W-:Y:S02]  /*fc80*/  SHF.L.U32 R2, R11, 0x1f, RZ ;  /* 0x0000001f0b027819 */ /* 0x000fe400000006ff */
[----:B------:R-:W-:Y:S02]  /*fc90*/  ISETP.NE.AND P2, PT, R9, RZ, PT ;  /* 0x000000ff0900720c */ /* 0x000fe40003f45270 */
[----:B------:R-:W1:Y:S02]  /*fca0*/  SYNCS.PHASECHK.TRANS64.TRYWAIT P3, [R3+URZ+0x2a840], R2 ;  /* 0x02a84002030075a7 */ /* 0x000e64000806017f */
[----:B-1----:R-:W-:Y:S09]  /*fcb0*/  @!P3 BRA `(.L_x_992) ;  /* 0x000000180054b947 */ /* 0x002ff20003800000 */
.L_x_1031:
        /* <DEDUP_REMOVED lines=8> */
.L_x_993:
        /* <DEDUP_REMOVED lines=14> */
[----:B------:R-:W-:Y:S01]  /*fe20*/  SHF.L.U32 R17, R17, 0x1f, RZ ;  /* 0x0000001f11117819 */ /* 0x000fe200000006ff */
[----:B------:R-:W-:Y:S01]  /*fe30*/  UIADD3 UR9, UR9, 0x2a830, URZ ;  /* 0x0002a83009097890 */ /* 0x000fe2000fffe03f */
[----:B-1----:R-:W-:Y:S01]  /*fe40*/  LEA R2, R16, UR19, 0x3 ;  /* 0x0000001310027c11 */ /* 0x002fe2000f8e18ff */
        /* <DEDUP_REMOVED lines=14> */
.L_x_1032:
[----:B------:R-:W-:Y:S05]  /*ff30*/  @P2 BRA `(.L_x_995) ;  /* 0x00000000001c2947 */ /* 0x000fea0003800000 */
[----:B------:R-:W2:Y:S02]  /*ff40*/  S2R R3, SR_TID.X ;  /* 0x0000000000037919 */ /* 0x000ea40000002100 */
[----:B--2---:R-:W-:Y:S01]  /*ff50*/  LOP3.LUT R9, R3, 0x1f, RZ, 0xc0, !PT ;  /* 0x0000001f03097812 */ /* 0x004fe200078ec0ff */
[----:B------:R-:W-:-:S03]  /*ff60*/  IMAD.MOV.U32 R3, RZ, RZ, 0x6000 ;  /* 0x00006000ff037424 */ /* 0x000fc600078e00ff */
[----:B------:R-:W-:Y:S01]  /*ff70*/  ISETP.NE.AND P2, PT, R9, RZ, PT ;  /* 0x000000ff0900720c */ /* 0x000fe20003f45270 */
[----:B------:R2:W-:-:S12]  /*ff80*/  SYNCS.ARRIVE.TRANS64 RZ, [R2+URZ+0x50], R3 ;  /* 0x0000500302ff79a7 */ /* 0x0005d8000800003f */
[----:B--2---:R-:W-:Y:S05]  /*ff90*/  @!P2 BRA `(.L_x_995) ;  /* 0x000000000004a947 */ /* 0x004fea0003800000 */
[----:B------:R-:W-:Y:S01]  /*ffa0*/  BPT.TRAP 0x1 ;  /* 0x000000040000795c */ /* 0x000fe20000300000 */
.L_x_995:
        /* <DEDUP_REMOVED lines=11> */
[----:B------:R-:W-:Y:S01]  /*10060*/  IMAD.MOV.U32 R6, RZ, RZ, R8 ;  /* 0x000000ffff067224 */ /* 0x000fe200078e0008 */
[----:B------:R-:W-:Y:S02]  /*10070*/  UIMAD UR6, UR6, 0x6000, UR38 ;  /* 0x00006000060678a4 */ /* 0x000fe4000f8e0226 */
        /* <DEDUP_REMOVED lines=10> */
.L_x_990:
[----:B------:R-:W-:Y:S05]  /*10120*/  BSYNC B1 ;  /* 0x0000000000017941 */ /* 0x000fea0003800000 */
.L_x_989:
[----:B------:R-:W-:Y:S01]  /*10130*/  VIADD R16, R10, 0x1 ;  /* 0x000000010a107836 */ /* 0x000fe20000000000 */
[----:B------:R-:W-:Y:S01]  /*10140*/  BSSY B1, `(.L_x_996) ;  /* 0x0000067000017945 */ /* 0x000fe20003800000 */
[----:B------:R-:W-:-:S03]  /*10150*/  VIADD R12, R7, 0xffffffff ;  /* 0xffffffff070c7836 */ /* 0x000fc60000000000 */
[----:B------:R-:W-:-:S04]  /*10160*/  ISETP.NE.AND P2, PT, R16, 0x2, PT ;  /* 0x000000021000780c */ /* 0x000fc80003f45270 */
[----:B-1----:R-:W-:Y:S02]  /*10170*/  SEL R2, RZ, 0x1, P2 ;  /* 0x00000001ff027807 */ /* 0x002fe40001000000 */
[----:B------:R-:W-:Y:S02]  /*10180*/  SEL R16, R16, RZ, P2 ;  /* 0x000000ff10107207 */ /* 0x000fe40001000000 */
[----:B------:R-:W-:Y:S01]  /*10190*/  LOP3.LUT R17, R11, R2, RZ, 0x3c, !PT ;  /* 0x000000020b117212 */ /* 0x000fe200078e3cff */
[----:B------:R-:W-:Y:S06]  /*101a0*/  @!P6 BRA `(.L_x_997) ;  /* 0x000000040080e947 */ /* 0x000fec0003800000 */
[----:B------:R-:W-:Y:S01]  /*101b0*/  IMAD.MOV.U32 R13, RZ, RZ, R12 ;  /* 0x000000ffff0d7224 */ /* 0x000fe200078e000c */
[----:B------:R-:W-:Y:S06]  /*101c0*/  @!P0 BRA `(.L_x_998) ;  /* 0x0000000000448947 */ /* 0x000fec0003800000 */
[----:B------:R-:W1:Y:S02]  /*101d0*/  LDC R8, c[0x0][0x41c] ;  /* 0x00010700ff087b82 */ /* 0x000e640000000800 */
        /* <DEDUP_REMOVED lines=16> */
.L_x_998:
[----:B------:R-:W-:Y:S02]  /*102e0*/  LEA R2, R16, UR38, 0x3 ;  /* 0x0000002610027c11 */ /* 0x000fe4000f8e18ff */
[----:B------:R-:W-:-:S04]  /*102f0*/  SHF.L.U32 R3, R17, 0x1f, RZ ;  /* 0x0000001f11037819 */ /* 0x000fc800000006ff */
[----:B------:R-:W2:Y:S02]  /*10300*/  SYNCS.PHASECHK.TRANS64.TRYWAIT P2, [R2+URZ+0x2a840], R3 ;  /* 0x02a84003020075a7 */ /* 0x000ea4000804017f */
[----:B--2---:R-:W-:Y:S05]  /*10310*/  @!P2 BRA `(.L_x_999) ;  /* 0x0000001000e4a947 */ /* 0x004fea0003800000 */
.L_x_1033:
        /* <DEDUP_REMOVED lines=11> */
.L_x_1000:
[----:B------:R-:W-:Y:S01]  /*103d0*/  R2UR UR9, R16 ;  /* 0x00000000100972ca */ /* 0x000fe200000e0000 */
[----:B------:R-:W-:Y:S01]  /*103e0*/  UIADD3 UR19, UR38, 0x2a800, URZ ;  /* 0x0002a80026137890 */ /* 0x000fe2000fffe03f */
[----:B------:R-:W-:Y:S01]  /*103f0*/  R2UR UR11, R13 ;  /* 0x000000000d0b72ca */ /* 0x000fe200000e0000 */
[----:B------:R-:W-:Y:S01]  /*10400*/  UIADD3 UR4, UP0, UR44, 0x370, URZ ;  /* 0x000003702c047890 */ /* 0x000fe2000ff1e03f */
[----:B------:R-:W-:Y:S01]  /*10410*/  R2UR UR12, R4 ;  /* 0x00000000040c72ca */ /* 0x000fe200000e0000 */
[----:B------:R-:W-:Y:S01]  /*10420*/  UMOV UR10, URZ ;  /* 0x0000003f000a7c82 */ /* 0x000fe20008000000 */
[----:B-----5:R-:W-:Y:S01]  /*10430*/  R2UR UR13, R8 ;  /* 0x00000000080d72ca */ /* 0x020fe200000e0000 */
[----:B------:R-:W-:Y:S01]  /*10440*/  UIADD3.X UR5, URZ, UR45, URZ, UP0, !UPT ;  /* 0x0000002d3f057290 */ /* 0x000fe200087fe43f */
[----:B------:R-:W-:Y:S01]  /*10450*/  SHF.L.U32 R11, R11, 0x1f, RZ ;  /* 0x0000001f0b0b7819 */ /* 0x000fe200000006ff */
[----:B------:R-:W-:Y:S01]  /*10460*/  UMOV UR6, 0x0 ;  /* 0x0000000000067882 */ /* 0x000fe20000000000 */
[----:B------:R-:W-:Y:S01]  /*10470*/  UMOV UR7, 0x14f00000 ;  /* 0x14f0000000077882 */ /* 0x000fe20000000000 */
[----:B------:R-:W-:Y:S01]  /*10480*/  UMOV UR18, 0x40 ;  /* 0x0000004000127882 */ /* 0x000fe20000000000 */
[----:B------:R-:W-:Y:S01]  /*10490*/  UMOV UR17, 0x80 ;  /* 0x0000008000117882 */ /* 0x000fe20000000000 */
[----:B------:R-:W-:Y:S01]  /*104a0*/  UIMAD UR8, UR9, 0x9000, UR38 ;  /* 0x00009000090878a4 */ /* 0x000fe2000f8e0226 */
[----:B--2---:R-:W-:Y:S01]  /*104b0*/  LEA R2, R10, UR19, 0x3 ;  /* 0x000000130a027c11 */ /* 0x004fe2000f8e18ff */
[----:B------:R-:W-:-:S02]  /*104c0*/  ULEA UR9, UR9, UR19, 0x3 ;  /* 0x0000001309097291 */ /* 0x000fc4000f8e183f */
[----:B------:R-:W-:Y:S02]  /*104d0*/  UIMAD UR11, UR11, 0x60, URZ ;  /* 0x000000600b0b78a4 */ /* 0x000fe4000f8e023f */
[----:B------:R-:W-:Y:S02]  /*104e0*/  UIADD3 UR14, UR8, 0x18400, URZ ;  /* 0x00018400080e7890 */ /* 0x000fe4000fffe03f */
        /* <DEDUP_REMOVED lines=13> */
.L_x_1034:
        /* <DEDUP_REMOVED lines=8> */
.L_x_1002:
        /* <DEDUP_REMOVED lines=23> */
.L_x_997:
[----:B------:R-:W-:Y:S05]  /*107b0*/  BSYNC B1 ;  /* 0x0000000000017941 */ /* 0x000fea0003800000 */
.L_x_996:
[----:B------:R-:W-:Y:S01]  /*107c0*/  ISETP.GT.AND P2, PT, R12, UR39, PT ;  /* 0x000000270c007c0c */ /* 0x000fe2000bf44270 */
[----:B------:R-:W-:-:S12]  /*107d0*/  VIADD R7, R7, 0xfffffffe ;  /* 0xfffffffe07077836 */ /* 0x000fd80000000000 */
[----:B------:R-:W-:Y:S05]  /*107e0*/  @P2 BRA `(.L_x_1003) ;  /* 0xfffffff000ac2947 */ /* 0x000fea000383ffff */
.L_x_988:
[----:B------:R-:W-:Y:S05]  /*107f0*/  BSYNC B0 ;  /* 0x0000000000007941 */ /* 0x000fea0003800000 */
.L_x_979:
[----:B------:R-:W-:Y:S04]  /*10800*/  BSSY B0, `(.L_x_1004) ;  /* 0x000000e000007945 */ /* 0x000fe80003800000 */
[----:B------:R-:W-:Y:S05]  /*10810*/  @P1 BRA `(.L_x_1005) ;  /* 0x0000000000301947 */ /* 0x000fea0003800000 */
[----:B-1----:R-:W1:Y:S01]  /*10820*/  S2R R7, SR_LANEID ;  /* 0x0000000000077919 */ /* 0x002e620000000000 */
        /* <DEDUP_REMOVED lines=10> */
[----:B-1----:R-:W-:-:S07]  /*108d0*/  IADD3 R19, R0, UR48, R19 ;  /* 0x0000003000137c10 */ /* 0x002fce000fffe013 */
.L_x_1005:
[----:B------:R-:W-:Y:S05]  /*108e0*/  BSYNC B0 ;  /* 0x0000000000007941 */ /* 0x000fea0003800000 */
.L_x_1004:
[----:B------:R-:W-:Y:S04]  /*108f0*/  BSSY B0, `(.L_x_1006) ;  /* 0x0000026000007945 */ /* 0x000fe80003800000 */
[----:B------:R-:W-:Y:S05]  /*10900*/  @!P6 BRA `(.L_x_1007) ;  /* 0x000000000090e947 */ /* 0x000fea0003800000 */
[----:B------:R-:W2:Y:S01]  /*10910*/  S2R R0, SR_TID.X ;  /* 0x0000000000007919 */ /* 0x000ea20000002100 */
[----:B-1----:R-:W-:Y:S02]  /*10920*/  LEA R3, R16, UR38, 0x3 ;  /* 0x0000002610037c11 */ /* 0x002fe4000f8e18ff */
[----:B--2---:R-:W-:Y:S02]  /*10930*/  LOP3.LUT R2, R0, 0x7f, RZ, 0xc0, !PT ;  /* 0x0000007f00027812 */ /* 0x004fe400078ec0ff */
[----:B------:R-:W-:Y:S02]  /*10940*/  SHF.L.U32 R0, R17, 0x1f, RZ ;  /* 0x0000001f11007819 */ /* 0x000fe400000006ff */
[----:B------:R-:W-:Y:S02]  /*10950*/  ISETP.NE.AND P1, PT, R2, RZ, PT ;  /* 0x000000ff0200720c */ /* 0x000fe40003f25270 */
[----:B------:R-:W1:Y:S02]  /*10960*/  SYNCS.PHASECHK.TRANS64.TRYWAIT P0, [R3+URZ+0x2a860], R0 ;  /* 0x02a86000030075a7 */ /* 0x000e64000800017f */
[----:B-1----:R-:W-:Y:S09]  /*10970*/  @!P0 BRA `(.L_x_1008) ;  /* 0x0000000c00748947 */ /* 0x002ff20003800000 */
.L_x_1035:
        /* <DEDUP_REMOVED lines=8> */
.L_x_1009:
        /* <DEDUP_REMOVED lines=9> */
[----:B------:R-:W-:-:S04]  /*10a90*/  UMOV UR15, 0x40 ;  /* 0x00000040000f7882 */ /* 0x000fc80000000000 */
        /* <DEDUP_REMOVED lines=11> */
.L_x_1007:
[----:B------:R-:W-:Y:S05]  /*10b50*/  BSYNC B0 ;  /* 0x0000000000007941 */ /* 0x000fea0003800000 */
.L_x_1006:
[----:B------:R-:W-:Y:S02]  /*10b60*/  VIADD R16, R16, 0x1 ;  /* 0x0000000110107836 */ /* 0x000fe40000000000 */
[----:B------:R-:W-:-:S03]  /*10b70*/  IMAD.MOV.U32 R13, RZ, RZ, R19 ;  /* 0x000000ffff0d7224 */ /* 0x000fc600078e0013 */
[----:B------:R-:W-:-:S04]  /*10b80*/  ISETP.NE.AND P0, PT, R16, 0x2, PT ;  /* 0x000000021000780c */ /* 0x000fc80003f05270 */
[----:B-1----:R-:W-:Y:S02]  /*10b90*/  SEL R0, RZ, 0x1, P0 ;  /* 0x00000001ff007807 */ /* 0x002fe40000000000 */
[----:B------:R-:W-:Y:S02]  /*10ba0*/  SEL R16, R16, RZ, P0 ;  /* 0x000000ff10107207 */ /* 0x000fe40000000000 */
[----:B------:R-:W-:-:S07]  /*10bb0*/  LOP3.LUT R17, R17, R0, RZ, 0x3c, !PT ;  /* 0x0000000011117212 */ /* 0x000fce00078e3cff */
.L_x_968:
[----:B------:R-:W-:Y:S05]  /*10bc0*/  BSYNC B6 ;  /* 0x0000000000067941 */ /* 0x000fea0003800000 */
.L_x_966:
[----:B------:R-:W-:-:S03]  /*10bd0*/  UMOV UR4, 0xffffffff ;  /* 0xffffffff00047882 */ /* 0x000fc60000000000 */
[----:B------:R-:W-:Y:S05]  /*10be0*/  BRA.DIV UR4, `(.L_x_1010) ;  /* 0x0000000a04ec7947 */ /* 0x000fea000b800000 */
[----:B------:R1:W2:Y:S02]  /*10bf0*/  SHFL.IDX PT, R14, R13, RZ, 0x1f ;  /* 0x00001fff0d0e7589 */ /* 0x0002a400000e0000 */
.L_x_1038:
[----:B------:R-:W3:Y:S01]  /*10c00*/  S2R R0, SR_TID.X ;  /* 0x0000000000007919 */ /* 0x000ee20000002100 */
[----:B------:R-:W-:Y:S05]  /*10c10*/  WARPSYNC.ALL ;  /* 0x0000000000007948 */ /* 0x000fea0003800000 */
[----:B------:R-:W-:Y:S01]  /*10c20*/  BAR.SYNC.DEFER_BLOCKING 0x4, 0x120 ;  /* 0x0104800000007b1d */ /* 0x000fe20000010000 */
[----:B--2---:R-:W-:-:S05]  /*10c30*/  IMAD.MOV.U32 R19, RZ, RZ, R14 ;  /* 0x000000ffff137224 */ /* 0x004fca00078e000e */
[----:B------:R-:W-:Y:S01]  /*10c40*/  ULDC UR4, c[0x0][0xda8] ;  /* 0x00036a0000047ab9 */ /* 0x000fe20000000800 */
[----:B---3--:R-:W-:-:S04]  /*10c50*/  LOP3.LUT R0, R0, 0x1f, RZ, 0xc0, !PT ;  /* 0x0000001f00007812 */ /* 0x008fc800078ec0ff */
[----:B------:R-:W-:-:S13]  /*10c60*/  ISETP.NE.AND P0, PT, R0, RZ, PT ;  /* 0x000000ff0000720c */ /* 0x000fda0003f05270 */
[----:B------:R-:W2:Y:S01]  /*10c70*/  @!P0 S2R R3, SR_CgaCtaId ;  /* 0x0000000000038919 */ /* 0x000ea20000008800 */
[----:B------:R-:W-:-:S04]  /*10c80*/  @!P0 MOV R0, 0x400 ;  /* 0x0000040000008802 */ /* 0x000fc80000000f00 */
[----:B--2---:R-:W-:-:S05]  /*10c90*/  @!P0 LEA R0, R3, R0, 0x18 ;  /* 0x0000000003008211 */ /* 0x004fca00078ec0ff */
[----:B------:R2:W-:Y:S01]  /*10ca0*/  @!P0 STS [R0+0x2a8d0], R13 ;  /* 0x02a8d00d00008388 */ /* 0x0005e20000000800 */
[----:B------:R-:W-:Y:S06]  /*10cb0*/  BAR.ARV 0x5, 0x120 ;  /* 0x0144800000007b1d */ /* 0x000fec0000002000 */
[----:B------:R-:W-:-:S13]  /*10cc0*/  ISETP.GE.AND P0, PT, R19, UR4, PT ;  /* 0x0000000413007c0c */ /* 0x000fda000bf06270 */
[----:B--2---:R-:W-:Y:S05]  /*10cd0*/  @!P0 BRA `(.L_x_1011) ;  /* 0xffffffd000248947 */ /* 0x004fea000383ffff */
.L_x_957:
[----:B------:R-:W2:Y:S01]  /*10ce0*/  S2R R3, SR_CgaCtaId ;  /* 0x0000000000037919 */ /* 0x000ea20000008800 */
[----:B------:R-:W-:Y:S01]  /*10cf0*/  UIADD3 UR47, UR47, 0x1, URZ ;  /* 0x000000012f2f7890 */ /* 0x000fe2000fffe03f */
[----:B------:R-:W-:-:S03]  /*10d00*/  MOV R0, 0x400 ;  /* 0x0000040000007802 */ /* 0x000fc60000000f00 */
[----:B------:R-:W-:-:S04]  /*10d10*/  ULEA.HI UR4, UR47, UR47, URZ, 0x1 ;  /* 0x0000002f2f047291 */ /* 0x000fc8000f8f083f */
[----:B------:R-:W-:-:S04]  /*10d20*/  ULOP3.LUT UR4, UR4, 0xfffffffe, URZ, 0xc0, !UPT ;  /* 0xfffffffe04047892 */ /* 0x000fc8000f8ec03f */
[----:B------:R-:W-:Y:S01]  /*10d30*/  UIADD3 UR4, UR47, -UR4, URZ ;  /* 0x800000042f047290 */ /* 0x000fe2000fffe03f */
[----:B--2---:R-:W-:-:S05]  /*10d40*/  LEA R7, R3, R0, 0x18 ;  /* 0x0000000003077211 */ /* 0x004fca00078ec0ff */
[----:B------:R-:W-:-:S05]  /*10d50*/  IMAD.U32 R0, RZ, RZ, UR4 ;  /* 0x00000004ff007e24 */ /* 0x000fca000f8e00ff */
[----:B------:R-:W-:-:S04]  /*10d60*/  SHF.L.U32 R0, R0, 0x1f, RZ ;  /* 0x0000001f00007819 */ /* 0x000fc800000006ff */
[----:B------:R-:W2:Y:S02]  /*10d70*/  SYNCS.PHASECHK.TRANS64.TRYWAIT P0, [R7+URZ+0x2a820], R0 ;  /* 0x02a82000070075a7 */ /* 0x000ea4000800017f */
[----:B--2---:R-:W-:Y:S05]  /*10d80*/  @!P0 BRA `(.L_x_1012) ;  /* 0x0000000800a88947 */ /* 0x004fea0003800000 */
.L_x_1039:
[----:B------:R-:W3:Y:S02]  /*10d90*/  S2R R2, SR_TID.X ;  /* 0x0000000000027919 */ /* 0x000ee40000002100 */
[----:B---3--:R-:W-:-:S04]  /*10da0*/  SHF.R.U32.HI R2, RZ, 0x5, R2 ;  /* 0x00000005ff027819 */ /* 0x008fc80000011602 */
[----:B------:R-:W-:-:S05]  /*10db0*/  LOP3.LUT R2, R2, 0x3, RZ, 0xc0, !PT ;  /* 0x0000000302027812 */ /* 0x000fca00078ec0ff */
[----:B--2---:R-:W2:Y:S02]  /*10dc0*/  SHFL.IDX PT, R0, R2, RZ, 0x1f ;  /* 0x00001fff02007589 */ /* 0x004ea400000e0000 */
[----:B--2---:R-:W-:-:S13]  /*10dd0*/  ISETP.NE.AND P0, PT, R0, RZ, PT ;  /* 0x000000ff0000720c */ /* 0x004fda0003f05270 */
[----:B------:R-:W-:Y:S05]  /*10de0*/  @P0 EXIT ;  /* 0x000000000000094d */ /* 0x000fea0003800000 */
[----:B------:R-:W-:Y:S01]  /*10df0*/  ELECT P0, URZ, PT ;  /* 0x00000000003f782f */ /* 0x000fe20003800000 */
[----:B------:R-:W-:-:S12]  /*10e00*/  BSSY B0, `(.L_x_1013) ;  /* 0x0000022000007945 */ /* 0x000fd80003800000 */
[----:B------:R-:W-:Y:S05]  /*10e10*/  @!P0 BRA `(.L_x_1014) ;  /* 0x0000000000808947 */ /* 0x000fea0003800000 */
[----:B------:R-:W2:Y:S02]  /*10e20*/  LDL R2, [R1] ;  /* 0x0000000001027983 */ /* 0x000ea40000100800 */
[----:B--2---:R-:W-:-:S13]  /*10e30*/  R2UR UR4, R2 ;  /* 0x00000000020472ca */ /* 0x004fda00000e0000 */
[----:B------:R-:W-:-:S06]  /*10e40*/  ULOP3.LUT UR4, UR4, 0x2, URZ, 0xfc, !UPT ;  /* 0x0000000204047892 */ /* 0x000fcc000f8efc3f */
[----:B------:R-:W-:-:S05]  /*10e50*/  IMAD.U32 R0, RZ, RZ, UR4 ;  /* 0x00000004ff007e24 */ /* 0x000fca000f8e00ff */
[----:B------:R-:W-:-:S13]  /*10e60*/  ISETP.NE.AND P2, PT, R0, 0x3, PT ;  /* 0x000000030000780c */ /* 0x000fda0003f45270 */
[----:B------:R-:W-:Y:S05]  /*10e70*/  @!P2 BRA `(.L_x_1015) ;  /* 0x000000000004a947 */ /* 0x000fea0003800000 */
[----:B------:R-:W-:Y:S01]  /*10e80*/  BPT.TRAP 0x1 ;  /* 0x000000040000795c */ /* 0x000fe20000300000 */
.L_x_1015:
[----:B------:R-:W-:Y:S01]  /*10e90*/  VIADD R3, R7, 0x2a840 ;  /* 0x0002a84007037836 */ /* 0x000fe20000000000 */
[----:B------:R-:W-:Y:S01]  /*10ea0*/  SHF.L.U32 R4, R17, 0x1f, RZ ;  /* 0x0000001f11047819 */ /* 0x000fe200000006ff */
[C---:B------:R-:W-:Y:S02]  /*10eb0*/  VIADD R0, R16.reuse, 0x1 ;  /* 0x0000000110007836 */ /* 0x040fe40000000000 */
[----:B------:R-:W-:-:S03]  /*10ec0*/  IMAD R5, R16, 0x8, R3 ;  /* 0x0000000810057824 */ /* 0x000fc600078e0203 */
[----:B------:R-:W-:Y:S01]  /*10ed0*/  ISETP.NE.AND P1, PT, R0, 0x2, PT ;  /* 0x000000020000780c */ /* 0x000fe20003f25270 */
[----:B------:R-:W2:Y:S03]  /*10ee0*/  SYNCS.PHASECHK.TRANS64.TRYWAIT P0, [R5+URZ], R4 ;  /* 0x00000004050075a7 */ /* 0x000ea6000800017f */
[----:B------:R-:W-:-:S04]  /*10ef0*/  SEL R2, RZ, 0x1, P1 ;  /* 0x00000001ff027807 */ /* 0x000fc80000800000 */
[----:B------:R-:W-:Y:S02]  /*10f00*/  LOP3.LUT R17, R17, R2, RZ, 0x3c, !PT ;  /* 0x0000000211117212 */ /* 0x000fe400078e3cff */
[----:B------:R-:W-:Y:S02]  /*10f10*/  SEL R2, R0, RZ, P1 ;  /* 0x000000ff00027207 */ /* 0x000fe40000800000 */
[----:B------:R-:W-:-:S03]  /*10f20*/  SHF.L.U32 R0, R17, 0x1f, RZ ;  /* 0x0000001f11007819 */ /* 0x000fc600000006ff */
[----:B------:R-:W-:Y:S01]  /*10f30*/  IMAD R3, R2, 0x8, R3 ;  /* 0x0000000802037824 */ /* 0x000fe200078e0203 */
[----:B--2---:R-:W-:Y:S06]  /*10f40*/  @!P0 BRA `(.L_x_1016) ;  /* 0x00000008004c8947 */ /* 0x004fec0003800000 */
.L_x_1040:
[----:B------:R-:W3:Y:S02]  /*10f50*/  SYNCS.PHASECHK.TRANS64.TRYWAIT P0, [R3+URZ], R0 ;  /* 0x00000000030075a7 */ /* 0x000ee4000800017f */
[----:B---3--:R-:W-:Y:S05]  /*10f60*/  @!P0 BRA `(.L_x_1017) ;  /* 0x0000000800588947 */ /* 0x008fea0003800000 */
.L_x_1041:
[----:B------:R-:W-:Y:S05]  /*10f70*/  @!P2 BRA `(.L_x_1018) ;  /* 0x000000000004a947 */ /* 0x000fea0003800000 */
[----:B------:R-:W-:Y:S01]  /*10f80*/  BPT.TRAP 0x1 ;  /* 0x000000040000795c */ /* 0x000fe20000300000 */
.L_x_1018:
[----:B---3--:R-:W-:-:S04]  /*10f90*/  VIADD R3, R7, 0x2a860 ;  /* 0x0002a86007037836 */ /* 0x008fc80000000000 */
[----:B--2---:R-:W-:-:S04]  /*10fa0*/  IMAD R5, R16, 0x8, R3 ;  /* 0x0000000810057824 */ /* 0x004fc800078e0203 */
[----:B------:R-:W2:Y:S02]  /*10fb0*/  SYNCS.PHASECHK.TRANS64.TRYWAIT P0, [R5+URZ], R4 ;  /* 0x00000004050075a7 */ /* 0x000ea4000800017f */
[----:B--2---:R-:W-:Y:S05]  /*10fc0*/  @!P0 BRA `(.L_x_1019) ;  /* 0x0000000800548947 */ /* 0x004fea0003800000 */
.L_x_1042:
[----:B------:R-:W-:-:S07]  /*10fd0*/  IMAD R3, R2, 0x8, R3 ;  /* 0x0000000802037824 */ /* 0x000fce00078e0203 */
.L_x_1020:
[----:B---3--:R3:W4:Y:S02]  /*10fe0*/  SYNCS.PHASECHK.TRANS64.TRYWAIT P0, [R3+URZ], R0 ;  /* 0x00000000030075a7 */ /* 0x008724000800017f */
[----:B----4-:R-:W-:Y:S05]  /*10ff0*/  @!P0 NANOSLEEP.SYNCS 0x989680 ;  /* 0x009896800000895d */ /* 0x010fea0003900000 */
[----:B------:R-:W4:Y:S02]  /*11000*/  @!P0 SYNCS.PHASECHK.TRANS64 P0, [R3+URZ], R0 ;  /* 0x00000000030085a7 */ /* 0x000f24000800007f */
[----:B----4-:R-:W-:Y:S05]  /*11010*/  @!P0 BRA `(.L_x_1020) ;  /* 0xfffffffc00f08947 */ /* 0x010fea000383ffff */
.L_x_1014:
[----:B------:R-:W-:Y:S05]  /*11020*/  BSYNC B0 ;  /* 0x0000000000007941 */ /* 0x000fea0003800000 */
.L_x_1013:
[----:B------:R-:W-:Y:S05]  /*11030*/  EXIT ;  /* 0x000000000000794d */ /* 0x000fea0003800000 */
.L_x_874:
[----:B-1----:R-:W-:-:S04]  /*11040*/  IMAD.U32 R3, RZ, RZ, UR37 ;  /* 0x00000025ff037e24 */ /* 0x002fc8000f8e00ff */
[----:B------:R1:W2:Y:S03]  /*11050*/  SYNCS.PHASECHK.TRANS64.TRYWAIT P1, [R3+URZ+0x2a800], R0 ;  /* 0x02a80000030075a7 */ /* 0x0002a6000802017f */
[----:B--2---:R-:W-:Y:S05]  /*11060*/  @!P1 NANOSLEEP.SYNCS 0x989680 ;  /* 0x009896800000995d */ /* 0x004fea0003900000 */
[----:B------:R-:W2:Y:S02]  /*11070*/  @!P1 SYNCS.PHASECHK.TRANS64 P1, [R3+URZ+0x2a800], R0 ;  /* 0x02a80000030095a7 */ /* 0x000ea4000802007f */
[----:B--2---:R-:W-:Y:S05]  /*11080*/  @!P1 BRA `(.L_x_874) ;  /* 0xfffffffc00ec9947 */ /* 0x004fea000383ffff */
[----:B------:R-:W-:Y:S05]  /*11090*/  BRA `(.L_x_1021) ;  /* 0xffffff0800287947 */ /* 0x000fea000383ffff */
.L_x_878:
[----:B--2---:R2:W3:Y:S02]  /*110a0*/  SYNCS.PHASECHK.TRANS64.TRYWAIT P1, [R3+URZ+0x2a830], R0 ;  /* 0x02a83000030075a7 */ /* 0x0044e4000802017f */
[----:B---3--:R-:W-:Y:S05]  /*110b0*/  @!P1 NANOSLEEP.SYNCS 0x989680 ;  /* 0x009896800000995d */ /* 0x008fea0003900000 */
[----:B------:R-:W3:Y:S02]  /*110c0*/  @!P1 SYNCS.PHASECHK.TRANS64 P1, [R3+URZ+0x2a830], R0 ;  /* 0x02a83000030095a7 */ /* 0x000ee4000802007f */
[----:B---3--:R-:W-:Y:S05]  /*110d0*/  @!P1 BRA `(.L_x_878) ;  /* 0xfffffffc00f09947 */ /* 0x008fea000383ffff */
[----:B------:R-:W-:Y:S05]  /*110e0*/  BRA `(.L_x_877) ;  /* 0xffffff0800547947 */ /* 0x000fea000383ffff */
.L_x_894:
[----:B--2---:R-:W-:-:S04]  /*110f0*/  IMAD.U32 R89, RZ, RZ, UR38 ;  /* 0x00000026ff597e24 */ /* 0x004fc8000f8e00ff */
[----:B------:R2:W3:Y:S03]  /*11100*/  SYNCS.PHASECHK.TRANS64.TRYWAIT P1, [R89+URZ+0x2a830], R14 ;  /* 0x02a8300e590075a7 */ /* 0x0004e6000802017f */
[----:B---3--:R-:W-:Y:S05]  /*11110*/  @!P1 NANOSLEEP.SYNCS 0x989680 ;  /* 0x009896800000995d */ /* 0x008fea0003900000 */
[----:B------:R-:W3:Y:S02]  /*11120*/  @!P1 SYNCS.PHASECHK.TRANS64 P1, [R89+URZ+0x2a830], R14 ;  /* 0x02a8300e590095a7 */ /* 0x000ee4000802007f */
[----:B---3--:R-:W-:Y:S05]  /*11130*/  @!P1 BRA `(.L_x_894) ;  /* 0xfffffffc00ec9947 */ /* 0x008fea000383ffff */
[----:B------:R-:W-:Y:S05]  /*11140*/  BRA `(.L_x_893) ;  /* 0xffffff3000f47947 */ /* 0x000fea000383ffff */
.L_x_898:
[----:B---3--:R-:W-:-:S04]  /*11150*/  IMAD.U32 R175, RZ, RZ, UR6 ;  /* 0x00000006ffaf7e24 */ /* 0x008fc8000f8e00ff */
[----:B------:R3:W4:Y:S03]  /*11160*/  SYNCS.PHASECHK.TRANS64.TRYWAIT P1, [R175+URZ+0x2a850], R0 ;  /* 0x02a85000af0075a7 */ /* 0x000726000802017f */
[----:B----4-:R-:W-:Y:S05]  /*11170*/  @!P1 NANOSLEEP.SYNCS 0x989680 ;  /* 0x009896800000995d */ /* 0x010fea0003900000 */
[----:B------:R-:W4:Y:S02]  /*11180*/  @!P1 SYNCS.PHASECHK.TRANS64 P1, [R175+URZ+0x2a850], R0 ;  /* 0x02a85000af0095a7 */ /* 0x000f24000802007f */
[----:B----4-:R-:W-:Y:S05]  /*11190*/  @!P1 BRA `(.L_x_898) ;  /* 0xfffffffc00ec9947 */ /* 0x010fea000383ffff */
[----:B------:R-:W-:Y:S05]  /*111a0*/  BRA `(.L_x_897) ;  /* 0xffffff3c00147947 */ /* 0x000fea000383ffff */
.L_x_915:
[----:B--2---:R-:W-:-:S04]  /*111b0*/  IMAD.U32 R12, RZ, RZ, UR6 ;  /* 0x00000006ff0c7e24 */ /* 0x004fc8000f8e00ff */
[----:B------:R2:W3:Y:S03]  /*111c0*/  SYNCS.PHASECHK.TRANS64.TRYWAIT P1, [R12+URZ+0x2a830], R3 ;  /* 0x02a830030c0075a7 */ /* 0x0004e6000802017f */
[----:B---3--:R-:W-:Y:S05]  /*111d0*/  @!P1 NANOSLEEP.SYNCS 0x989680 ;  /* 0x009896800000995d */ /* 0x008fea0003900000 */
[----:B------:R-:W3:Y:S02]  /*111e0*/  @!P1 SYNCS.PHASECHK.TRANS64 P1, [R12+URZ+0x2a830], R3 ;  /* 0x02a830030c0095a7 */ /* 0x000ee4000802007f */
[----:B---3--:R-:W-:Y:S05]  /*111f0*/  @!P1 BRA `(.L_x_915) ;  /* 0xfffffffc00ec9947 */ /* 0x008fea000383ffff */
[----:B------:R-:W-:Y:S05]  /*11200*/  BRA `(.L_x_914) ;  /* 0xffffff6000847947 */ /* 0x000fea000383ffff */
.L_x_919:
[----:B-12---:R-:W-:-:S04]  /*11210*/  IMAD.U32 R3, RZ, RZ, UR11 ;  /* 0x0000000bff037e24 */ /* 0x006fc8000f8e00ff */
[----:B------:R1:W2:Y:S03]  /*11220*/  SYNCS.PHASECHK.TRANS64.TRYWAIT P1, [R3+URZ+0x2a850], R0 ;  /* 0x02a85000030075a7 */ /* 0x0002a6000802017f */
[----:B--2---:R-:W-:Y:S05]  /*11230*/  @!P1 NANOSLEEP.SYNCS 0x989680 ;  /* 0x009896800000995d */ /* 0x004fea0003900000 */
[----:B------:R-:W2:Y:S02]  /*11240*/  @!P1 SYNCS.PHASECHK.TRANS64 P1, [R3+URZ+0x2a850], R0 ;  /* 0x02a85000030095a7 */ /* 0x000ea4000802007f */
[----:B--2---:R-:W-:Y:S05]  /*11250*/  @!P1 BRA `(.L_x_919) ;  /* 0xfffffffc00ec9947 */ /* 0x004fea000383ffff */
[----:B------:R-:W-:Y:S05]  /*11260*/  BRA `(.L_x_918) ;  /* 0xffffff6800a47947 */ /* 0x000fea000383ffff */
.L_x_925:
[----:B--2---:R-:W-:-:S04]  /*11270*/  IMAD.U32 R12, RZ, RZ, UR6 ;  /* 0x00000006ff0c7e24 */ /* 0x004fc8000f8e00ff */
[----:B------:R2:W3:Y:S03]  /*11280*/  SYNCS.PHASECHK.TRANS64.TRYWAIT P1, [R12+URZ+0x2a830], R3 ;  /* 0x02a830030c0075a7 */ /* 0x0004e6000802017f */
[----:B---3--:R-:W-:Y:S05]  /*11290*/  @!P1 NANOSLEEP.SYNCS 0x989680 ;  /* 0x009896800000995d */ /* 0x008fea0003900000 */
[----:B------:R-:W3:Y:S02]  /*112a0*/  @!P1 SYNCS.PHASECHK.TRANS64 P1, [R12+URZ+0x2a830], R3 ;  /* 0x02a830030c0095a7 */ /* 0x000ee4000802007f */
[----:B---3--:R-:W-:Y:S05]  /*112b0*/  @!P1 BRA `(.L_x_925) ;  /* 0xfffffffc00ec9947 */ /* 0x008fea000383ffff */
[----:B------:R-:W-:Y:S05]  /*112c0*/  BRA `(.L_x_924) ;  /* 0xffffff7c00787947 */ /* 0x000fea000383ffff */
.L_x_929:
[----:B-12---:R-:W-:-:S04]  /*112d0*/  IMAD.U32 R3, RZ, RZ, UR10 ;  /* 0x0000000aff037e24 */ /* 0x006fc8000f8e00ff */
[----:B------:R1:W2:Y:S03]  /*112e0*/  SYNCS.PHASECHK.TRANS64.TRYWAIT P1, [R3+URZ+0x2a850], R0 ;  /* 0x02a85000030075a7 */ /* 0x0002a6000802017f */
[----:B--2---:R-:W-:Y:S05]  /*112f0*/  @!P1 NANOSLEEP.SYNCS 0x989680 ;  /* 0x009896800000995d */ /* 0x004fea0003900000 */
[----:B------:R-:W2:Y:S02]  /*11300*/  @!P1 SYNCS.PHASECHK.TRANS64 P1, [R3+URZ+0x2a850], R0 ;  /* 0x02a85000030095a7 */ /* 0x000ea4000802007f */
[----:B--2---:R-:W-:Y:S05]  /*11310*/  @!P1 BRA `(.L_x_929) ;  /* 0xfffffffc00ec9947 */ /* 0x004fea000383ffff */
[----:B------:R-:W-:Y:S05]  /*11320*/  BRA `(.L_x_928) ;  /* 0xffffff8400987947 */ /* 0x000fea000383ffff */
.L_x_942:
[----:B--2---:R-:W-:-:S04]  /*11330*/  IMAD.U32 R5, RZ, RZ, UR5 ;  /* 0x00000005ff057e24 */ /* 0x004fc8000f8e00ff */
[----:B------:R2:W3:Y:S03]  /*11340*/  SYNCS.PHASECHK.TRANS64.TRYWAIT P0, [R5+URZ+0x2a850], R0 ;  /* 0x02a85000050075a7 */ /* 0x0004e6000800017f */
[----:B---3--:R-:W-:Y:S05]  /*11350*/  @!P0 NANOSLEEP.SYNCS 0x989680 ;  /* 0x009896800000895d */ /* 0x008fea0003900000 */
[----:B------:R-:W3:Y:S02]  /*11360*/  @!P0 SYNCS.PHASECHK.TRANS64 P0, [R5+URZ+0x2a850], R0 ;  /* 0x02a85000050085a7 */ /* 0x000ee4000800007f */
[----:B---3--:R-:W-:Y:S05]  /*11370*/  @!P0 BRA `(.L_x_942) ;  /* 0xfffffffc00ec8947 */ /* 0x008fea000383ffff */
[----:B------:R-:W-:Y:S05]  /*11380*/  BRA `(.L_x_941) ;  /* 0xffffffac00707947 */ /* 0x000fea000383ffff */
.L_x_972:
[----:B------:R-:W1:Y:S01]  /*11390*/  S2R R18, SR_TID.X ;  /* 0x0000000000127919 */ /* 0x000e620000002100 */
        /* <DEDUP_REMOVED lines=9> */
.L_x_1022:
[----:B------:R-:W-:Y:S05]  /*11430*/  BRA `(.L_x_1023) ;  /* 0xffffffd400f47947 */ /* 0x000fea000383ffff */
.L_x_973:
[----:B------:R-:W-:Y:S01]  /*11440*/  BSSY B0, `(.L_x_1024) ;  /* 0x0000006000007945 */ /* 0x000fe20003800000 */
[----:B------:R-:W-:-:S07]  /*11450*/  IMAD.MOV.U32 R15, RZ, RZ, -0x1 ;  /* 0xffffffffff0f7424 */ /* 0x000fce00078e00ff */
[----:B------:R-:W-:Y:S05]  /*11460*/  WARPSYNC.COLLECTIVE R15, `(.L_x_1025) ;  /* 0x000000000f0c7348 */ /* 0x000fea0003c00000 */
[----:B------:R-:W-:Y:S02]  /*11470*/  ELECT P6, UR62, PT ;  /* 0x00000000003e782f */ /* 0x000fe400038c0000 */
[----:B------:R-:W-:Y:S01]  /*11480*/  MOV R14, UR62 ;  /* 0x0000003e000e7c02 */ /* 0x000fe20008000f00 */
[----:B------:R-:W-:Y:S10]  /*11490*/  ENDCOLLECTIVE ;  /* 0x000000000000791b */ /* 0x000ff40003800000 */
.L_x_1025:
[----:B------:R-:W-:Y:S05]  /*114a0*/  BSYNC B0 ;  /* 0x0000000000007941 */ /* 0x000fea0003800000 */
.L_x_1024:
[----:B------:R-:W-:Y:S05]  /*114b0*/  BRA `(.L_x_1026) ;  /* 0xffffffd400e47947 */ /* 0x000fea000383ffff */
.L_x_976:
[----:B-1----:R1:W2:Y:S02]  /*114c0*/  SYNCS.PHASECHK.TRANS64.TRYWAIT P2, [R8+URZ+0x2a840], R7 ;  /* 0x02a84007080075a7 */ /* 0x0022a4000804017f */
[----:B--2---:R-:W-:Y:S05]  /*114d0*/  @!P2 NANOSLEEP.SYNCS 0x989680 ;  /* 0x009896800000a95d */ /* 0x004fea0003900000 */
[----:B------:R-:W2:Y:S02]  /*114e0*/  @!P2 SYNCS.PHASECHK.TRANS64 P2, [R8+URZ+0x2a840], R7 ;  /* 0x02a840070800a5a7 */ /* 0x000ea4000804007f */
[----:B--2---:R-:W-:Y:S05]  /*114f0*/  @!P2 BRA `(.L_x_976) ;  /* 0xfffffffc00f0a947 */ /* 0x004fea000383ffff */
[----:B------:R-:W-:Y:S05]  /*11500*/  BRA `(.L_x_1027) ;  /* 0xffffffd800407947 */ /* 0x000fea000383ffff */
.L_x_978:
[----:B-1----:R-:W-:-:S04]  /*11510*/  IMAD.U32 R8, RZ, RZ, UR38 ;  /* 0x00000026ff087e24 */ /* 0x002fc8000f8e00ff */
[----:B------:R1:W2:Y:S03]  /*11520*/  SYNCS.PHASECHK.TRANS64.TRYWAIT P2, [R8+URZ+0x2a820], R7 ;  /* 0x02a82007080075a7 */ /* 0x0002a6000804017f */
[----:B--2---:R-:W-:Y:S05]  /*11530*/  @!P2 NANOSLEEP.SYNCS 0x989680 ;  /* 0x009896800000a95d */ /* 0x004fea0003900000 */
[----:B------:R-:W2:Y:S02]  /*11540*/  @!P2 SYNCS.PHASECHK.TRANS64 P2, [R8+URZ+0x2a820], R7 ;  /* 0x02a820070800a5a7 */ /* 0x000ea4000804007f */
[----:B--2---:R-:W-:Y:S05]  /*11550*/  @!P2 BRA `(.L_x_978) ;  /* 0xfffffffc00eca947 */ /* 0x004fea000383ffff */
[----:B------:R-:W-:Y:S05]  /*11560*/  BRA `(.L_x_1028) ;  /* 0xffffffdc004c7947 */ /* 0x000fea000383ffff */
.L_x_984:
[----:B-1----:R1:W2:Y:S02]  /*11570*/  SYNCS.PHASECHK.TRANS64.TRYWAIT P3, [R3+URZ+0x2a840], R2 ;  /* 0x02a84002030075a7 */ /* 0x0022a4000806017f */
[----:B--2---:R-:W-:Y:S05]  /*11580*/  @!P3 NANOSLEEP.SYNCS 0x989680 ;  /* 0x009896800000b95d */ /* 0x004fea0003900000 */
[----:B------:R-:W2:Y:S02]  /*11590*/  @!P3 SYNCS.PHASECHK.TRANS64 P3, [R3+URZ+0x2a840], R2 ;  /* 0x02a840020300b5a7 */ /* 0x000ea4000806007f */
[----:B--2---:R-:W-:Y:S05]  /*115a0*/  @!P3 BRA `(.L_x_984) ;  /* 0xfffffffc00f0b947 */ /* 0x004fea000383ffff */
[----:B------:R-:W-:Y:S05]  /*115b0*/  BRA `(.L_x_1029) ;  /* 0xffffffdc00f07947 */ /* 0x000fea000383ffff */
.L_x_986:
[----:B-1----:R1:W2:Y:S02]  /*115c0*/  SYNCS.PHASECHK.TRANS64.TRYWAIT P3, [R2+URZ+0x60], R3 ;  /* 0x00006003020075a7 */ /* 0x0022a4000806017f */
[----:B--2---:R-:W-:Y:S05]  /*115d0*/  @!P3 NANOSLEEP.SYNCS 0x989680 ;  /* 0x009896800000b95d */ /* 0x004fea0003900000 */
[----:B------:R-:W2:Y:S02]  /*115e0*/  @!P3 SYNCS.PHASECHK.TRANS64 P3, [R2+URZ+0x60], R3 ;  /* 0x000060030200b5a7 */ /* 0x000ea4000806007f */
[----:B--2---:R-:W-:Y:S05]  /*115f0*/  @!P3 BRA `(.L_x_986) ;  /* 0xfffffffc00f0b947 */ /* 0x004fea000383ffff */
[----:B------:R-:W-:Y:S05]  /*11600*/  BRA `(.L_x_1030) ;  /* 0xffffffe000787947 */ /* 0x000fea000383ffff */
.L_x_992:
[----:B-1----:R1:W2:Y:S02]  /*11610*/  SYNCS.PHASECHK.TRANS64.TRYWAIT P3, [R3+URZ+0x2a840], R2 ;  /* 0x02a84002030075a7 */ /* 0x0022a4000806017f */
[----:B--2---:R-:W-:Y:S05]  /*11620*/  @!P3 NANOSLEEP.SYNCS 0x989680 ;  /* 0x009896800000b95d */ /* 0x004fea0003900000 */
[----:B------:R-:W2:Y:S02]  /*11630*/  @!P3 SYNCS.PHASECHK.TRANS64 P3, [R3+URZ+0x2a840], R2 ;  /* 0x02a840020300b5a7 */ /* 0x000ea4000806007f */
[----:B--2---:R-:W-:Y:S05]  /*11640*/  @!P3 BRA `(.L_x_992) ;  /* 0xfffffffc00f0b947 */ /* 0x004fea000383ffff */
[----:B------:R-:W-:Y:S05]  /*11650*/  BRA `(.L_x_1031) ;  /* 0xffffffe400987947 */ /* 0x000fea000383ffff */
.L_x_994:
[----:B-1----:R1:W2:Y:S02]  /*11660*/  SYNCS.PHASECHK.TRANS64.TRYWAIT P3, [R2+URZ+0x60], R17 ;  /* 0x00006011020075a7 */ /* 0x0022a4000806017f */
[----:B--2---:R-:W-:Y:S05]  /*11670*/  @!P3 NANOSLEEP.SYNCS 0x989680 ;  /* 0x009896800000b95d */ /* 0x004fea0003900000 */
[----:B------:R-:W2:Y:S02]  /*11680*/  @!P3 SYNCS.PHASECHK.TRANS64 P3, [R2+URZ+0x60], R17 ;  /* 0x000060110200b5a7 */ /* 0x000ea4000806007f */
[----:B--2---:R-:W-:Y:S05]  /*11690*/  @!P3 BRA `(.L_x_994) ;  /* 0xfffffffc00f0b947 */ /* 0x004fea000383ffff */
[----:B------:R-:W-:Y:S05]  /*116a0*/  BRA `(.L_x_1032) ;  /* 0xffffffe800207947 */ /* 0x000fea000383ffff */
.L_x_999:
[----:B--2---:R2:W3:Y:S02]  /*116b0*/  SYNCS.PHASECHK.TRANS64.TRYWAIT P2, [R2+URZ+0x2a840], R3 ;  /* 0x02a84003020075a7 */ /* 0x0044e4000804017f */
[----:B---3--:R-:W-:Y:S05]  /*116c0*/  @!P2 NANOSLEEP.SYNCS 0x989680 ;  /* 0x009896800000a95d */ /* 0x008fea0003900000 */
[----:B------:R-:W3:Y:S02]  /*116d0*/  @!P2 SYNCS.PHASECHK.TRANS64 P2, [R2+URZ+0x2a840], R3 ;  /* 0x02a840030200a5a7 */ /* 0x000ee4000804007f */
[----:B---3--:R-:W-:Y:S05]  /*116e0*/  @!P2 BRA `(.L_x_999) ;  /* 0xfffffffc00f0a947 */ /* 0x008fea000383ffff */
[----:B------:R-:W-:Y:S05]  /*116f0*/  BRA `(.L_x_1033) ;  /* 0xffffffec00087947 */ /* 0x000fea000383ffff */
.L_x_1001:
[----:B-1----:R1:W2:Y:S02]  /*11700*/  SYNCS.PHASECHK.TRANS64.TRYWAIT P2, [R2+URZ+0x60], R11 ;  /* 0x0000600b020075a7 */ /* 0x0022a4000804017f */
[----:B--2---:R-:W-:Y:S05]  /*11710*/  @!P2 NANOSLEEP.SYNCS 0x989680 ;  /* 0x009896800000a95d */ /* 0x004fea0003900000 */
[----:B------:R-:W2:Y:S02]  /*11720*/  @!P2 SYNCS.PHASECHK.TRANS64 P2, [R2+URZ+0x60], R11 ;  /* 0x0000600b0200a5a7 */ /* 0x000ea4000804007f */
[----:B--2---:R-:W-:Y:S05]  /*11730*/  @!P2 BRA `(.L_x_1001) ;  /* 0xfffffffc00f0a947 */ /* 0x004fea000383ffff */
[----:B------:R-:W-:Y:S05]  /*11740*/  BRA `(.L_x_1034) ;  /* 0xffffffec009c7947 */ /* 0x000fea000383ffff */
.L_x_1008:
[----:B-1----:R1:W2:Y:S02]  /*11750*/  SYNCS.PHASECHK.TRANS64.TRYWAIT P0, [R3+URZ+0x2a860], R0 ;  /* 0x02a86000030075a7 */ /* 0x0022a4000800017f */
[----:B--2---:R-:W-:Y:S05]  /*11760*/  @!P0 NANOSLEEP.SYNCS 0x989680 ;  /* 0x009896800000895d */ /* 0x004fea0003900000 */
[----:B------:R-:W2:Y:S02]  /*11770*/  @!P0 SYNCS.PHASECHK.TRANS64 P0, [R3+URZ+0x2a860], R0 ;  /* 0x02a86000030085a7 */ /* 0x000ea4000800007f */
[----:B--2---:R-:W-:Y:S05]  /*11780*/  @!P0 BRA `(.L_x_1008) ;  /* 0xfffffffc00f08947 */ /* 0x004fea000383ffff */
[----:B------:R-:W-:Y:S05]  /*11790*/  BRA `(.L_x_1035) ;  /* 0xfffffff000787947 */ /* 0x000fea000383ffff */
.L_x_1010:
[----:B------:R-:W-:Y:S01]  /*117a0*/  BSSY B0, `(.L_x_1036) ;  /* 0x0000007000007945 */ /* 0x000fe20003800000 */
[----:B------:R-:W-:Y:S02]  /*117b0*/  IMAD.MOV.U32 R12, RZ, RZ, RZ ;  /* 0x000000ffff0c7224 */ /* 0x000fe400078e00ff */
[----:B------:R-:W-:Y:S02]  /*117c0*/  IMAD.MOV.U32 R11, RZ, RZ, 0x1f ;  /* 0x0000001fff0b7424 */ /* 0x000fe400078e00ff */
[----:B------:R-:W-:-:S07]  /*117d0*/  IMAD.MOV.U32 R15, RZ, RZ, -0x1 ;  /* 0xffffffffff0f7424 */ /* 0x000fce00078e00ff */
[----:B------:R-:W-:Y:S05]  /*117e0*/  WARPSYNC.COLLECTIVE R15, `(.L_x_1037) ;  /* 0x000000000f087348 */ /* 0x000fea0003c00000 */
[----:B------:R1:W2:Y:S02]  /*117f0*/  SHFL.IDX P6, R14, R13, R12, R11 ;  /* 0x0000000c0d0e7389 */ /* 0x0002a400000c000b */
[----:B-12---:R-:W-:Y:S01]  /*11800*/  ENDCOLLECTIVE ;  /* 0x000000000000791b */ /* 0x006fe20003800000 */
.L_x_1037:
[----:B------:R-:W-:Y:S05]  /*11810*/  BSYNC B0 ;  /* 0x0000000000007941 */ /* 0x000fea0003800000 */
.L_x_1036:
[----:B------:R-:W-:Y:S05]  /*11820*/  BRA `(.L_x_1038) ;  /* 0xfffffff000f47947 */ /* 0x000fea000383ffff */
.L_x_1012:
[----:B--2---:R2:W3:Y:S02]  /*11830*/  SYNCS.PHASECHK.TRANS64.TRYWAIT P0, [R7+URZ+0x2a820], R0 ;  /* 0x02a82000070075a7 */ /* 0x0044e4000800017f */
[----:B---3--:R-:W-:Y:S05]  /*11840*/  @!P0 NANOSLEEP.SYNCS 0x989680 ;  /* 0x009896800000895d */ /* 0x008fea0003900000 */
[----:B------:R-:W3:Y:S02]  /*11850*/  @!P0 SYNCS.PHASECHK.TRANS64 P0, [R7+URZ+0x2a820], R0 ;  /* 0x02a82000070085a7 */ /* 0x000ee4000800007f */
[----:B---3--:R-:W-:Y:S05]  /*11860*/  @!P0 BRA `(.L_x_1012) ;  /* 0xfffffffc00f08947 */ /* 0x008fea000383ffff */
[----:B------:R-:W-:Y:S05]  /*11870*/  BRA `(.L_x_1039) ;  /* 0xfffffff400447947 */ /* 0x000fea000383ffff */
.L_x_1016:
[----:B--2---:R2:W3:Y:S02]  /*11880*/  SYNCS.PHASECHK.TRANS64.TRYWAIT P0, [R5+URZ], R4 ;  /* 0x00000004050075a7 */ /* 0x0044e4000800017f */
[----:B---3--:R-:W-:Y:S05]  /*11890*/  @!P0 NANOSLEEP.SYNCS 0x989680 ;  /* 0x009896800000895d */ /* 0x008fea0003900000 */
[----:B------:R-:W3:Y:S02]  /*118a0*/  @!P0 SYNCS.PHASECHK.TRANS64 P0, [R5+URZ], R4 ;  /* 0x00000004050085a7 */ /* 0x000ee4000800007f */
[----:B---3--:R-:W-:Y:S05]  /*118b0*/  @!P0 BRA `(.L_x_1016) ;  /* 0xfffffffc00f08947 */ /* 0x008fea000383ffff */
[----:B------:R-:W-:Y:S05]  /*118c0*/  BRA `(.L_x_1040) ;  /* 0xfffffff400a07947 */ /* 0x000fea000383ffff */
.L_x_1017:
[----:B---3--:R3:W4:Y:S02]  /*118d0*/  SYNCS.PHASECHK.TRANS64.TRYWAIT P0, [R3+URZ], R0 ;  /* 0x00000000030075a7 */ /* 0x008724000800017f */
[----:B----4-:R-:W-:Y:S05]  /*118e0*/  @!P0 NANOSLEEP.SYNCS 0x989680 ;  /* 0x009896800000895d */ /* 0x010fea0003900000 */
[----:B------:R-:W4:Y:S02]  /*118f0*/  @!P0 SYNCS.PHASECHK.TRANS64 P0, [R3+URZ], R0 ;  /* 0x00000000030085a7 */ /* 0x000f24000800007f */
[----:B----4-:R-:W-:Y:S05]  /*11900*/  @!P0 BRA `(.L_x_1017) ;  /* 0xfffffffc00f08947 */ /* 0x010fea000383ffff */
[----:B------:R-:W-:Y:S05]  /*11910*/  BRA `(.L_x_1041) ;  /* 0xfffffff400947947 */ /* 0x000fea000383ffff */
.L_x_1019:
[----:B--2---:R2:W3:Y:S02]  /*11920*/  SYNCS.PHASECHK.TRANS64.TRYWAIT P0, [R5+URZ], R4 ;  /* 0x00000004050075a7 */ /* 0x0044e4000800017f */
[----:B---3--:R-:W-:Y:S05]  /*11930*/  @!P0 NANOSLEEP.SYNCS 0x989680 ;  /* 0x009896800000895d */ /* 0x008fea0003900000 */
[----:B------:R-:W3:Y:S02]  /*11940*/  @!P0 SYNCS.PHASECHK.TRANS64 P0, [R5+URZ], R4 ;  /* 0x00000004050085a7 */ /* 0x000ee4000800007f */
[----:B---3--:R-:W-:Y:S05]  /*11950*/  @!P0 BRA `(.L_x_1019) ;  /* 0xfffffffc00f08947 */ /* 0x008fea000383ffff */
[----:B------:R-:W-:Y:S05]  /*11960*/  BRA `(.L_x_1042) ;  /* 0xfffffff400987947 */ /* 0x000fea000383ffff */
.L_x_1043:
        /* <DEDUP_REMOVED lines=9> */
.L_x_2659:


//--------------------- .text._ZN7cutlass13device_kernelIN5flash11enable_sm90INS1_16FlashAttnFwdSm90INS1_25CollectiveMainloopFwdSm90ILi2EN4cute5tupleIJNS5_1CILi1EEES8_S8_EEENS6_IJNS7_ILi128EEENS7_ILi96EEENS7_ILi192EEEEEELi128ENS_10bfloat16_tEfNS_4arch4Sm90ELb0ELb1ELb0ELb1ELb0ELb0ELb0ELb1ELb1ELb0ELb0ELb0EEENS1_21CollectiveEpilogueFwdINS6_IJSA_SA_SB_EEES9_SE_SG_Li256ELb1ELb0ELb0ELb0EEENS1_36VarlenDynamicPersistentTileSchedulerILi128ELi96ELi256ELi32ELb0ELb0ELb1ELb1ELb0ELb1EEEEEEEEEvNT_6ParamsE --------------------------
	.section	.text._ZN7cutlass13device_kernelIN5flash11enable_sm90INS1_16FlashAttnFwdSm90INS1_25CollectiveMainloopFwdSm90ILi2EN4cute5tupleIJNS5_1CILi1EEES8_S8_EEENS6_IJNS7_ILi128EEENS7_ILi96EEENS7_ILi192EEEEEELi128ENS_10bfloat16_tEfNS_4arch4Sm90ELb0ELb1ELb0ELb1ELb0ELb0ELb0ELb1ELb1ELb0ELb0ELb0EEENS1_21CollectiveEpilogueFwdINS6_IJSA_SA_SB_EEES9_SE_SG_Li256ELb1ELb0ELb0ELb0EEENS1_36VarlenDynamicPersistentTileSchedulerILi128ELi96ELi256ELi32ELb0ELb0ELb1ELb1ELb0ELb1EEEEEEEEEvNT_6ParamsE,"ax",@progbits
	.align	128
.text._ZN7cutlass13device_kernelIN5flash11enable_sm90INS1_16FlashAttnFwdSm90INS1_25CollectiveMainloopFwdSm90ILi2EN4cute5tupleIJNS5_1CILi1EEES8_S8_EEENS6_IJNS7_ILi128EEENS7_ILi96EEENS7_ILi192EEEEEELi128ENS_10bfloat16_tEfNS_4arch4Sm90ELb0ELb1ELb0ELb1ELb0ELb0ELb0ELb1ELb1ELb0ELb0ELb0EEENS1_21CollectiveEpilogueFwdINS6_IJSA_SA_SB_EEES9_SE_SG_Li256ELb1ELb0ELb0ELb0EEENS1_36VarlenDynamicPersistentTileSchedulerILi128ELi96ELi256ELi32ELb0ELb0ELb1ELb1ELb0ELb1EEEEEEEEEvNT_6ParamsE:
        .type           _ZN7cutlass13device_kernelIN5flash11enable_sm90INS1_16FlashAttnFwdSm90INS1_25CollectiveMainloopFwdSm90ILi2EN4cute5tupleIJNS5_1CILi1EEES8_S8_EEENS6_IJNS7_ILi128EEENS7_ILi96EEENS7_ILi192EEEEEELi128ENS_10bfloat16_tEfNS_4arch4Sm90ELb0ELb1ELb0ELb1ELb0ELb0ELb0ELb1ELb1ELb0ELb0ELb0EEENS1_21CollectiveEpilogueFwdINS6_IJSA_SA_SB_EEES9_SE_SG_Li256ELb1ELb0ELb0ELb0EEENS1_36VarlenDynamicPersistentTileSchedulerILi128ELi96ELi256ELi32ELb0ELb0ELb1ELb1ELb0ELb1EEEEEEEEEvNT_6ParamsE,@function
        .size           _ZN7cutlass13device_kernelIN5flash11enable_sm90INS1_16FlashAttnFwdSm90INS1_25CollectiveMainloopFwdSm90ILi2EN4cute5tupleIJNS5_1CILi1EEES8_S8_EEENS6_IJNS7_ILi128EEENS7_ILi96EEENS7_ILi192EEEEEELi128ENS_10bfloat16_tEfNS_4arch4Sm90ELb0ELb1ELb0ELb1ELb0ELb0ELb0ELb1ELb1ELb0ELb0ELb0EEENS1_21CollectiveEpilogueFwdINS6_IJSA_SA_SB_EEES9_SE_SG_Li256ELb1ELb0ELb0ELb0EEENS1_36VarlenDynamicPersistentTileSchedulerILi128ELi96ELi256ELi32ELb0ELb0ELb1ELb1ELb0ELb1EEEEEEEEEvNT_6ParamsE,(.L_x_2660 - _ZN7cutlass13device_kernelIN5flash11enable_sm90INS1_16FlashAttnFwdSm90INS1_25CollectiveMainloopFwdSm90ILi2EN4cute5tupleIJNS5_1CILi1EEES8_S8_EEENS6_IJNS7_ILi128EEENS7_ILi96EEENS7_ILi192EEEEEELi128ENS_10bfloat16_tEfNS_4arch4Sm90ELb0ELb1ELb0ELb1ELb0ELb0ELb0ELb1ELb1ELb0ELb0ELb0EEENS1_21CollectiveEpilogueFwdINS6_IJSA_SA_SB_EEES9_SE_SG_Li256ELb1ELb0ELb0ELb0EEENS1_36VarlenDynamicPersistentTileSchedulerILi128ELi96ELi256ELi32ELb0ELb0ELb1ELb1ELb0ELb1EEEEEEEEEvNT_6ParamsE)
        .other          _ZN7cutlass13device_kernelIN5flash11enable_sm90INS1_16FlashAttnFwdSm90INS1_25CollectiveMainloopFwdSm90ILi2EN4cute5tupleIJNS5_1CILi1EEES8_S8_EEENS6_IJNS7_ILi128EEENS7_ILi96EEENS7_ILi192EEEEEELi128ENS_10bfloat16_tEfNS_4arch4Sm90ELb0ELb1ELb0ELb1ELb0ELb0ELb0ELb1ELb1ELb0ELb0ELb0EEENS1_21CollectiveEpilogueFwdINS6_IJSA_SA_SB_EEES9_SE_SG_Li256ELb1ELb0ELb0ELb0EEENS1_36VarlenDynamicPersistentTileSchedulerILi128ELi96ELi256ELi32ELb0ELb0ELb1ELb1ELb0ELb1EEEEEEEEEvNT_6ParamsE,@"STO_CUDA_ENTRY STV_DEFAULT"
_ZN7cutlass13device_kernelIN5flash11enable_sm90INS1_16FlashAttnFwdSm90INS1_25CollectiveMainloopFwdSm90ILi2EN4cute5tupleIJNS5_1CILi1EEES8_S8_EEENS6_IJNS7_ILi128EEENS7_ILi96EEENS7_ILi192EEEEEELi128ENS_10bfloat16_tEfNS_4arch4Sm90ELb0ELb1ELb0ELb1ELb0ELb0ELb0ELb1ELb1ELb0ELb0ELb0EEENS1_21CollectiveEpilogueFwdINS6_IJSA_SA_SB_EEES9_SE_SG_Li256ELb1ELb0ELb0ELb0EEENS1_36VarlenDynamicPersistentTileSchedulerILi128ELi96ELi256ELi32ELb0ELb0ELb1ELb1ELb0ELb1EEEEEEEEEvNT_6ParamsE:
        /* <DEDUP_REMOVED lines=20> */
.L_x_1045:
[----:B------:R-:W-:Y:S05]  /*0140*/  BSYNC B0 ;  /* 0x0000000000007941 */ /* 0x000fea0003800000 */
.L_x_1044:
        /* <DEDUP_REMOVED lines=40> */
.L_x_1046:
        /* <DEDUP_REMOVED lines=22> */
.L_x_1047:
        /* <DEDUP_REMOVED lines=18> */
.L_x_1048:
        /* <DEDUP_REMOVED lines=22> */
.L_x_1049:
        /* <DEDUP_REMOVED lines=22> */
.L_x_1050:
[----:B0-----:R-:W-:Y:S01]  /*0910*/  ISETP.NE.AND P0, PT, R2, RZ, PT ;  /* 0x000000ff0200720c */ /* 0x001fe20003f05270 */
[----:B------:R-:W-:Y:S01]  /*0920*/  IMAD.MOV.U32 R2, RZ, RZ, 0x1 ;  /* 0x00000001ff027424 */ /* 0x000fe200078e00ff */
[----:B------:R-:W-:Y:S01]  /*0930*/  NOP ;  /* 0x0000000000007918 */ /* 0x000fe20000000000 */
[----:B------:R-:W-:-:S03]  /*0940*/  ULDC.64 UR60, c[0x0][0x208] ;  /* 0x00008200003c7ab9 */ /* 0x000fc60000000a00 */
[----:B------:R-:W-:-:S05]  /*0950*/  SEL R2, R2, 0x2, !P0 ;  /* 0x0000000202027807 */ /* 0x000fca0004000000 */
[----:B------:R0:W-:Y:S01]  /*0960*/  STL [R1+0x20], R2 ;  /* 0x0000200201007387 */ /* 0x0001e20000100800 */
[----:B-123--:R-:W-:Y:S06]  /*0970*/  BAR.SYNC.DEFER_BLOCKING 0x0 ;  /* 0x0000000000007b1d */ /* 0x00efec0000010000 */
[----:B------:R-:W-:Y:S05]  /*0980*/  @!P0 BRA `(.L_x_1051) ;  /* 0x000000dc003c8947 */ /* 0x000fea0003800000 */
.L_x_1052:
        /* <DEDUP_REMOVED lines=14> */
[----:B------:R-:W2:Y:S01]  /*0a70*/  LDL.LU R8, [R1+0x20] ;  /* 0x0000200001087983 */ /* 0x000ea20000300800 */
[----:B------:R-:W1:Y:S02]  /*0a80*/  S2R R0, SR_TID.X ;  /* 0x0000000000007919 */ /* 0x000e640000002100 */
[----:B-1----:R-:W-:-:S05]  /*0a90*/  VIADD R174, R0, 0xffffff80 ;  /* 0xffffff8000ae7836 */ /* 0x002fca0000000000 */
[----:B------:R-:W-:-:S04]  /*0aa0*/  SHF.R.S32.HI R3, RZ, 0x1f, R174 ;  /* 0x0000001fff037819 */ /* 0x000fc800000114ae */
[----:B------:R-:W-:-:S04]  /*0ab0*/  LEA.HI R5, R3, R174, RZ, 0x7 ;  /* 0x000000ae03057211 */ /* 0x000fc800078f38ff */
[----:B------:R-:W-:-:S05]  /*0ac0*/  LOP3.LUT R7, R5, 0xffffff80, RZ, 0xc0, !PT ;  /* 0xffffff8005077812 */ /* 0x000fca00078ec0ff */
[----:B------:R-:W-:-:S05]  /*0ad0*/  IMAD.IADD R170, R174, 0x1, -R7 ;  /* 0x00000001aeaa7824 */ /* 0x000fca00078e0a07 */
[----:B------:R-:W-:-:S04]  /*0ae0*/  SHF.R.S32.HI R11, RZ, 0x1f, R170 ;  /* 0x0000001fff0b7819 */ /* 0x000fc800000114aa */
[----:B------:R-:W-:-:S04]  /*0af0*/  LEA.HI R4, R11, R170, RZ, 0x2 ;  /* 0x000000aa0b047211 */ /* 0x000fc800078f10ff */
[--C-:B------:R-:W-:Y:S02]  /*0b00*/  SHF.R.S32.HI R6, RZ, 0x2, R4.reuse ;  /* 0x00000002ff067819 */ /* 0x100fe40000011404 */
[----:B------:R-:W-:-:S04]  /*0b10*/  SHF.R.S32.HI R7, RZ, 0x1f, R4 ;  /* 0x0000001fff077819 */ /* 0x000fc80000011404 */
[----:B------:R-:W-:Y:S02]  /*0b20*/  LEA.HI R7, R7, R6, RZ, 0x3 ;  /* 0x0000000607077211 */ /* 0x000fe400078f18ff */
[-C--:B------:R-:W-:Y:S02]  /*0b30*/  LEA.HI R0, R3, R174.reuse, RZ, 0x4 ;  /* 0x000000ae03007211 */ /* 0x080fe400078f20ff */
[----:B------:R-:W-:Y:S02]  /*0b40*/  SHF.R.S32.HI R172, RZ, 0x7, R5 ;  /* 0x00000007ffac7819 */ /* 0x000fe40000011405 */
[----:B------:R-:W-:Y:S02]  /*0b50*/  LOP3.LUT R7, R7, 0xfffffff8, RZ, 0xc0, !PT ;  /* 0xfffffff807077812 */ /* 0x000fe400078ec0ff */
[----:B0-----:R-:W-:Y:S02]  /*0b60*/  LEA.HI R2, R3, R174, RZ, 0x5 ;  /* 0x000000ae03027211 */ /* 0x001fe400078f28ff */
[----:B------:R-:W-:-:S02]  /*0b70*/  SHF.R.S32.HI R9, RZ, 0x4, R0 ;  /* 0x00000004ff097819 */ /* 0x000fc40000011400 */
[----:B------:R-:W-:Y:S02]  /*0b80*/  LEA.HI R11, R11, R170, RZ, 0x5 ;  /* 0x000000aa0b0b7211 */ /* 0x000fe400078f28ff */
[----:B------:R-:W-:Y:S01]  /*0b90*/  LEA.HI R5, R5, R172, RZ, 0x1 ;  /* 0x000000ac05057211 */ /* 0x000fe200078f08ff */
[----:B------:R-:W-:Y:S01]  /*0ba0*/  IMAD.IADD R6, R6, 0x1, -R7 ;  /* 0x0000000106067824 */ /* 0x000fe200078e0a07 */
[----:B------:R-:W-:Y:S01]  /*0bb0*/  LOP3.LUT R7, R0, 0x3fffff0, RZ, 0xc0, !PT ;  /* 0x03fffff000077812 */ /* 0x000fe200078ec0ff */
[----:B------:R-:W-:Y:S01]  /*0bc0*/  IMAD.SHL.U32 R2, R2, 0x20, RZ ;  /* 0x0000002002027824 */ /* 0x000fe200078e00ff */
[----:B------:R-:W-:Y:S02]  /*0bd0*/  LEA.HI R0, R0, R9, RZ, 0x1 ;  /* 0x0000000900007211 */ /* 0x000fe400078f08ff */
[----:B------:R-:W-:Y:S02]  /*0be0*/  SHF.R.S32.HI R11, RZ, 0x5, R11 ;  /* 0x00000005ff0b7819 */ /* 0x000fe4000001140b */
[----:B------:R-:W-:Y:S01]  /*0bf0*/  LOP3.LUT R5, R5, 0x3fffffe, RZ, 0xc0, !PT ;  /* 0x03fffffe05057812 */ /* 0x000fe200078ec0ff */
[----:B------:R-:W-:Y:S01]  /*0c00*/  IMAD.IADD R7, R174, 0x1, -R7 ;  /* 0x00000001ae077824 */ /* 0x000fe200078e0a07 */
[----:B------:R-:W-:Y:S01]  /*0c10*/  LOP3.LUT R2, R2, 0xfffffc00, RZ, 0xc0, !PT ;  /* 0xfffffc0002027812 */ /* 0x000fe200078ec0ff */
[----:B------:R-:W-:Y:S01]  /*0c20*/  IMAD R6, R11, 0x10, R6 ;  /* 0x000000100b067824 */ /* 0x000fe200078e0206 */
[----:B------:R-:W-:Y:S01]  /*0c30*/  LOP3.LUT R0, R0, 0x1ffffffe, RZ, 0xc0, !PT ;  /* 0x1ffffffe00007812 */ /* 0x000fe200078ec0ff */
[----:B------:R-:W-:Y:S01]  /*0c40*/  IMAD.IADD R5, R172, 0x1, -R5 ;  /* 0x00000001ac057824 */ /* 0x000fe200078e0a05 */
[----:B------:R-:W-:Y:S01]  /*0c50*/  LEA.HI R3, R3, R174, RZ, 0x3 ;  /* 0x000000ae03037211 */ /* 0x000fe200078f18ff */
[----:B------:R-:W-:-:S02]  /*0c60*/  IMAD R7, R7, 0x40, R2 ;  /* 0x0000004007077824 */ /* 0x000fc400078e0202 */
[----:B------:R-:W-:Y:S02]  /*0c70*/  IMAD.IADD R0, R9, 0x1, -R0 ;  /* 0x0000000109007824 */ /* 0x000fe400078e0a00 */
[----:B------:R-:W-:Y:S01]  /*0c80*/  IMAD R171, R5, 0x40, R6 ;  /* 0x0000004005ab7824 */ /* 0x000fe200078e0206 */
[----:B------:R-:W-:Y:S01]  /*0c90*/  LOP3.LUT R5, R3, 0x1ffffff8, RZ, 0xc0, !PT ;  /* 0x1ffffff803057812 */ /* 0x000fe200078ec0ff */
[----:B------:R-:W-:Y:S01]  /*0ca0*/  IMAD R173, R0, 0x8, R7 ;  /* 0x0000000800ad7824 */ /* 0x000fe200078e0207 */
[----:B------:R-:W-:-:S03]  /*0cb0*/  LOP3.LUT R7, R4, 0x7ffffffc, RZ, 0xc0, !PT ;  /* 0x7ffffffc04077812 */ /* 0x000fc600078ec0ff */
[----:B------:R-:W-:Y:S01]  /*0cc0*/  IMAD.IADD R5, R174, 0x1, -R5 ;  /* 0x00000001ae057824 */ /* 0x000fe200078e0a05 */
[----:B------:R-:W-:Y:S01]  /*0cd0*/  SHF.R.S32.HI R164, RZ, 0x3, R3 ;  /* 0x00000003ffa47819 */ /* 0x000fe20000011403 */
[----:B------:R-:W-:Y:S02]  /*0ce0*/  IMAD.MOV.U32 R169, RZ, RZ, RZ ;  /* 0x000000ffffa97224 */ /* 0x000fe400078e00ff */
[----:B------:R-:W-:Y:S02]  /*0cf0*/  IMAD.SHL.U32 R22, R5, 0x8, RZ ;  /* 0x0000000805167824 */ /* 0x000fe400078e00ff */
[----:B------:R-:W-:Y:S01]  /*0d00*/  IMAD.IADD R18, R170, 0x1, -R7 ;  /* 0x00000001aa127824 */ /* 0x000fe200078e0a07 */
[----:B------:R-:W-:Y:S01]  /*0d10*/  UMOV UR37, URZ ;  /* 0x0000003f00257c82 */ /* 0x000fe20008000000 */
[----:B------:R-:W-:Y:S01]  /*0d20*/  UMOV UR36, URZ ;  /* 0x0000003f00247c82 */ /* 0x000fe20008000000 */
[----:B--2---:R-:W-:-:S07]  /*0d30*/  LOP3.LUT R19, R8, 0x1, RZ, 0xfc, !PT ;  /* 0x0000000108137812 */ /* 0x004fce00078efcff */
.L_x_1152:
[----:B0---45:R-:W0:Y:S01]  /*0d40*/  LDC.64 R4, c[0x0][0xa18] ;  /* 0x00028600ff047b82 */ /* 0x031e220000000a00 */
[----:B------:R-:W-:Y:S01]  /*0d50*/  IMAD.MOV.U32 R7, RZ, RZ, RZ ;  /* 0x000000ffff077224 */ /* 0x000fe200078e00ff */
[----:B------:R-:W-:-:S06]  /*0d60*/  ULDC.64 UR4, c[0x0][0xa20] ;  /* 0x0002880000047ab9 */ /* 0x000fcc0000000a00 */
[----:B------:R-:W1:Y:S08]  /*0d70*/  LDC R17, c[0x0][0x288] ;  /* 0x0000a200ff117b82 */ /* 0x000e700000000800 */
[----:B--2---:R-:W2:Y:S01]  /*0d80*/  LDC.64 R2, c[0x0][0xa28] ;  /* 0x00028a00ff027b82 */ /* 0x004ea20000000a00 */
[----:B0-----:R-:W-:-:S07]  /*0d90*/  ISETP.NE.U32.AND P1, PT, R4, RZ, PT ;  /* 0x000000ff0400720c */ /* 0x001fce0003f25070 */
[----:B---3--:R-:W0:Y:S01]  /*0da0*/  LDC.64 R8, c[0x0][0x3f8] ;  /* 0x0000fe00ff087b82 */ /* 0x008e220000000a00 */
[----:B------:R-:W-:-:S07]  /*0db0*/  ISETP.NE.AND.EX P1, PT, R5, RZ, PT, P1 ;  /* 0x000000ff0500720c */ /* 0x000fce0003f25310 */
[----:B------:R-:W3:Y:S01]  /*0dc0*/  LDC R0, c[0x0][0x404] ;  /* 0x00010100ff007b82 */ /* 0x000ee20000000800 */
[----:B--2---:R-:W-:-:S07]  /*0dd0*/  ISETP.NE.U32.AND P0, PT, R2, RZ, PT ;  /* 0x000000ff0200720c */ /* 0x004fce0003f05070 */
[----:B------:R-:W2:Y:S01]  /*0de0*/  @P1 LDC.64 R4, c[0x0][0xa18] ;  /* 0x00028600ff041b82 */ /* 0x000ea20000000a00 */
[----:B------:R-:W-:-:S07]  /*0df0*/  ISETP.NE.AND.EX P0, PT, R3, RZ, PT, P0 ;  /* 0x000000ff0300720c */ /* 0x000fce0003f05300 */
[----:B------:R-:W4:Y:S08]  /*0e00*/  LDC R11, c[0x0][0x2e0] ;  /* 0x0000b800ff0b7b82 */ /* 0x000f300000000800 */
[----:B------:R-:W0:Y:S01]  /*0e10*/  @P0 LDC.64 R2, c[0x0][0xa28] ;  /* 0x00028a00ff020b82 */ /* 0x000e220000000a00 */
[----:B--2---:R-:W-:-:S05]  /*0e20*/  @P1 IMAD.WIDE R4, R163, 0x4, R4 ;  /* 0x00000004a3041825 */ /* 0x004fca00078e0204 */
[----:B-1----:R1:W5:Y:S01]  /*0e30*/  @P1 LDG.E R17, desc[UR60][R4.64] ;  /* 0x0000003c04111981 */ /* 0x002362000c1e1900 */
[----:B0-----:R-:W-:-:S05]  /*0e40*/  @P0 IMAD.WIDE R2, R163, 0x4, R2 ;  /* 0x00000004a3020825 */ /* 0x001fca00078e0202 */
[----:B------:R1:W5:Y:S01]  /*0e50*/  @P0 LDG.E R7, desc[UR60][R2.64] ;  /* 0x0000003c02070981 */ /* 0x000362000c1e1900 */
[----:B------:R-:W-:Y:S02]  /*0e60*/  ISETP.NE.U32.AND P0, PT, R8, RZ, PT ;  /* 0x000000ff0800720c */ /* 0x000fe40003f05070 */
[----:B------:R-:W-:Y:S02]  /*0e70*/  ISETP.NE.U32.AND P2, PT, RZ, UR4, PT ;  /* 0x00000004ff007c0c */ /* 0x000fe4000bf45070 */
[----:B------:R-:W-:Y:S02]  /*0e80*/  ISETP.NE.AND.EX P0, PT, R9, RZ, PT, P0 ;  /* 0x000000ff0900720c */ /* 0x000fe40003f05300 */
[----:B------:R-:W-:Y:S02]  /*0e90*/  ISETP.NE.AND.EX P2, PT, RZ, UR5, PT, P2 ;  /* 0x00000005ff007c0c */ /* 0x000fe4000bf45320 */
[----:B---3--:R-:W-:Y:S01]  /*0ea0*/  SEL R0, R0, 0x1, P0 ;  /* 0x0000000100007807 */ /* 0x008fe20000000000 */
[----:B------:R-:W-:-:S04]  /*0eb0*/  IMAD.MOV.U32 R166, RZ, RZ, R162 ;  /* 0x000000ffffa67224 */ /* 0x000fc800078e00a2 */
[----:B----4-:R-:W-:Y:S01]  /*0ec0*/  IMAD R16, R0, R11, RZ ;  /* 0x0000000b00107224 */ /* 0x010fe200078e02ff */
[----:B-1----:R-:W-:Y:S06]  /*0ed0*/  @P1 BRA `(.L_x_1053) ;  /* 0x0000000000241947 */ /* 0x002fec0003800000 */
        /* <DEDUP_REMOVED lines=9> */
.L_x_1053:
[----:B------:R-:W-:Y:S02]  /*0f70*/  IMAD.MOV.U32 R168, RZ, RZ, R161 ;  /* 0x000000ffffa87224 */ /* 0x000fe400078e00a1 */
[----:B------:R-:W-:Y:S01]  /*0f80*/  IMAD.MOV.U32 R167, RZ, RZ, R163 ;  /* 0x000000ffffa77224 */ /* 0x000fe200078e00a3 */
[----:B------:R-:W-:Y:S06]  /*0f90*/  @!P2 BRA `(.L_x_1054) ;  /* 0x000000000010a947 */ /* 0x000fec0003800000 */
[----:B------:R-:W0:Y:S02]  /*0fa0*/  LDC.64 R2, c[0x0][0xa20] ;  /* 0x00028800ff027b82 */ /* 0x000e240000000a00 */
[----:B0-----:R-:W-:-:S05]  /*0fb0*/  IMAD.WIDE R2, R163, 0x4, R2 ;  /* 0x00000004a3027825 */ /* 0x001fca00078e0202 */
[----:B------:R0:W5:Y:S01]  /*0fc0*/  LDG.E R16, desc[UR60][R2.64] ;  /* 0x0000003c02107981 */ /* 0x000162000c1e1900 */
[----:B------:R-:W-:Y:S05]  /*0fd0*/  BRA `(.L_x_1055) ;  /* 0x0000000000247947 */ /* 0x000fea0003800000 */
.L_x_1054:
[----:B------:R-:W-:Y:S02]  /*0fe0*/  ULDC.64 UR4, c[0x0][0xa08] ;  /* 0x0002820000047ab9 */ /* 0x000fe40000000a00 */
[----:B------:R-:W-:-:S04]  /*0ff0*/  ISETP.NE.U32.AND P0, PT, RZ, UR4, PT ;  /* 0x00000004ff007c0c */ /* 0x000fc8000bf05070 */
[----:B------:R-:W-:-:S13]  /*1000*/  ISETP.NE.AND.EX P0, PT, RZ, UR5, PT, P0 ;  /* 0x00000005ff007c0c */ /* 0x000fda000bf05300 */
[----:B------:R-:W-:Y:S05]  /*1010*/  @!P0 BRA `(.L_x_1055) ;  /* 0x0000000000148947 */ /* 0x000fea0003800000 */
[----:B------:R-:W0:Y:S02]  /*1020*/  LDC.64 R2, c[0x0][0xa08] ;  /* 0x00028200ff027b82 */ /* 0x000e240000000a00 */
[----:B0-----:R-:W-:-:S05]  /*1030*/  IMAD.WIDE R2, R163, 0x4, R2 ;  /* 0x00000004a3027825 */ /* 0x001fca00078e0202 */
[----:B------:R-:W2:Y:S04]  /*1040*/  LDG.E R16, desc[UR60][R2.64] ;  /* 0x0000003c02107981 */ /* 0x000ea8000c1e1900 */
[----:B------:R-:W2:Y:S02]  /*1050*/  LDG.E R5, desc[UR60][R2.64+0x4] ;  /* 0x0000043c02057981 */ /* 0x000ea4000c1e1900 */
[----:B--2---:R-:W-:-:S07]  /*1060*/  IMAD.IADD R16, R5, 0x1, -R16 ;  /* 0x0000000105107824 */ /* 0x004fce00078e0a10 */
.L_x_1055:
[----:B------:R-:W1:Y:S01]  /*1070*/  LDC.64 R8, c[0x0][0x9e0] ;  /* 0x00027800ff087b82 */ /* 0x000e620000000a00 */
[----:B-----5:R-:W-:Y:S01]  /*1080*/  IMAD.IADD R16, R16, 0x1, -R7 ;  /* 0x0000000110107824 */ /* 0x020fe200078e0a07 */
[----:B------:R-:W-:-:S04]  /*1090*/  LEA R0, R161, 0x80, 0x7 ;  /* 0x00000080a1007811 */ /* 0x000fc800078e38ff */
[----:B0-----:R-:W-:Y:S02]  /*10a0*/  IADD3 R3, R16, R0, -R17 ;  /* 0x0000000010037210 */ /* 0x001fe40007ffe811 */
[----:B-1----:R-:W-:-:S03]  /*10b0*/  ISETP.GE.AND P1, PT, R9, 0x1, PT ;  /* 0x000000010900780c */ /* 0x002fc60003f26270 */
[----:B------:R-:W-:-:S10]  /*10c0*/  IMAD.IADD R0, R3, 0x1, R8 ;  /* 0x0000000103007824 */ /* 0x000fd400078e0208 */
[----:B------:R-:W-:Y:S05]  /*10d0*/  @!P1 BRA `(.L_x_1056) ;  /* 0x0000000000409947 */ /* 0x000fea0003800000 */
[C---:B------:R-:W-:Y:S01]  /*10e0*/  ISETP.GT.AND P0, PT, R3.reuse, RZ, PT ;  /* 0x000000ff0300720c */ /* 0x040fe20003f04270 */
[----:B------:R-:W-:-:S12]  /*10f0*/  VIADD R2, R3, 0xffffffff ;  /* 0xffffffff03027836 */ /* 0x000fd80000000000 */
[----:B------:R-:W-:Y:S05]  /*1100*/  @P0 BRA `(.L_x_1057) ;  /* 0x00000000001c0947 */ /* 0x000fea0003800000 */
[----:B------:R-:W-:Y:S01]  /*1110*/  ISETP.NE.AND P0, PT, R9, 0x1, PT ;  /* 0x000000010900780c */ /* 0x000fe20003f05270 */
[----:B------:R-:W-:-:S12]  /*1120*/  IMAD.MOV R3, RZ, RZ, -R3 ;  /* 0x000000ffff037224 */ /* 0x000fd800078e0a03 */
[----:B------:R-:W0:Y:S02]  /*1130*/  @P0 LDC.64 R4, c[0x0][0x9e8] ;  /* 0x00027a00ff040b82 */ /* 0x000e240000000a00 */
[----:B0-----:R-:W-:-:S05]  /*1140*/  @P0 IMAD.HI.U32 R2, R3, R4, RZ ;  /* 0x0000000403020227 */ /* 0x001fca00078e00ff */
[----:B------:R-:W-:-:S04]  /*1150*/  @P0 SHF.R.U32.HI R3, RZ, R5, R2 ;  /* 0x00000005ff030219 */ /* 0x000fc80000011602 */
[----:B------:R-:W-:Y:S01]  /*1160*/  LOP3.LUT R2, RZ, R3, RZ, 0x33, !PT ;  /* 0x00000003ff027212 */ /* 0x000fe200078e33ff */
[----:B------:R-:W-:Y:S06]  /*1170*/  BRA `(.L_x_1058) ;  /* 0x0000000000107947 */ /* 0x000fec0003800000 */
.L_x_1057:
[----:B------:R-:W-:-:S13]  /*1180*/  ISETP.NE.AND P0, PT, R9, 0x1, PT ;  /* 0x000000010900780c */ /* 0x000fda0003f05270 */
[----:B------:R-:W0:Y:S02]  /*1190*/  @P0 LDC.64 R4, c[0x0][0x9e8] ;  /* 0x00027a00ff040b82 */ /* 0x000e240000000a00 */
[----:B0-----:R-:W-:-:S05]  /*11a0*/  @P0 IMAD.HI.U32 R4, R2, R4, RZ ;  /* 0x0000000402040227 */ /* 0x001fca00078e00ff */
[----:B------:R-:W-:-:S07]  /*11b0*/  @P0 SHF.R.U32.HI R2, RZ, R5, R4 ;  /* 0x00000005ff020219 */ /* 0x000fce0000011604 */
.L_x_1058:
[----:B------:R-:W-:-:S05]  /*11c0*/  IMAD R3, R2, R9, R9 ;  /* 0x0000000902037224 */ /* 0x000fca00078e0209 */
[----:B------:R-:W-:-:S07]  /*11d0*/  VIMNMX R0, R0, R3, PT ;  /* 0x0000000300007248 */ /* 0x000fce0003fe0100 */
.L_x_1056:
[----:B------:R-:W-:Y:S01]  /*11e0*/  VIADD R2, R0, 0x5f ;  /* 0x0000005f00027836 */ /* 0x000fe20000000000 */
[----:B------:R-:W-:Y:S01]  /*11f0*/  ULDC UR4, c[0x0][0x9dc] ;  /* 0x0002770000047ab9 */ /* 0x000fe20000000800 */
[----:B------:R-:W-:Y:S02]  /*1200*/  VIADD R0, R16, 0x5f ;  /* 0x0000005f10007836 */ /* 0x000fe40000000000 */
[----:B------:R-:W-:-:S04]  /*1210*/  IMAD.HI R2, R2, 0x2aaaaaab, RZ ;  /* 0x2aaaaaab02027827 */ /* 0x000fc800078e02ff */
[----:B------:R-:W-:Y:S01]  /*1220*/  IMAD.HI R0, R0, 0x2aaaaaab, RZ ;  /* 0x2aaaaaab00007827 */ /* 0x000fe200078e02ff */
[----:B------:R-:W-:-:S03]  /*1230*/  SHF.R.U32.HI R5, RZ, 0x1f, R2 ;  /* 0x0000001fff057819 */ /* 0x000fc60000011602 */
[----:B------:R-:W-:Y:S01]  /*1240*/  IMAD R7, R161, 0x80, -R17 ;  /* 0x00000080a1077824 */ /* 0x000fe200078e0a11 */
[----:B------:R-:W-:Y:S02]  /*1250*/  SHF.R.U32.HI R3, RZ, 0x1f, R0 ;  /* 0x0000001fff037819 */ /* 0x000fe40000011600 */
[----:B------:R-:W-:Y:S01]  /*1260*/  LEA.HI.SX32 R72, R2, R5, 0x1c ;  /* 0x0000000502487211 */ /* 0x000fe200078fe2ff */
[----:B------:R-:W-:Y:S01]  /*1270*/  IMAD.IADD R7, R16, 0x1, R7 ;  /* 0x0000000110077824 */ /* 0x000fe200078e0207 */
[----:B------:R-:W-:-:S03]  /*1280*/  LEA.HI.SX32 R3, R0, R3, 0x1c ;  /* 0x0000000300037211 */ /* 0x000fc600078fe2ff */
[----:B------:R-:W-:Y:S01]  /*1290*/  VIADD R0, R7, -UR4 ;  /* 0x8000000407007c36 */ /* 0x000fe20008000000 */
[----:B------:R-:W-:Y:S01]  /*12a0*/  VIMNMX R72, R3, R72, PT ;  /* 0x0000004803487248 */ /* 0x000fe20003fe0100 */
[----:B------:R-:W-:Y:S06]  /*12b0*/  @!P1 BRA `(.L_x_1059) ;  /* 0x00000000003c9947 */ /* 0x000fec0003800000 */
[----:B------:R-:W-:-:S13]  /*12c0*/  ISETP.GT.AND P0, PT, R7, -0x1, PT ;  /* 0xffffffff0700780c */ /* 0x000fda0003f04270 */
[----:B------:R-:W-:Y:S05]  /*12d0*/  @P0 BRA `(.L_x_1060) ;  /* 0x00000000001c0947 */ /* 0x000fea0003800000 */
[----:B------:R-:W-:Y:S02]  /*12e0*/  ISETP.NE.AND P0, PT, R9, 0x1, PT ;  /* 0x000000010900780c */ /* 0x000fe40003f05270 */
[----:B------:R-:W-:-:S11]  /*12f0*/  LOP3.LUT R7, RZ, R7, RZ, 0x33, !PT ;  /* 0x00000007ff077212 */ /* 0x000fd600078e33ff */
[----:B------:R-:W0:Y:S02]  /*1300*/  @P0 LDC.64 R2, c[0x0][0x9e8] ;  /* 0x00027a00ff020b82 */ /* 0x000e240000000a00 */
[----:B0-----:R-:W-:-:S05]  /*1310*/  @P0 IMAD.HI.U32 R2, R7, R2, RZ ;  /* 0x0000000207020227 */ /* 0x001fca00078e00ff */
[----:B------:R-:W-:-:S04]  /*1320*/  @P0 SHF.R.U32.HI R7, RZ, R3, R2 ;  /* 0x00000003ff070219 */ /* 0x000fc80000011602 */
[----:B------:R-:W-:Y:S01]  /*1330*/  LOP3.LUT R7, RZ, R7, RZ, 0x33, !PT ;  /* 0x00000007ff077212 */ /* 0x000fe200078e33ff */
[----:B------:R-:W-:Y:S06]  /*1340*/  BRA `(.L_x_1061) ;  /* 0x0000000000107947 */ /* 0x000fec0003800000 */
.L_x_1060:
[----:B------:R-:W-:-:S13]  /*1350*/  ISETP.NE.AND P0, PT, R9, 0x1, PT ;  /* 0x000000010900780c */ /* 0x000fda0003f05270 */
[----:B------:R-:W0:Y:S02]  /*1360*/  @P0 LDC.64 R2, c[0x0][0x9e8] ;  /* 0x00027a00ff020b82 */ /* 0x000e240000000a00 */
[----:B0-----:R-:W-:-:S05]  /*1370*/  @P0 IMAD.HI.U32 R2, R7, R2, RZ ;  /* 0x0000000207020227 */ /* 0x001fca00078e00ff */
[----:B------:R-:W-:-:S07]  /*1380*/  @P0 SHF.R.U32.HI R7, RZ, R3, R2 ;  /* 0x00000003ff070219 */ /* 0x000fce0000011602 */
.L_x_1061:
[----:B------:R-:W-:-:S05]  /*1390*/  IMAD R7, R7, R9, RZ ;  /* 0x0000000907077224 */ /* 0x000fca00078e02ff */
[----:B------:R-:W-:-:S07]  /*13a0*/  VIMNMX R0, R0, R7, !PT ;  /* 0x0000000700007248 */ /* 0x000fce0007fe0100 */
.L_x_1059:
        /* <DEDUP_REMOVED lines=9> */
[----:B------:R-:W-:Y:S01]  /*1440*/  LEA.HI.SX32 R3, R2, R3, 0x1c ;  /* 0x0000000302037211 */ /* 0x000fe200078fe2ff */
[----:B------:R-:W-:Y:S01]  /*1450*/  IMAD.MOV.U32 R2, RZ, RZ, RZ ;  /* 0x000000ffff027224 */ /* 0x000fe200078e00ff */
[----:B------:R-:W-:Y:S02]  /*1460*/  CS2R R76, SRZ ;  /* 0x00000000004c7805 */ /* 0x000fe4000001ff00 */
[----:B------:R-:W-:Y:S02]  /*1470*/  CS2R R74, SRZ ;  /* 0x00000000004a7805 */ /* 0x000fe4000001ff00 */
[----:B------:R-:W-:Y:S01]  /*1480*/  VIMNMX R23, RZ, R3, !PT ;  /* 0x00000003ff177248 */ /* 0x000fe20007fe0100 */
[----:B------:R-:W-:Y:S01]  /*1490*/  IMAD.MOV.U32 R73, RZ, RZ, RZ ;  /* 0x000000ffff497224 */ /* 0x000fe200078e00ff */
[----:B------:R-:W-:-:S02]  /*14a0*/  CS2R R28, SRZ ;  /* 0x00000000001c7805 */ /* 0x000fc4000001ff00 */
[----:B------:R-:W-:Y:S02]  /*14b0*/  CS2R R70, SRZ ;  /* 0x0000000000467805 */ /* 0x000fe4000001ff00 */
[----:B------:R-:W-:Y:S02]  /*14c0*/  ISETP.GT.AND P1, PT, R72, R23, PT ;  /* 0x000000174800720c */ /* 0x000fe40003f24270 */
        /* <DEDUP_REMOVED lines=20> */
[----:B------:R-:W-:Y:S02]  /*1610*/  IMAD.MOV.U32 R30, RZ, RZ, RZ ;  /* 0x000000ffff1e7224 */ /* 0x000fe400078e00ff */
[----:B------:R-:W-:Y:S02]  /*1620*/  IMAD.MOV.U32 R89, RZ, RZ, RZ ;  /* 0x000000ffff597224 */ /* 0x000fe400078e00ff */
[----:B------:R-:W-:-:S02]  /*1630*/  IMAD.MOV.U32 R8, RZ, RZ, RZ ;  /* 0x000000ffff087224 */ /* 0x000fc400078e00ff */
[----:B------:R-:W-:Y:S02]  /*1640*/  IMAD.MOV.U32 R10, RZ, RZ, RZ ;  /* 0x000000ffff0a7224 */ /* 0x000fe400078e00ff */
[----:B------:R-:W-:Y:S01]  /*1650*/  IMAD.MOV.U32 R91, RZ, RZ, RZ ;  /* 0x000000ffff5b7224 */ /* 0x000fe200078e00ff */
[----:B------:R-:W-:Y:S06]  /*1660*/  @!P1 BRA `(.L_x_1062) ;  /* 0x000000b0009c9947 */ /* 0x000fec0003800000 */
[----:B------:R-:W0:Y:S01]  /*1670*/  SHFL.IDX PT, R0, R172, RZ, 0x1f ;  /* 0x00001fffac007589 */ /* 0x000e2200000e0000 */
[----:B------:R-:W1:Y:S01]  /*1680*/  S2UR UR6, SR_CgaCtaId ;  /* 0x00000000000679c3 */ /* 0x000e620000008800 */
[----:B------:R-:W-:Y:S01]  /*1690*/  UMOV UR38, 0x400 ;  /* 0x0000040000267882 */ /* 0x000fe20000000000 */
        /* <DEDUP_REMOVED lines=28> */
.L_x_1063:
[----:B------:R-:W-:Y:S02]  /*1860*/  LEA.HI R0, R169, R169, RZ, 0x1 ;  /* 0x000000a9a9007211 */ /* 0x000fe400078f08ff */
[----:B------:R-:W-:Y:S02]  /*1870*/  ISETP.NE.AND P0, PT, R19, 0x3, PT ;  /* 0x000000031300780c */ /* 0x000fe40003f05270 */
[----:B------:R-:W-:-:S05]  /*1880*/  LOP3.LUT R0, R0, 0xfffffffe, RZ, 0xc0, !PT ;  /* 0xfffffffe00007812 */ /* 0x000fca00078ec0ff */
[----:B------:R-:W-:-:S05]  /*1890*/  IMAD.IADD R0, R169, 0x1, -R0 ;  /* 0x00000001a9007824 */ /* 0x000fca00078e0a00 */
[----:B------:R-:W-:-:S04]  /*18a0*/  SHF.L.U32 R0, R0, 0x1f, RZ ;  /* 0x0000001f00007819 */ /* 0x000fc800000006ff */
[----:B------:R-:W0:Y:S02]  /*18b0*/  SYNCS.PHASECHK.TRANS64.TRYWAIT P1, [UR38+0x2a800], R0 ;  /* 0x02a80000ff0075a7 */ /* 0x000e240008020166 */
[----:B0-----:R-:W-:Y:S05]  /*18c0*/  @!P1 BRA `(.L_x_1064) ;  /* 0x00000120007c9947 */ /* 0x001fea0003800000 */
.L_x_1248:
[----:B------:R-:W-:Y:S05]  /*18d0*/  @!P0 BRA `(.L_x_1065) ;  /* 0x0000000000048947 */ /* 0x000fea0003800000 */
[----:B------:R-:W-:Y:S01]  /*18e0*/  BPT.TRAP 0x1 ;  /* 0x000000040000795c */ /* 0x000fe20000300000 */
.L_x_1065:
[----:B0-----:R-:W-:Y:S02]  /*18f0*/  IMAD.U32 R3, RZ, RZ, UR36 ;  /* 0x00000024ff037e24 */ /* 0x001fe4000f8e00ff */
[----:B------:R-:W-:-:S03]  /*1900*/  IMAD.U32 R0, RZ, RZ, UR37 ;  /* 0x00000025ff007e24 */ /* 0x000fc6000f8e00ff */
[----:B------:R-:W-:Y:S02]  /*1910*/  LEA R3, R3, UR38, 0x3 ;  /* 0x0000002603037c11 */ /* 0x000fe4000f8e18ff */
[----:B------:R-:W-:-:S04]  /*1920*/  SHF.L.U32 R0, R0, 0x1f, RZ ;  /* 0x0000001f00007819 */ /* 0x000fc800000006ff */
[----:B------:R0:W1:Y:S01]  /*1930*/  SYNCS.PHASECHK.TRANS64.TRYWAIT P1, [R3+URZ+0x2a830], R0 ;  /* 0x02a83000030075a7 */ /* 0x000062000802017f */
[----:B------:R-:W-:Y:S05]  /*1940*/  @!P0 BRA `(.L_x_1066) ;  /* 0x0000000000048947 */ /* 0x000fea0003800000 */
[----:B------:R-:W-:Y:S01]  /*1950*/  BPT.TRAP 0x1 ;  /* 0x000000040000795c */ /* 0x000fe20000300000 */
.L_x_1066:
[----:B------:R-:W2:Y:S01]  /*1960*/  LDL.LU R2, [R1] ;  /* 0x0000000001027983 */ /* 0x000ea20000300800 */
[----:B------:R-:W3:Y:S02]  /*1970*/  S2R R4, SR_TID.X ;  /* 0x0000000000047919 */ /* 0x000ee40000002100 */
[----:B---3--:R-:W-:Y:S02]  /*1980*/  LOP3.LUT P2, RZ, R4, 0x7f, RZ, 0xc0, !PT ;  /* 0x0000007f04ff7812 */ /* 0x008fe4000784c0ff */
[----:B--2---:R-:W-:-:S11]  /*1990*/  LOP3.LUT R2, R2, 0xffefffff, RZ, 0xc0, !PT ;  /* 0xffefffff02027812 */ /* 0x004fd600078ec0ff */
[----:B------:R-:W-:-:S05]  /*19a0*/  @P2 LOP3.LUT R2, R2, 0x100000, RZ, 0xfc, !PT ;  /* 0x0010000002022812 */ /* 0x000fca00078efcff */
[----:B------:R2:W-:Y:S01]  /*19b0*/  STL [R1], R2 ;  /* 0x0000000201007387 */ /* 0x0005e20000100800 */
[----:B-1----:R-:W-:Y:S05]  /*19c0*/  @P1 BRA `(.L_x_1067) ;  /* 0x0000000000081947 */ /* 0x002fea0003800000 */
[----:B------:R-:W1:Y:S02]  /*19d0*/  SYNCS.PHASECHK.TRANS64.TRYWAIT P1, [R3+URZ+0x2a830], R0 ;  /* 0x02a83000030075a7 */ /* 0x000e64000802017f */
[----:B-1----:R-:W-:Y:S05]  /*19e0*/  @!P1 BRA `(.L_x_1068) ;  /* 0x00000120004c9947 */ /* 0x002fea0003800000 */
.L_x_1067:
[----:B------:R-:W-:Y:S05]  /*19f0*/  WARPSYNC.ALL ;  /* 0x0000000000007948 */ /* 0x000fea0003800000 */
[----:B------:R-:W-:Y:S01]  /*1a00*/  UIADD3 UR4, UR38, 0x18400, URZ ;  /* 0x0001840026047890 */ /* 0x000fe2000fffe03f */
[----:B------:R-:W-:Y:S01]  /*1a10*/  WARPGROUP.ARRIVE ;  /* 0x00000000000079c5 */ /* 0x000fe20000000000 */
[----:B------:R-:W-:-:S05]  /*1a20*/  ULOP3.LUT UR5, UR40, 0x10000, URZ, 0xfc, !UPT ;  /* 0x0001000028057892 */ /* 0x000fca000f8efc3f */
[----:B--2---:R-:W2:Y:S01]  /*1a30*/  S2R R2, SR_TID.X ;  /* 0x0000000000027919 */ /* 0x004ea20000002100 */
[----:B------:R-:W-:Y:S01]  /*1a40*/  USHF.R.U32.HI UR4, URZ, 0x4, UR4 ;  /* 0x000000043f047899 */ /* 0x000fe20008011604 */
[----:B------:R-:W3:Y:S01]  /*1a50*/  LDC.64 R14, c[0x0][0x9e0] ;  /* 0x00027800ff0e7b82 */ /* 0x000ee20000000a00 */
[----:B------:R-:W-:Y:S01]  /*1a60*/  UMOV UR9, 0x40000040 ;  /* 0x4000004000097882 */ /* 0x000fe20000000000 */
[----:B------:R-:W-:Y:S01]  /*1a70*/  UMOV UR11, 0x40000040 ;  /* 0x40000040000b7882 */ /* 0x000fe20000000000 */
[----:B------:R-:W-:Y:S01]  /*1a80*/  ULOP3.LUT UR4, UR4, 0x3fff, URZ, 0xc0, !UPT ;  /* 0x00003fff04047892 */ /* 0x000fe2000f8ec03f */
[----:B------:R-:W-:Y:S01]  /*1a90*/  IMAD.U32 R7, RZ, RZ, UR9 ;  /* 0x00000009ff077e24 */ /* 0x000fe2000f8e00ff */
[----:B------:R-:W-:Y:S01]  /*1aa0*/  UMOV UR8, UR5 ;  /* 0x0000000500087c82 */ /* 0x000fe20008000000 */
[----:B------:R-:W-:Y:S01]  /*1ab0*/  UIADD3 UR12, UR5, 0x4, URZ ;  /* 0x00000004050c7890 */ /* 0x000fe2000fffe03f */
[----:B------:R-:W-:Y:S01]  /*1ac0*/  IMAD.U32 R6, RZ, RZ, UR8 ;  /* 0x00000008ff067e24 */ /* 0x000fe2000f8e00ff */
[----:B------:R-:W-:Y:S01]  /*1ad0*/  ULOP3.LUT UR39, UR4, 0x10000, URZ, 0xfc, !UPT ;  /* 0x0001000004277892 */ /* 0x000fe2000f8efc3f */
[----:B------:R-:W-:Y:S01]  /*1ae0*/  IMAD.MOV.U32 R5, RZ, RZ, -0x60 ;  /* 0xffffffa0ff057424 */ /* 0x000fe200078e00ff */
[----:B------:R-:W-:Y:S01]  /*1af0*/  UMOV UR13, 0x40000040 ;  /* 0x40000040000d7882 */ /* 0x000fe20000000000 */
[----:B------:R-:W-:Y:S01]  /*1b00*/  UMOV UR15, 0x40000040 ;  /* 0x40000040000f7882 */ /* 0x000fe20000000000 */
[----:B------:R-:W-:Y:S01]  /*1b10*/  UIMAD UR4, UR36, 0x900, UR39 ;  /* 0x00000900240478a4 */ /* 0x000fe2000f8e0227 */
[----:B------:R-:W-:Y:S01]  /*1b20*/  IMAD R5, R72, R5, 0x60 ;  /* 0x0000006048057424 */ /* 0x000fe200078e0205 */
[----:B------:R-:W-:Y:S01]  /*1b30*/  UIADD3 UR16, UR5, 0x6, URZ ;  /* 0x0000000605107890 */ /* 0x000fe2000fffe03f */
[----:B------:R-:W-:Y:S01]  /*1b40*/  IMAD R4, R161, 0x80, R171 ;  /* 0x00000080a1047824 */ /* 0x000fe200078e02ab */
[----:B------:R-:W-:Y:S01]  /*1b50*/  UIADD3 UR14, UR4, 0x4, URZ ;  /* 0x00000004040e7890 */ /* 0x000fe2000fffe03f */
[----:B------:R-:W-:Y:S01]  /*1b60*/  IMAD R12, R18, -0x2, R5 ;  /* 0xfffffffe120c7824 */ /* 0x000fe200078e0205 */
[----:B------:R-:W-:-:S02]  /*1b70*/  UIADD3 UR18, UR4, 0x6, URZ ;  /* 0x0000000604127890 */ /* 0x000fc4000fffe03f */
[----:B------:R-:W-:Y:S01]  /*1b80*/  UMOV UR10, UR4 ;  /* 0x00000004000a7c82 */ /* 0x000fe20008000000 */
[----:B------:R-:W-:Y:S01]  /*1b90*/  UMOV UR17, 0x40000040 ;  /* 0x4000004000117882 */ /* 0x000fe20000000000 */
[----:B------:R-:W-:Y:S01]  /*1ba0*/  HGMMA.64x96x16.F32.BF16 R24, gdesc[UR8], RZ, !UPT, gsb0 ;  /* 0x01600000081879f0 */ /* 0x000fe2000c0018ff */
[----:B------:R-:W-:Y:S02]  /*1bb0*/  UIADD3 UR8, UR5, 0x2, URZ ;  /* 0x0000000205087890 */ /* 0x000fe4000fffe03f */
[----:B------:R-:W-:Y:S01]  /*1bc0*/  UIADD3 UR10, UR4, 0x2, URZ ;  /* 0x00000002040a7890 */ /* 0x000fe2000fffe03f */
[----:B------:R-:W-:Y:S01]  /*1bd0*/  UMOV UR9, 0x40000040 ;  /* 0x4000004000097882 */ /* 0x000fe20000000000 */
[----:B------:R-:W-:Y:S01]  /*1be0*/  UMOV UR11, 0x40000040 ;  /* 0x40000040000b7882 */ /* 0x000fe20000000000 */
[----:B------:R-:W-:Y:S01]  /*1bf0*/  UMOV UR19, 0x40000040 ;  /* 0x4000004000137882 */ /* 0x000fe20000000000 */
[----:B------:R-:W-:Y:S01]  /*1c00*/  UIADD3 UR20, UR5, 0x400, URZ ;  /* 0x0000040005147890 */ /* 0x000fe2000fffe03f */
[----:B--2---:R-:W-:Y:S01]  /*1c10*/  LOP3.LUT P1, RZ, R2, 0x7f, RZ, 0xc0, !PT ;  /* 0x0000007f02ff7812 */ /* 0x004fe2000782c0ff */
[----:B------:R-:W-:Y:S01]  /*1c20*/  UIADD3 UR22, UR4, 0x300, URZ ;  /* 0x0000030004167890 */ /* 0x000fe2000fffe03f */
[----:B------:R-:W-:Y:S01]  /*1c30*/  IMAD.IADD R2, R16, 0x1, R5 ;  /* 0x0000000110027824 */ /* 0x000fe200078e0205 */
[----:B------:R-:W-:Y:S01]  /*1c40*/  UMOV UR21, 0x40000040 ;  /* 0x4000004000157882 */ /* 0x000fe20000000000 */
[----:B------:R-:W-:Y:S01]  /*1c50*/  UMOV UR23, 0x40000040 ;  /* 0x4000004000177882 */ /* 0x000fe20000000000 */
[----:B------:R-:W-:Y:S01]  /*1c60*/  UIADD3 UR24, UR5, 0x402, URZ ;  /* 0x0000040205187890 */ /* 0x000fe2000fffe03f */
[----:B------:R-:W-:Y:S01]  /*1c70*/  IMAD R13, R18, -0x2, R2 ;  /* 0xfffffffe120d7824 */ /* 0x000fe200078e0202 */
[----:B------:R-:W-:Y:S01]  /*1c80*/  UIADD3 UR26, UR4, 0x302, URZ ;  /* 0x00000302041a7890 */ /* 0x000fe2000fffe03f */
[----:B------:R-:W-:Y:S01]  /*1c90*/  UMOV UR25, 0x40000040 ;  /* 0x4000004000197882 */ /* 0x000fe20000000000 */
[----:B------:R-:W-:Y:S01]  /*1ca0*/  UMOV UR27, 0x40000040 ;  /* 0x40000040001b7882 */ /* 0x000fe20000000000 */
[----:B------:R-:W-:-:S02]  /*1cb0*/  UIADD3 UR28, UR5, 0x404, URZ ;  /* 0x00000404051c7890 */ /* 0x000fc4000fffe03f */
[----:B------:R-:W-:Y:S01]  /*1cc0*/  UIADD3 UR30, UR4, 0x304, URZ ;  /* 0x00000304041e7890 */ /* 0x000fe2000fffe03f */
[----:B01----:R-:W-:Y:S01]  /*1cd0*/  @!P1 VIADD R0, R3, 0x2a840 ;  /* 0x0002a84003009836 */ /* 0x003fe20000000000 */
[----:B------:R-:W-:Y:S01]  /*1ce0*/  UMOV UR29, 0x40000040 ;  /* 0x40000040001d7882 */ /* 0x000fe20000000000 */
[----:B------:R-:W-:Y:S01]  /*1cf0*/  UMOV UR31, 0x40000040 ;  /* 0x40000040001f7882 */ /* 0x000fe20000000000 */
[----:B------:R-:W-:Y:S01]  /*1d00*/  UIADD3 UR32, UR5, 0x406, URZ ;  /* 0x0000040605207890 */ /* 0x000fe2000fffe03f */
[----:B------:R-:W-:Y:S01]  /*1d10*/  IADD3 R3, -R17, 0x1, R2 ;  /* 0x0000000111037810 */ /* 0x000fe20007ffe102 */
[----:B------:R-:W-:Y:S01]  /*1d20*/  UIADD3 UR34, UR4, 0x306, URZ ;  /* 0x0000030604227890 */ /* 0x000fe2000fffe03f */
[----:B------:R-:W-:Y:S01]  /*1d30*/  @!P1 PRMT R0, RZ, 0x654, R0 ;  /* 0x00000654ff009816 */ /* 0x000fe20000000000 */
[----:B------:R-:W-:Y:S01]  /*1d40*/  UMOV UR33, 0x40000040 ;  /* 0x4000004000217882 */ /* 0x000fe20000000000 */
[----:B------:R-:W-:Y:S01]  /*1d50*/  UMOV UR35, 0x40000040 ;  /* 0x4000004000237882 */ /* 0x000fe20000000000 */
[----:B------:R-:W-:Y:S01]  /*1d60*/  UIADD3 UR40, UR5, 0x800, URZ ;  /* 0x0000080005287890 */ /* 0x000fe2000fffe03f */
[----:B------:R-:W-:Y:S01]  /*1d70*/  IMAD R3, R18, -0x2, R3 ;  /* 0xfffffffe12037824 */ /* 0x000fe200078e0203 */
[----:B------:R-:W-:Y:S01]  /*1d80*/  UIADD3 UR42, UR4, 0x600, URZ ;  /* 0x00000600042a7890 */ /* 0x000fe2000fffe03f */
[----:B------:R-:W-:Y:S01]  /*1d90*/  UMOV UR41, 0x40000040 ;  /* 0x4000004000297882 */ /* 0x000fe20000000000 */
[----:B------:R-:W-:Y:S01]  /*1da0*/  UMOV UR43, 0x40000040 ;  /* 0x40000040002b7882 */ /* 0x000fe20000000000 */
[----:B------:R-:W-:Y:S01]  /*1db0*/  UIADD3 UR44, UR5, 0x802, URZ ;  /* 0x00000802052c7890 */ /* 0x000fe2000fffe03f */
[----:B---3--:R-:W-:Y:S01]  /*1dc0*/  IMAD.IADD R10, R3, 0x1, R14 ;  /* 0x00000001030a7824 */ /* 0x008fe200078e020e */
        /* <DEDUP_REMOVED lines=43> */
[----:B------:R-:W-:Y:S01]  /*2080*/  HGMMA.64x96x16.F32.BF16 R24, gdesc[UR56], R24, gsb0 ;  /* 0x01600000381879f0 */ /* 0x000fe20008001818 */
[----:B------:R-:W-:Y:S02]  /*2090*/  ULDC UR59, c[0x0][0x9dc] ;  /* 0x00027700003b7ab9 */ /* 0x000fe40000000800 */
[----:B------:R-:W-:-:S06]  /*20a0*/  ULOP3.LUT UR4, URZ, UR59, URZ, 0x33, !UPT ;  /* 0x0000003b3f047292 */ /* 0x000fcc000f8e333f */
[----:B------:R-:W-:-:S04]  /*20b0*/  VIADD R21, R3, UR4 ;  /* 0x0000000403157c36 */ /* 0x000fc80008000000 */
[----:B------:R-:W-:Y:S01]  /*20c0*/  IMAD.IADD R2, R21, 0x1, R4 ;  /* 0x0000000115027824 */ /* 0x000fe200078e0204 */
[----:B------:R-:W-:Y:S02]  /*20d0*/  WARPGROUP.DEPBAR.LE gsb0, 0x0 ;  /* 0x00008000000079c5 */ /* 0x000fe40000010000 */
[----:B------:R0:W-:Y:S01]  /*20e0*/  @!P1 SYNCS.ARRIVE.TRANS64.RED.A1T0 RZ, [R0+URZ], RZ ;  /* 0x000000ff00ff99a7 */ /* 0x0001e2000810043f */
[----:B------:R-:W-:-:S04]  /*20f0*/  ISETP.GE.AND P1, PT, R15, 0x1, PT ;  /* 0x000000010f00780c */ /* 0x000fc80003f26270 */
[----:B------:R-:W-:Y:S02]  /*2100*/  P2R R20, PR, RZ, 0x2 ;  /* 0x00000002ff147803 */ /* 0x000fe40000000000 */
[----:B0-----:R-:W-:-:S07]  /*2110*/  VIADDMNMX R0, R4, R10, R13, PT ;  /* 0x0000000a04007246 */ /* 0x001fce000380010d */
[----:B------:R-:W-:Y:S05]  /*2120*/  @!P1 BRA `(.L_x_1069) ;  /* 0x00000000004c9947 */ /* 0x000fea0003800000 */
[----:B------:R-:W-:Y:S01]  /*2130*/  IADD3 R3, -R17, R16, R4 ;  /* 0x0000001011037210 */ /* 0x000fe20007ffe104 */
[----:B------:R-:W-:Y:S03]  /*2140*/  BSSY B0, `(.L_x_1070) ;  /* 0x000000e000007945 */ /* 0x000fe60003800000 */
        /* <DEDUP_REMOVED lines=9> */
.L_x_1071:
[----:B------:R-:W-:-:S13]  /*21e0*/  ISETP.NE.AND P1, PT, R15, 0x1, PT ;  /* 0x000000010f00780c */ /* 0x000fda0003f25270 */
[----:B------:R-:W0:Y:S02]  /*21f0*/  @P1 LDC.64 R8, c[0x0][0x9e8] ;  /* 0x00027a00ff081b82 */ /* 0x000e240000000a00 */
[----:B0-----:R-:W-:-:S05]  /*2200*/  @P1 IMAD.HI.U32 R8, R3, R8, RZ ;  /* 0x0000000803081227 */ /* 0x001fca00078e00ff */
[----:B------:R-:W-:-:S07]  /*2210*/  @P1 SHF.R.U32.HI R3, RZ, R9, R8 ;  /* 0x00000009ff031219 */ /* 0x000fce0000011608 */
.L_x_1072:
[----:B------:R-:W-:Y:S05]  /*2220*/  BSYNC B0 ;  /* 0x0000000000007941 */ /* 0x000fea0003800000 */
.L_x_1070:
[----:B------:R-:W-:-:S05]  /*2230*/  IMAD R3, R3, R15, R12 ;  /* 0x0000000f03037224 */ /* 0x000fca00078e020c */
[----:B------:R-:W-:Y:S02]  /*2240*/  VIMNMX R2, R2, R3, !PT ;  /* 0x0000000302027248 */ /* 0x000fe40007fe0100 */
[----:B------:R-:W-:-:S07]  /*2250*/  VIADDMNMX R0, R3, R15, R0, PT ;  /* 0x0000000f03007246 */ /* 0x000fce0003800100 */
.L_x_1069:
[C---:B------:R-:W-:Y:S02]  /*2260*/  ISETP.GE.AND P6, PT, R5.reuse, 0x9, PT ;  /* 0x000000090500780c */ /* 0x040fe40003fc6270 */
[C---:B------:R-:W-:Y:S02]  /*2270*/  ISETP.GE.AND P1, PT, R5.reuse, 0x2, PT ;  /* 0x000000020500780c */ /* 0x040fe40003f26270 */
        /* <DEDUP_REMOVED lines=34> */
[C---:B------:R-:W-:Y:S02]  /*24a0*/  ISETP.GE.AND P3, PT, R5.reuse, 0x22, PT ;  /* 0x000000220500780c */ /* 0x040fe40003f66270 */
        /* <DEDUP_REMOVED lines=73> */
[----:B------:R-:W-:-:S04]  /*2940*/  ISETP.GE.AND P5, PT, R5, 0x5a, PT ;  /* 0x0000005a0500780c */ /* 0x000fc80003fa6270 */
[----:B------:R-:W-:Y:S02]  /*2950*/  P2R R64, PR, RZ, 0x20 ;  /* 0x00000020ff407803 */ /* 0x000fe40000000000 */
[----:B------:R-:W-:Y:S02]  /*2960*/  ISETP.GT.AND P5, PT, R2, 0x59, !P5 ;  /* 0x000000590200780c */ /* 0x000fe40006fa4270 */
[----:B------:R-:W-:Y:S02]  /*2970*/  IADD3 R2, R21, 0x8, R4 ;  /* 0x0000000815027810 */ /* 0x000fe40007ffe004 */
[----:B------:R-:W-:Y:S01]  /*2980*/  ISETP.LT.OR P5, PT, R0, 0x5a, P5 ;  /* 0x0000005a0000780c */ /* 0x000fe20002fa1670 */
[----:B------:R-:W-:-:S03]  /*2990*/  VIADD R0, R4, 0x8 ;  /* 0x0000000804007836 */ /* 0x000fc60000000000 */
[----:B------:R-:W-:Y:S02]  /*29a0*/  FSEL R69, R69, -INF , !P5 ;  /* 0xff80000045457808 */ /* 0x000fe40006800000 */
[----:B------:R-:W-:Y:S02]  /*29b0*/  ISETP.GE.AND P5, PT, R15, 0x1, PT ;  /* 0x000000010f00780c */ /* 0x000fe40003fa6270 */
[----:B------:R-:W-:-:S11]  /*29c0*/  VIADDMNMX R0, R0, R10, R13, PT ;  /* 0x0000000a00007246 */ /* 0x000fd6000380010d */
[----:B------:R-:W-:Y:S05]  /*29d0*/  @!P5 BRA `(.L_x_1073) ;  /* 0x000000000050d947 */ /* 0x000fea0003800000 */
[----:B------:R-:W-:Y:S01]  /*29e0*/  IADD3 R8, R16, 0x8, R4 ;  /* 0x0000000810087810 */ /* 0x000fe20007ffe004 */
[----:B------:R-:W-:Y:S04]  /*29f0*/  BSSY B0, `(.L_x_1074) ;  /* 0x000000f000007945 */ /* 0x000fe80003800000 */
[----:B------:R-:W-:-:S05]  /*2a00*/  IMAD.IADD R8, R8, 0x1, -R17 ;  /* 0x0000000108087824 */ /* 0x000fca00078e0a11 */
        /* <DEDUP_REMOVED lines=9> */
.L_x_1075:
[----:B------:R-:W-:-:S13]  /*2aa0*/  ISETP.NE.AND P5, PT, R15, 0x1, PT ;  /* 0x000000010f00780c */ /* 0x000fda0003fa5270 */
[----:B------:R-:W0:Y:S02]  /*2ab0*/  @P5 LDC.64 R24, c[0x0][0x9e8] ;  /* 0x00027a00ff185b82 */ /* 0x000e240000000a00 */
[----:B0-----:R-:W-:-:S05]  /*2ac0*/  @P5 IMAD.HI.U32 R10, R8, R24, RZ ;  /* 0x00000018080a5227 */ /* 0x001fca00078e00ff */
[----:B------:R-:W-:-:S07]  /*2ad0*/  @P5 SHF.R.U32.HI R8, RZ, R25, R10 ;  /* 0x00000019ff085219 */ /* 0x000fce000001160a */
.L_x_1076:
[----:B------:R-:W-:Y:S05]  /*2ae0*/  BSYNC B0 ;  /* 0x0000000000007941 */ /* 0x000fea0003800000 */
.L_x_1074:
[----:B------:R-:W-:-:S05]  /*2af0*/  IMAD R3, R8, R15, R12 ;  /* 0x0000000f08037224 */ /* 0x000fca00078e020c */
[----:B------:R-:W-:Y:S02]  /*2b00*/  VIMNMX R2, R2, R3, !PT ;  /* 0x0000000302027248 */ /* 0x000fe40007fe0100 */
[----:B------:R-:W-:-:S07]  /*2b10*/  VIADDMNMX R0, R3, R15, R0, PT ;  /* 0x0000000f03007246 */ /* 0x000fce0003800100 */
.L_x_1073:
[----:B------:R-:W-:Y:S01]  /*2b20*/  ISETP.GT.AND P1, PT, R2, 0x1, !P1 ;  /* 0x000000010200780c */ /* 0x000fe20004f24270 */
[----:B------:R-:W-:Y:S01]  /*2b30*/  ULDC UR4, c[0x0][0x988] ;  /* 0x0002620000047ab9 */ /* 0x000fe20000000800 */
[----:B------:R-:W-:Y:S01]  /*2b40*/  FMNMX.FTZ R3, R28, R74, !PT ;  /* 0x0000004a1c037209 */ /* 0x000fe20007810000 */
[----:B------:R-:W-:Y:S01]  /*2b50*/  IMAD.U32 R10, RZ, RZ, UR4 ;  /* 0x00000004ff0a7e24 */ /* 0x000fe2000f8e00ff */
[----:B------:R-:W-:Y:S02]  /*2b60*/  ISETP.LT.OR P1, PT, R0, 0x2, P1 ;  /* 0x000000020000780c */ /* 0x000fe40000f21670 */
[----:B------:R-:W-:Y:S02]  /*2b70*/  ISETP.GT.AND P6, PT, R2, 0x8, !P6 ;  /* 0x000000080200780c */ /* 0x000fe400077c4270 */
[----:B------:R-:W-:Y:S02]  /*2b80*/  FSEL R27, R27, -INF , !P1 ;  /* 0xff8000001b1b7808 */ /* 0x000fe40004800000 */
[----:B------:R-:W-:-:S02]  /*2b90*/  ISETP.NE.AND P1, PT, R73, RZ, PT ;  /* 0x000000ff4900720c */ /* 0x000fc40003f25270 */
[----:B------:R-:W-:Y:S02]  /*2ba0*/  FMNMX.FTZ R3, R76, R3, !PT ;  /* 0x000000034c037209 */ /* 0x000fe40007810000 */
[----:B------:R-:W-:Y:S02]  /*2bb0*/  ISETP.GT.AND P1, PT, R2, 0x9, !P1 ;  /* 0x000000090200780c */ /* 0x000fe40004f24270 */
[C---:B------:R-:W-:Y:S02]  /*2bc0*/  ISETP.LT.OR P6, PT, R0.reuse, 0x9, P6 ;  /* 0x000000090000780c */ /* 0x040fe400037c1670 */
[----:B------:R-:W-:Y:S02]  /*2bd0*/  ISETP.LT.OR P1, PT, R0, 0xa, P1 ;  /* 0x0000000a0000780c */ /* 0x000fe40000f21670 */
[----:B------:R-:W-:Y:S02]  /*2be0*/  FMNMX.FTZ R3, R78, R3, !PT ;  /* 0x000000034e037209 */ /* 0x000fe40007810000 */
[----:B------:R-:W-:-:S02]  /*2bf0*/  FSEL R31, R31, -INF , !P1 ;  /* 0xff8000001f1f7808 */ /* 0x000fc40004800000 */
[----:B------:R-:W-:Y:S02]  /*2c00*/  ISETP.NE.AND P1, PT, R29, RZ, PT ;  /* 0x000000ff1d00720c */ /* 0x000fe40003f25270 */
[----:B------:R-:W-:Y:S02]  /*2c10*/  FSEL R25, R30, -INF , !P6 ;  /* 0xff8000001e197808 */ /* 0x000fe40007000000 */
        /* <DEDUP_REMOVED lines=8> */
[----:B------:R-:W-:Y:S02]  /*2ca0*/  ISETP.NE.AND P5, PT, R77, RZ, PT ;  /* 0x000000ff4d00720c */ /* 0x000fe40003fa5270 */
        /* <DEDUP_REMOVED lines=42> */
[----:B------:R-:W-:-:S02]  /*2f50*/  FMNMX.FTZ R8, R69, R8, !PT ;  /* 0x0000000845087209 */ /* 0x000fc40007810000 */
[C---:B------:R-:W-:Y:S02]  /*2f60*/  ISETP.GT.AND P1, PT, R2.reuse, 0x30, !P1 ;  /* 0x000000300200780c */ /* 0x040fe40004f24270 */
[----:B------:R-:W-:Y:S01]  /*2f70*/  ISETP.GT.AND P4, PT, R2, RZ, !P4 ;  /* 0x000000ff0200720c */ /* 0x000fe20006784270 */
[----:B------:R-:W0:Y:S01]  /*2f80*/  SHFL.BFLY PT, R3, R8, 0x2, 0x1f ;  /* 0x0c401f0008037f89 */ /* 0x000e2200000e0000 */
        /* <DEDUP_REMOVED lines=11> */
[C---:B------:R-:W-:Y:S02]  /*3040*/  ISETP.GT.AND P2, PT, R2.reuse, 0x51, !P2 ;  /* 0x000000510200780c */ /* 0x040fe40005744270 */
[----:B------:R-:W-:Y:S02]  /*3050*/  ISETP.GT.AND P1, PT, R2, 0x38, !P1 ;  /* 0x000000380200780c */ /* 0x000fe40004f24270 */
[----:B0-----:R-:W-:Y:S02]  /*3060*/  FMNMX.FTZ R12, R8, R3, !PT ;  /* 0x00000003080c7209 */ /* 0x001fe40007810000 */
[----:B------:R-:W-:Y:S02]  /*3070*/  FMNMX.FTZ R8, R21, R27, !PT ;  /* 0x0000001b15087209 */ /* 0x000fe40007810000 */
[----:B------:R-:W-:Y:S01]  /*3080*/  ISETP.LT.OR P1, PT, R0, 0x39, P1 ;  /* 0x000000390000780c */ /* 0x000fe20000f21670 */
[----:B------:R-:W0:Y:S01]  /*3090*/  SHFL.BFLY PT, R3, R12, 0x1, 0x1f ;  /* 0x0c201f000c037f89 */ /* 0x000e2200000e0000 */
        /* <DEDUP_REMOVED lines=21> */
[----:B------:R-:W-:Y:S02]  /*31f0*/  FMNMX.FTZ R8, R47, R8, !PT ;  /* 0x000000082f087209 */ /* 0x000fe40007810000 */
[----:B------:R-:W-:Y:S02]  /*3200*/  ISETP.GT.AND P1, PT, R2, 0x48, !P5 ;  /* 0x000000480200780c */ /* 0x000fe40006f24270 */
[----:B0-----:R-:W-:Y:S02]  /*3210*/  FMNMX.FTZ R3, R12, R3, !PT ;  /* 0x000000030c037209 */ /* 0x001fe40007810000 */
[----:B------:R-:W-:-:S02]  /*3220*/  FMNMX.FTZ R8, R45, R8, !PT ;  /* 0x000000082d087209 */ /* 0x000fc40007810000 */
[----:B------:R-:W-:Y:S01]  /*3230*/  ISETP.LT.OR P1, PT, R0, 0x49, P1 ;  /* 0x000000490000780c */ /* 0x000fe20000f21670 */
[----:B------:R-:W-:Y:S01]  /*3240*/  FMUL.FTZ R24, R3, R10 ;  /* 0x0000000a03187220 */ /* 0x000fe20000410000 */
[----:B------:R-:W-:Y:S02]  /*3250*/  FMNMX.FTZ R8, R51, R8, !PT ;  /* 0x0000000833087209 */ /* 0x000fe40007810000 */
[----:B------:R-:W-:Y:S02]  /*3260*/  FSEL R5, R62, -INF , !P1 ;  /* 0xff8000003e057808 */ /* 0x000fe40004800000 */
[----:B------:R-:W-:Y:S02]  /*3270*/  FSETP.NEU.FTZ.AND P1, PT, R3, -INF , PT ;  /* 0xff8000000300780b */ /* 0x000fe40003f3d000 */
[----:B------:R-:W-:Y:S02]  /*3280*/  ISETP.NE.AND P5, PT, R89, RZ, PT ;  /* 0x000000ff5900720c */ /* 0x000fe40003fa5270 */
[----:B------:R-:W-:-:S02]  /*3290*/  FMNMX.FTZ R8, R49, R8, !PT ;  /* 0x0000000831087209 */ /* 0x000fc40007810000 */
        /* <DEDUP_REMOVED lines=15> */
[----:B------:R1:W-:Y:S01]  /*3390*/  MUFU.EX2 R77, R28 ;  /* 0x0000001c004d7308 */ /* 0x0003e20000000800 */
[----:B------:R-:W-:Y:S01]  /*33a0*/  ISETP.LT.OR P1, PT, R0, 0x51, P1 ;  /* 0x000000510000780c */ /* 0x000fe20000f21670 */
[--C-:B0-----:R-:W-:Y:S01]  /*33b0*/  FFMA.FTZ R38, R9, R10, -R73.reuse ;  /* 0x0000000a09267223 */ /* 0x101fe20000010849 */
[----:B------:R-:W-:Y:S01]  /*33c0*/  FMNMX.FTZ R8, R5, R8, !PT ;  /* 0x0000000805087209 */ /* 0x000fe20007810000 */
[-CC-:B------:R-:W-:Y:S01]  /*33d0*/  FFMA.FTZ R30, R32, R10.reuse, -R73.reuse ;  /* 0x0000000a201e7223 */ /* 0x180fe20000010849 */
[----:B------:R-:W-:Y:S01]  /*33e0*/  ISETP.NE.AND P5, PT, R64, RZ, PT ;  /* 0x000000ff4000720c */ /* 0x000fe20003fa5270 */
[-CC-:B------:R-:W-:Y:S01]  /*33f0*/  FFMA.FTZ R32, R36, R10.reuse, -R73.reuse ;  /* 0x0000000a24207223 */ /* 0x180fe20000010849 */
[----:B------:R-:W-:Y:S01]  /*3400*/  ISETP.GT.AND P3, PT, R2, 0x58, !P3 ;  /* 0x000000580200780c */ /* 0x000fe20005f64270 */
[----:B------:R-:W-:Y:S01]  /*3410*/  MUFU.EX2 R12, R12 ;  /* 0x0000000c000c7308 */ /* 0x000fe20000000800 */
[----:B------:R-:W-:Y:S01]  /*3420*/  ISETP.LT.OR P2, PT, R0, 0x52, P2 ;  /* 0x000000520000780c */ /* 0x000fe20001741670 */
[-CC-:B-1----:R-:W-:Y:S01]  /*3430*/  FFMA.FTZ R28, R82, R10.reuse, -R73.reuse ;  /* 0x0000000a521c7223 */ /* 0x182fe20000010849 */
[----:B------:R-:W-:Y:S01]  /*3440*/  FSEL R53, R66, -INF , !P1 ;  /* 0xff80000042357808 */ /* 0x000fe20004800000 */
[--C-:B------:R-:W-:Y:S01]  /*3450*/  FFMA.FTZ R34, R48, R10, -R73.reuse ;  /* 0x0000000a30227223 */ /* 0x100fe20000010849 */
[----:B------:R-:W-:Y:S01]  /*3460*/  FMNMX.FTZ R8, R63, R8, !PT ;  /* 0x000000083f087209 */ /* 0x000fe20007810000 */
[-CC-:B------:R-:W-:Y:S01]  /*3470*/  FFMA.FTZ R36, R52, R10.reuse, -R73.reuse ;  /* 0x0000000a34247223 */ /* 0x180fe20000010849 */
[----:B------:R-:W-:Y:S01]  /*3480*/  ISETP.GT.AND P4, PT, R2, 0x59, !P5 ;  /* 0x000000590200780c */ /* 0x000fe20006f84270 */
[----:B------:R0:W1:Y:S01]  /*3490*/  MUFU.EX2 R75, R24 ;  /* 0x00000018004b7308 */ /* 0x0000620000000800 */
[----:B------:R-:W-:Y:S01]  /*34a0*/  ISETP.LT.OR P3, PT, R0, 0x59, P3 ;  /* 0x000000590000780c */ /* 0x000fe20001f61670 */
[-CC-:B------:R-:W-:Y:S01]  /*34b0*/  FFMA.FTZ R2, R40, R10.reuse, -R73.reuse ;  /* 0x0000000a28027223 */ /* 0x180fe20000010849 */
[----:B------:R-:W-:Y:S01]  /*34c0*/  FSEL R67, R67, -INF , !P2 ;  /* 0xff80000043437808 */ /* 0x000fe20005000000 */
[--C-:B------:R-:W-:Y:S01]  /*34d0*/  FFMA.FTZ R40, R56, R10, -R73.reuse ;  /* 0x0000000a38287223 */ /* 0x100fe20000010849 */
[----:B------:R-:W-:Y:S01]  /*34e0*/  FMNMX.FTZ R8, R53, R8, !PT ;  /* 0x0000000835087209 */ /* 0x000fe20007810000 */
[-CC-:B------:R-:W-:Y:S01]  /*34f0*/  FFMA.FTZ R65, R65, R10.reuse, -R73.reuse ;  /* 0x0000000a41417223 */ /* 0x180fe20000010849 */
[----:B------:R-:W-:Y:S01]  /*3500*/  ISETP.LT.OR P4, PT, R0, 0x5a, P4 ;  /* 0x0000005a0000780c */ /* 0x000fe20002781670 */
[--C-:B------:R-:W-:Y:S01]  /*3510*/  FFMA.FTZ R0, R44, R10, -R73.reuse ;  /* 0x0000000a2c007223 */ /* 0x100fe20000010849 */
[----:B------:R-:W-:Y:S01]  /*3520*/  FSEL R57, R70, -INF , !P3 ;  /* 0xff80000046397808 */ /* 0x000fe20005800000 */
[----:B------:R-:W2:Y:S01]  /*3530*/  MUFU.EX2 R26, R26 ;  /* 0x0000001a001a7308 */ /* 0x000ea20000000800 */
[----:B------:R-:W-:Y:S01]  /*3540*/  FMNMX.FTZ R8, R67, R8, !PT ;  /* 0x0000000843087209 */ /* 0x000fe20007810000 */
[-CC-:B0-----:R-:W-:Y:S01]  /*3550*/  FFMA.FTZ R24, R80, R10.reuse, -R73.reuse ;  /* 0x0000000a50187223 */ /* 0x181fe20000010849 */
[----:B------:R-:W-:Y:S01]  /*3560*/  FSEL R71, R71, -INF , !P4 ;  /* 0xff80000047477808 */ /* 0x000fe20006000000 */
[--C-:B------:R-:W-:Y:S01]  /*3570*/  FFMA.FTZ R11, R11, R10, -R73.reuse ;  /* 0x0000000a0b0b7223 */ /* 0x100fe20000010849 */
[----:B------:R-:W-:Y:S01]  /*3580*/  FMNMX.FTZ R8, R57, R8, !PT ;  /* 0x0000000839087209 */ /* 0x000fe20007810000 */
[----:B------:R-:W-:Y:S01]  /*3590*/  FFMA.FTZ R69, R69, R10, -R73 ;  /* 0x0000000a45457223 */ /* 0x000fe20000010849 */
[----:B-1----:R-:W-:Y:S01]  /*35a0*/  F2FP.BF16.F32.PACK_AB R156, R75, R12 ;  /* 0x0000000c4b9c723e */ /* 0x002fe200000010ff */
[----:B------:R-:W-:Y:S01]  /*35b0*/  MUFU.EX2 R150, R0 ;  /* 0x0000000000967308 */ /* 0x000fe20000000800 */
[----:B------:R-:W-:-:S02]  /*35c0*/  FMNMX.FTZ R8, R71, R8, !PT ;  /* 0x0000000847087209 */ /* 0x000fc40007810000 */
[----:B------:R-:W-:-:S03]  /*35d0*/  ISETP.GE.AND P5, PT, R15, 0x1, PT ;  /* 0x000000010f00780c */ /* 0x000fc60003fa6270 */
[----:B------:R-:W0:Y:S02]  /*35e0*/  SHFL.BFLY PT, R61, R8, 0x2, 0x1f ;  /* 0x0c401f00083d7f89 */ /* 0x000e2400000e0000 */
[----:B------:R1:W-:Y:S01]  /*35f0*/  MUFU.EX2 R81, R28 ;  /* 0x0000001c00517308 */ /* 0x0003e20000000800 */
[----:B--2---:R-:W-:-:S07]  /*3600*/  F2FP.BF16.F32.PACK_AB R158, R77, R26 ;  /* 0x0000001a4d9e723e */ /* 0x004fce00000010ff */
[----:B------:R-:W-:Y:S01]  /*3610*/  MUFU.EX2 R30, R30 ;  /* 0x0000001e001e7308 */ /* 0x000fe20000000800 */
[----:B-1----:R-:W-:-:S07]  /*3620*/  FFMA.FTZ R28, R86, R10, -R73 ;  /* 0x0000000a561c7223 */ /* 0x002fce0000010849 */
[----:B------:R1:W-:Y:S01]  /*3630*/  MUFU.EX2 R85, R28 ;  /* 0x0000001c00557308 */ /* 0x0003e20000000800 */
[----:B0-----:R-:W-:Y:S01]  /*3640*/  FMNMX.FTZ R61, R8, R61, !PT ;  /* 0x0000003d083d7209 */ /* 0x001fe20007810000 */
[----:B------:R-:W-:-:S06]  /*3650*/  FFMA.FTZ R8, R92, R10, -R73 ;  /* 0x0000000a5c087223 */ /* 0x000fcc0000010849 */
[----:B------:R0:W2:Y:S01]  /*3660*/  MUFU.EX2 R79, R24 ;  /* 0x00000018004f7308 */ /* 0x0000a20000000800 */
[-CC-:B-1----:R-:W-:Y:S01]  /*3670*/  FFMA.FTZ R28, R94, R10.reuse, -R73.reuse ;  /* 0x0000000a5e1c7223 */ /* 0x182fe20000010849 */
[----:B------:R-:W1:Y:S06]  /*3680*/  SHFL.BFLY PT, R0, R61, 0x1, 0x1f ;  /* 0x0c201f003d007f89 */ /* 0x000e6c00000e0000 */
[----:B------:R-:W-:Y:S01]  /*3690*/  MUFU.EX2 R93, R28 ;  /* 0x0000001c005d7308 */ /* 0x000fe20000000800 */
[----:B0-----:R-:W-:-:S07]  /*36a0*/  FFMA.FTZ R24, R84, R10, -R73 ;  /* 0x0000000a54187223 */ /* 0x001fce0000010849 */
[----:B------:R-:W0:Y:S01]  /*36b0*/  MUFU.EX2 R32, R32 ;  /* 0x0000002000207308 */ /* 0x000e220000000800 */
[----:B--2---:R-:W-:-:S07]  /*36c0*/  F2FP.BF16.F32.PACK_AB R152, R79, R30 ;  /* 0x0000001e4f98723e */ /* 0x004fce00000010ff */
[----:B------:R-:W-:Y:S01]  /*36d0*/  MUFU.EX2 R91, R8 ;  /* 0x00000008005b7308 */ /* 0x000fe20000000800 */
[----:B-1----:R-:W-:-:S04]  /*36e0*/  FMNMX.FTZ R9, R61, R0, !PT ;  /* 0x000000003d097209 */ /* 0x002fc80007810000 */
[C---:B------:R-:W-:Y:S01]  /*36f0*/  FSETP.NEU.FTZ.AND P1, PT, R9.reuse, -INF , PT ;  /* 0xff8000000900780b */ /* 0x040fe20003f3d000 */
[----:B------:R-:W-:Y:S02]  /*3700*/  FMUL.FTZ R0, R9, R10 ;  /* 0x0000000a09007220 */ /* 0x000fe40000410000 */
[----:B------:R-:W-:Y:S01]  /*3710*/  MUFU.EX2 R2, R2 ;  /* 0x0000000200027308 */ /* 0x000fe20000000800 */
[----:B0-----:R-:W-:Y:S02]  /*3720*/  F2FP.BF16.F32.PACK_AB R154, R81, R32 ;  /* 0x00000020519a723e */ /* 0x001fe400000010ff */
[----:B------:R-:W-:-:S05]  /*3730*/  FSEL R0, R0, RZ, P1 ;  /* 0x000000ff00007208 */ /* 0x000fca0000800000 */
        /* <DEDUP_REMOVED lines=12> */
[-C--:B0-----:R-:W-:Y:S01]  /*3800*/  FFMA.FTZ R24, R88, R10.reuse, -R73 ;  /* 0x0000000a58187223 */ /* 0x081fe20000010849 */
[-CC-:B------:R-:W-:Y:S01]  /*3810*/  FFMA.FTZ R41, R41, R10.reuse, -R0.reuse ;  /* 0x0000000a29297223 */ /* 0x180fe20000010800 */
[-CC-:B------:R-:W-:Y:S01]  /*3820*/  FFMA.FTZ R47, R47, R10.reuse, -R0.reuse ;  /* 0x0000000a2f2f7223 */ /* 0x180fe20000010800 */
[-CC-:B------:R-:W-:Y:S01]  /*3830*/  FFMA.FTZ R45, R45, R10.reuse, -R0.reuse ;  /* 0x0000000a2d2d7223 */ /* 0x180fe20000010800 */
[----:B------:R-:W0:Y:S01]  /*3840*/  MUFU.EX2 R21, R21 ;  /* 0x0000001500157308 */ /* 0x000e220000000800 */
        /* <DEDUP_REMOVED lines=8> */
[----:B------:R-:W-:Y:S01]  /*38d0*/  FADD.FTZ R27, R77, R8 ;  /* 0x000000084d1b7221 */ /* 0x000fe20000010000 */
[-CC-:B------:R-:W-:Y:S01]  /*38e0*/  FFMA.FTZ R5, R5, R10.reuse, -R0.reuse ;  /* 0x0000000a05057223 */ /* 0x180fe20000010800 */
[-CC-:B------:R-:W-:Y:S01]  /*38f0*/  FFMA.FTZ R63, R63, R10.reuse, -R0.reuse ;  /* 0x0000000a3f3f7223 */ /* 0x180fe20000010800 */
[-CC-:B------:R-:W-:Y:S01]  /*3900*/  FFMA.FTZ R53, R53, R10.reuse, -R0.reuse ;  /* 0x0000000a35357223 */ /* 0x180fe20000010800 */
[----:B------:R-:W-:Y:S01]  /*3910*/  FADD.FTZ R8, R30, R27 ;  /* 0x0000001b1e087221 */ /* 0x000fe20000010000 */
[-CC-:B------:R-:W-:Y:S01]  /*3920*/  FFMA.FTZ R67, R67, R10.reuse, -R0.reuse ;  /* 0x0000000a43437223 */ /* 0x180fe20000010800 */
[-C--:B------:R-:W-:Y:S01]  /*3930*/  FFMA.FTZ R57, R57, R10.reuse, -R0 ;  /* 0x0000000a39397223 */ /* 0x080fe20000010800 */
[----:B------:R2:W3:Y:S01]  /*3940*/  MUFU.EX2 R42, R31 ;  /* 0x0000001f002a7308 */ /* 0x0004e20000000800 */
[----:B------:R-:W-:Y:S01]  /*3950*/  FADD.FTZ R27, R79, R8 ;  /* 0x000000084f1b7221 */ /* 0x000fe20000010000 */
[----:B0-----:R-:W-:Y:S01]  /*3960*/  FADD.FTZ R8, R21, R28 ;  /* 0x0000001c15087221 */ /* 0x001fe20000010000 */
[----:B------:R-:W-:Y:S01]  /*3970*/  FFMA.FTZ R71, R71, R10, -R0 ;  /* 0x0000000a47477223 */ /* 0x000fe20000010800 */
[----:B------:R-:W-:Y:S01]  /*3980*/  F2FP.BF16.F32.PACK_AB R148, R83, R2 ;  /* 0x000000025394723e */ /* 0x000fe200000010ff */
[----:B------:R-:W-:Y:S01]  /*3990*/  FADD.FTZ R54, R32, R27 ;  /* 0x0000001b20367221 */ /* 0x000fe20000010000 */
[----:B------:R-:W-:-:S02]  /*39a0*/  F2FP.BF16.F32.PACK_AB R157, R28, R21 ;  /* 0x000000151c9d723e */ /* 0x000fc400000010ff */
[----:B------:R-:W0:Y:S01]  /*39b0*/  MUFU.EX2 R29, R29 ;  /* 0x0000001d001d7308 */ /* 0x000e220000000800 */
[----:B-1----:R-:W-:Y:S01]  /*39c0*/  FADD.FTZ R27, R25, R8 ;  /* 0x00000008191b7221 */ /* 0x002fe20000010000 */
[----:B--2---:R-:W-:-:S04]  /*39d0*/  FADD.FTZ R31, R81, R54 ;  /* 0x00000036511f7221 */ /* 0x004fc80000010000 */
[----:B------:R-:W-:Y:S02]  /*39e0*/  FADD.FTZ R56, R2, R31 ;  /* 0x0000001f02387221 */ /* 0x000fe40000010000 */
[----:B------:R-:W1:Y:S01]  /*39f0*/  MUFU.EX2 R44, R35 ;  /* 0x00000023002c7308 */ /* 0x000e620000000800 */
[C---:B---3--:R-:W-:Y:S01]  /*3a00*/  FADD.FTZ R8, R42.reuse, R27 ;  /* 0x0000001b2a087221 */ /* 0x048fe20000010000 */
[----:B------:R-:W-:Y:S01]  /*3a10*/  FADD.FTZ R31, R83, R56 ;  /* 0x00000038531f7221 */ /* 0x000fe20000010000 */
[----:B------:R-:W-:-:S03]  /*3a20*/  F2FP.BF16.F32.PACK_AB R159, R42, R25 ;  /* 0x000000192a9f723e */ /* 0x000fc600000010ff */
[----:B------:R-:W-:Y:S01]  /*3a30*/  FADD.FTZ R56, R150, R31 ;  /* 0x0000001f96387221 */ /* 0x000fe20000010000 */
[----:B------:R-:W-:Y:S01]  /*3a40*/  F2FP.BF16.F32.PACK_AB R150, R85, R150 ;  /* 0x000000965596723e */ /* 0x000fe200000010ff */
[----:B------:R-:W2:Y:S01]  /*3a50*/  MUFU.EX2 R33, R33 ;  /* 0x0000002100217308 */ /* 0x000ea20000000800 */
[----:B0-----:R-:W-:Y:S01]  /*3a60*/  FADD.FTZ R27, R29, R8 ;  /* 0x000000081d1b7221 */ /* 0x001fe20000010000 */
[----:B------:R-:W-:-:S06]  /*3a70*/  FADD.FTZ R31, R85, R56 ;  /* 0x00000038551f7221 */ /* 0x000fcc0000010000 */
        /* <DEDUP_REMOVED lines=10> */
[----:B------:R1:W3:Y:S01]  /*3b20*/  MUFU.EX2 R87, R24 ;  /* 0x0000001800577308 */ /* 0x0002e20000000800 */
[----:B--2---:R-:W-:-:S07]  /*3b30*/  FADD.FTZ R58, R34, R31 ;  /* 0x0000001f223a7221 */ /* 0x004fce0000010000 */
[----:B------:R-:W2:Y:S01]  /*3b40*/  MUFU.EX2 R41, R41 ;  /* 0x0000002900297308 */ /* 0x000ea20000000800 */
[----:B-1----:R-:W-:Y:S01]  /*3b50*/  FFMA.FTZ R24, R60, R10, -R73 ;  /* 0x0000000a3c187223 */ /* 0x002fe20000010849 */
[C---:B0-----:R-:W-:Y:S01]  /*3b60*/  FADD.FTZ R8, R48.reuse, R27 ;  /* 0x0000001b30087221 */ /* 0x041fe20000010000 */
[----:B------:R-:W-:-:S05]  /*3b70*/  F2FP.BF16.F32.PACK_AB R149, R48, R37 ;  /* 0x000000253095723e */ /* 0x000fca00000010ff */
[----:B------:R-:W0:Y:S01]  /*3b80*/  MUFU.EX2 R36, R36 ;  /* 0x0000002400247308 */ /* 0x000e220000000800 */
[C---:B---3--:R-:W-:Y:S01]  /*3b90*/  FADD.FTZ R31, R87.reuse, R58 ;  /* 0x0000003a571f7221 */ /* 0x048fe20000010000 */
[----:B------:R-:W-:-:S06]  /*3ba0*/  F2FP.BF16.F32.PACK_AB R144, R87, R34 ;  /* 0x000000225790723e */ /* 0x000fcc00000010ff */
[----:B------:R-:W1:Y:S01]  /*3bb0*/  MUFU.EX2 R50, R47 ;  /* 0x0000002f00327308 */ /* 0x000e620000000800 */
[----:B--2---:R-:W-:-:S07]  /*3bc0*/  FADD.FTZ R27, R41, R8 ;  /* 0x00000008291b7221 */ /* 0x004fce0000010000 */
[----:B------:R-:W2:Y:S01]  /*3bd0*/  MUFU.EX2 R45, R45 ;  /* 0x0000002d002d7308 */ /* 0x000ea20000000800 */
[----:B0-----:R-:W-:Y:S01]  /*3be0*/  FADD.FTZ R58, R36, R31 ;  /* 0x0000001f243a7221 */ /* 0x001fe20000010000 */
[----:B------:R-:W-:-:S03]  /*3bf0*/  F2FP.BF16.F32.PACK_AB R146, R89, R36 ;  /* 0x000000245992723e */ /* 0x000fc600000010ff */
[----:B------:R-:W-:-:S03]  /*3c00*/  FADD.FTZ R31, R89, R58 ;  /* 0x0000003a591f7221 */ /* 0x000fc60000010000 */
[----:B------:R-:W0:Y:S01]  /*3c10*/  MUFU.EX2 R40, R40 ;  /* 0x0000002800287308 */ /* 0x000e220000000800 */
[C---:B-1----:R-:W-:Y:S01]  /*3c20*/  FADD.FTZ R8, R50.reuse, R27 ;  /* 0x0000001b32087221 */ /* 0x042fe20000010000 */
        /* <DEDUP_REMOVED lines=42> */
[----:B--2---:R-:W-:Y:S01]  /*3ed0*/  FADD.FTZ R24, R2, R11 ;  /* 0x0000000b02187221 */ /* 0x004fe20000010000 */
[----:B------:R-:W-:Y:S01]  /*3ee0*/  IMAD.IADD R11, R16, 0x1, -R17 ;  /* 0x00000001100b7824 */ /* 0x000fe200078e0a11 */
[----:B------:R-:W-:-:S03]  /*3ef0*/  F2FP.BF16.F32.PACK_AB R137, R2, R53 ;  /* 0x000000350289723e */ /* 0x000fc600000010ff */
[----:B------:R-:W-:Y:S02]  /*3f00*/  IMAD R21, R161, 0x80, R11 ;  /* 0x00000080a1157824 */ /* 0x000fe400078e020b */
[----:B0-----:R-:W-:Y:S02]  /*3f10*/  FADD.FTZ R13, R57, R24 ;  /* 0x00000018390d7221 */ /* 0x001fe40000010000 */
[----:B------:R-:W-:Y:S02]  /*3f20*/  IMAD.IADD R14, R21, 0x1, R14 ;  /* 0x00000001150e7824 */ /* 0x000fe400078e020e */
[C---:B-1----:R-:W-:Y:S01]  /*3f30*/  FADD.FTZ R5, R12.reuse, R13 ;  /* 0x0000000d0c057221 */ /* 0x042fe20000010000 */
[----:B------:R-:W-:Y:S01]  /*3f40*/  F2FP.BF16.F32.PACK_AB R139, R12, R57 ;  /* 0x000000390c8b723e */ /* 0x000fe200000010ff */
[----:B------:R-:W-:Y:S01]  /*3f50*/  VIADD R12, R72, 0xfffffffe ;  /* 0xfffffffe480c7836 */ /* 0x000fe20000000000 */
[----:B------:R-:W-:Y:S06]  /*3f60*/  @!P5 BRA `(.L_x_1077) ;  /* 0x000000000040d947 */ /* 0x000fec0003800000 */
        /* <DEDUP_REMOVED lines=10> */
.L_x_1078:
[----:B------:R-:W-:-:S13]  /*4010*/  ISETP.NE.AND P1, PT, R15, 0x1, PT ;  /* 0x000000010f00780c */ /* 0x000fda0003f25270 */
[----:B------:R-:W0:Y:S02]  /*4020*/  @P1 LDC.64 R24, c[0x0][0x9e8] ;  /* 0x00027a00ff181b82 */ /* 0x000e240000000a00 */
[----:B0-----:R-:W-:-:S05]  /*4030*/  @P1 IMAD.HI.U32 R2, R0, R24, RZ ;  /* 0x0000001800021227 */ /* 0x001fca00078e00ff */
[----:B------:R-:W-:-:S07]  /*4040*/  @P1 SHF.R.U32.HI R0, RZ, R25, R2 ;  /* 0x00000019ff001219 */ /* 0x000fce0000011602 */
.L_x_1079:
[----:B------:R-:W-:-:S05]  /*4050*/  IMAD R15, R0, R15, R15 ;  /* 0x0000000f000f7224 */ /* 0x000fca00078e020f */
[----:B------:R-:W-:-:S07]  /*4060*/  VIMNMX R14, R14, R15, PT ;  /* 0x0000000f0e0e7248 */ /* 0x000fce0003fe0100 */
.L_x_1077:
        /* <DEDUP_REMOVED lines=44> */
[----:B------:R-:W-:Y:S02]  /*4330*/  VIADD R21, R15, 0x8 ;  /* 0x000000080f157836 */ /* 0x000fe40000000000 */
[----:B------:R-:W-:-:S03]  /*4340*/  IMAD.MOV.U32 R87, RZ, RZ, RZ ;  /* 0x000000ffff577224 */ /* 0x000fc600078e00ff */
[----:B------:R-:W-:-:S07]  /*4350*/  LOP3.LUT R163, RZ, R21, RZ, 0x33, !PT ;  /* 0x00000015ffa37212 */ /* 0x000fce00078e33ff */
.L_x_1097:
[----:B------:R-:W-:-:S04]  /*4360*/  UIADD3 UR4, UR36, 0x1, URZ ;  /* 0x0000000124047890 */ /* 0x000fc8000fffe03f */
[----:B------:R-:W-:-:S04]  /*4370*/  UISETP.NE.AND UP0, UPT, UR4, 0x2, UPT ;  /* 0x000000020400788c */ /* 0x000fc8000bf05270 */
[----:B------:R-:W-:Y:S02]  /*4380*/  USEL UR7, URZ, 0x1, UP0 ;  /* 0x000000013f077887 */ /* 0x000fe40008000000 */
[----:B------:R-:W-:Y:S02]  /*4390*/  USEL UR4, UR4, URZ, UP0 ;  /* 0x0000003f04047287 */ /* 0x000fe40008000000 */
[----:B------:R-:W-:Y:S01]  /*43a0*/  ULOP3.LUT UR7, UR37, UR7, URZ, 0x3c, !UPT ;  /* 0x0000000725077292 */ /* 0x000fe2000f8e3c3f */
[----:B------:R-:W-:Y:S11]  /*43b0*/  @!P0 BRA `(.L_x_1081) ;  /* 0x0000000000048947 */ /* 0x000ff60003800000 */
[----:B------:R-:W-:Y:S01]  /*43c0*/  BPT.TRAP 0x1 ;  /* 0x000000040000795c */ /* 0x000fe20000300000 */
.L_x_1081:
[----:B------:R-:W-:Y:S01]  /*43d0*/  ULEA UR5, UR4, UR38, 0x3 ;  /* 0x0000002604057291 */ /* 0x000fe2000f8e183f */
[----:B------:R-:W-:-:S05]  /*43e0*/  IMAD.U32 R10, RZ, RZ, UR7 ;  /* 0x00000007ff0a7e24 */ /* 0x000fca000f8e00ff */
[----:B------:R-:W-:-:S04]  /*43f0*/  SHF.L.U32 R10, R10, 0x1f, RZ ;  /* 0x0000001f0a0a7819 */ /* 0x000fc800000006ff */
[----:B------:R0:W1:Y:S01]  /*4400*/  SYNCS.PHASECHK.TRANS64.TRYWAIT P1, [UR5+0x2a830], R10 ;  /* 0x02a8300aff0075a7 */ /* 0x0000620008020145 */
[----:B------:R-:W-:Y:S05]  /*4410*/  @!P0 BRA `(.L_x_1082) ;  /* 0x0000000000048947 */ /* 0x000fea0003800000 */
[----:B------:R-:W-:Y:S01]  /*4420*/  BPT.TRAP 0x1 ;  /* 0x000000040000795c */ /* 0x000fe20000300000 */
.L_x_1082:
[----:B-1----:R-:W-:Y:S05]  /*4430*/  @P1 BRA `(.L_x_1083) ;  /* 0x0000000000081947 */ /* 0x002fea0003800000 */
[----:B------:R-:W1:Y:S02]  /*4440*/  SYNCS.PHASECHK.TRANS64.TRYWAIT P1, [UR5+0x2a830], R10 ;  /* 0x02a8300aff0075a7 */ /* 0x000e640008020145 */
[----:B-1----:R-:W-:Y:S05]  /*4450*/  @!P1 BRA `(.L_x_1084) ;  /* 0x000000f400c49947 */ /* 0x002fea0003800000 */
.L_x_1083:
[----:B------:R-:W-:Y:S01]  /*4460*/  R2UR UR52, R6 ;  /* 0x00000000063472ca */ /* 0x000fe200000e0000 */
[----:B------:R-:W-:Y:S01]  /*4470*/  UIMAD UR6, UR4, 0x900, UR39 ;  /* 0x00000900040678a4 */ /* 0x000fe2000f8e0227 */
[----:B------:R-:W-:Y:S01]  /*4480*/  R2UR UR53, R7 ;  /* 0x00000000073572ca */ /* 0x000fe200000e0000 */
[----:B-1----:R-:W-:Y:S01]  /*4490*/  WARPGROUP.ARRIVE ;  /* 0x00000000000079c5 */ /* 0x002fe20000000000 */
        /* <DEDUP_REMOVED lines=127> */
.L_x_1085:
[----:B------:R-:W-:Y:S01]  /*4c90*/  ULEA UR11, UR36, UR38, 0x3 ;  /* 0x00000026240b7291 */ /* 0x000fe2000f8e183f */
[----:B------:R-:W-:-:S05]  /*4ca0*/  IMAD.U32 R0, RZ, RZ, UR37 ;  /* 0x00000025ff007e24 */ /* 0x000fca000f8e00ff */
[----:B------:R-:W-:-:S04]  /*4cb0*/  SHF.L.U32 R0, R0, 0x1f, RZ ;  /* 0x0000001f00007819 */ /* 0x000fc800000006ff */
[----:B------:R1:W2:Y:S01]  /*4cc0*/  SYNCS.PHASECHK.TRANS64.TRYWAIT P1, [UR11+0x2a850], R0 ;  /* 0x02a85000ff0075a7 */ /* 0x0002a2000802014b */
[----:B------:R-:W-:Y:S05]  /*4cd0*/  @!P0 BRA `(.L_x_1086) ;  /* 0x0000000000048947 */ /* 0x000fea0003800000 */
[----:B------:R-:W-:Y:S01]  /*4ce0*/  BPT.TRAP 0x1 ;  /* 0x000000040000795c */ /* 0x000fe20000300000 */
.L_x_1086:
[----:B--2---:R-:W-:Y:S05]  /*4cf0*/  @P1 BRA `(.L_x_1087) ;  /* 0x0000000000081947 */ /* 0x004fea0003800000 */
[----:B------:R-:W2:Y:S02]  /*4d00*/  SYNCS.PHASECHK.TRANS64.TRYWAIT P1, [UR11+0x2a850], R0 ;  /* 0x02a85000ff0075a7 */ /* 0x000ea4000802014b */
[----:B--2---:R-:W-:Y:S05]  /*4d10*/  @!P1 BRA `(.L_x_1088) ;  /* 0x000000ec00ac9947 */ /* 0x004fea0003800000 */
.L_x_1087:
[----:B------:R-:W-:Y:S01]  /*4d20*/  UIADD3 UR6, UR38, 0x400, URZ ;  /* 0x0000040026067890 */ /* 0x000fe2000fffe03f */
[----:B------:R-:W-:Y:S01]  /*4d30*/  WARPGROUP.ARRIVE ;  /* 0x00000000000079c5 */ /* 0x000fe20000000000 */
[----:B------:R-:W-:-:S05]  /*4d40*/  UMOV UR15, 0x40000040 ;  /* 0x40000040000f7882 */ /* 0x000fca0000000000 */
[----:B------:R-:W3:Y:S01]  /*4d50*/  S2R R160, SR_TID.X ;  /* 0x0000000000a07919 */ /* 0x000ee20000002100 */
[----:B------:R-:W-:Y:S01]  /*4d60*/  USHF.R.U32.HI UR6, URZ, 0x4, UR6 ;  /* 0x000000043f067899 */ /* 0x000fe20008011606 */
[----:B-12---:R-:W-:Y:S01]  /*4d70*/  IMAD.U32 R0, RZ, RZ, UR5 ;  /* 0x00000005ff007e24 */ /* 0x006fe2000f8e00ff */
[----:B------:R-:W-:Y:S01]  /*4d80*/  ISETP.NE.AND P1, PT, R20, RZ, PT ;  /* 0x000000ff1400720c */ /* 0x000fe20003f25270 */
[----:B------:R-:W-:Y:S02]  /*4d90*/  ULOP3.LUT UR5, URZ, UR59, URZ, 0x33, !UPT ;  /* 0x0000003b3f057292 */ /* 0x000fe4000f8e333f */
[----:B------:R-:W-:Y:S01]  /*4da0*/  ULOP3.LUT UR6, UR6, 0x3fff, URZ, 0xc0, !UPT ;  /* 0x00003fff06067892 */ /* 0x000fe2000f8ec03f */
[----:B------:R-:W-:-:S03]  /*4db0*/  ULDC UR18, c[0x0][0x9e0] ;  /* 0x0002780000127ab9 */ /* 0x000fc60000000800 */
[----:B------:R-:W-:-:S04]  /*4dc0*/  ULOP3.LUT UR6, UR6, 0x3000000, URZ, 0xfc, !UPT ;  /* 0x0300000006067892 */ /* 0x000fc8000f8efc3f */
[----:B------:R-:W-:-:S04]  /*4dd0*/  UIMAD UR6, UR36, 0x600, UR6 ;  /* 0x00000600240678a4 */ /* 0x000fc8000f8e0206 */
[----:B------:R-:W-:-:S03]  /*4de0*/  UIADD3 UR10, UR6, 0x80, URZ ;  /* 0x00000080060a7890 */ /* 0x000fc6000fffe03f */
[----:B------:R-:W-:Y:S02]  /*4df0*/  UMOV UR14, UR6 ;  /* 0x00000006000e7c82 */ /* 0x000fe40008000000 */
[----:B------:R-:W-:Y:S01]  /*4e00*/  HGMMA.64x128x16.F32.BF16 R24, R156, gdesc[UR12].tnspB, R24, gsb0 ;  /* 0x41e0000c9c187df0 */ /* 0x000fe20008001818 */
[----:B------:R-:W-:Y:S01]  /*4e10*/  UMOV UR15, 0x40000040 ;  /* 0x40000040000f7882 */ /* 0x000fe20000000000 */
[----:B------:R-:W-:Y:S01]  /*4e20*/  UMOV UR14, UR10 ;  /* 0x0000000a000e7c82 */ /* 0x000fe20008000000 */
[----:B------:R-:W-:Y:S01]  /*4e30*/  UIADD3 UR10, UR6, 0x100, URZ ;  /* 0x00000100060a7890 */ /* 0x000fe2000fffe03f */
[----:B---3--:R-:W-:-:S13]  /*4e40*/  LOP3.LUT P2, RZ, R160, 0x7f, RZ, 0xc0, !PT ;  /* 0x0000007fa0ff7812 */ /* 0x008fda000784c0ff */
[----:B------:R-:W-:-:S05]  /*4e50*/  @!P2 VIADD R0, R0, 0x2a840 ;  /* 0x0002a8400000a836 */ /* 0x000fca0000000000 */
[----:B------:R-:W-:Y:S01]  /*4e60*/  @!P2 PRMT R0, RZ, 0x654, R0 ;  /* 0x00000654ff00a816 */ /* 0x000fe20000000000 */
        /* <DEDUP_REMOVED lines=19> */
[----:B------:R-:W-:Y:S01]  /*4fa0*/  WARPGROUP.ARRIVE ;  /* 0x00000000000079c5 */ /* 0x000fe20000000000 */
[----:B------:R-:W-:-:S04]  /*4fb0*/  IMAD R147, R12, -0x60, RZ ;  /* 0xffffffa00c937824 */ /* 0x000fc800078e02ff */
[----:B------:R-:W-:Y:S02]  /*4fc0*/  IMAD R153, R18, -0x2, R147 ;  /* 0xfffffffe12997824 */ /* 0x000fe400078e0293 */
[----:B------:R-:W-:Y:S01]  /*4fd0*/  HGMMA.64x128x16.F32.BF16 R24, R140, gdesc[UR12].tnspB, R24, gsb0 ;  /* 0x41e0000c8c187df0 */ /* 0x000fe20008001818 */
[----:B------:R-:W-:Y:S01]  /*4fe0*/  UMOV UR14, UR6 ;  /* 0x00000006000e7c82 */ /* 0x000fe20008000000 */
[----:B------:R-:W-:Y:S01]  /*4ff0*/  UMOV UR15, 0x40000040 ;  /* 0x40000040000f7882 */ /* 0x000fe20000000000 */
[----:B------:R-:W-:Y:S01]  /*5000*/  IADD3 R2, R147, 0x1, R16 ;  /* 0x0000000193027810 */ /* 0x000fe20007ffe010 */
[----:B------:R-:W-:Y:S02]  /*5010*/  WARPGROUP.DEPBAR.LE gsb0, 0x0 ;  /* 0x00008000000079c5 */ /* 0x000fe40000010000 */
[----:B------:R-:W-:-:S06]  /*5020*/  WARPGROUP.ARRIVE ;  /* 0x00000000000079c5 */ /* 0x000fcc0000000000 */
[----:B------:R-:W-:Y:S03]  /*5030*/  HGMMA.64x128x16.F32.BF16 R24, R136, gdesc[UR12].tnspB, R24, gsb0 ;  /* 0x41e0000c88187df0 */ /* 0x000fe60008001818 */
[----:B------:R-:W-:Y:S02]  /*5040*/  WARPGROUP.DEPBAR.LE gsb0, 0x0 ;  /* 0x00008000000079c5 */ /* 0x000fe40000010000 */
[----:B------:R-:W-:Y:S01]  /*5050*/  IMAD.IADD R137, R2, 0x1, -R17 ;  /* 0x0000000102897824 */ /* 0x000fe200078e0a11 */
[----:B------:R1:W-:Y:S03]  /*5060*/  @!P2 SYNCS.ARRIVE.TRANS64.RED.A1T0 RZ, [R0+URZ], RZ ;  /* 0x000000ff00ffa9a7 */ /* 0x0003e6000810043f */
[----:B------:R-:W-:-:S04]  /*5070*/  IMAD R137, R18, -0x2, R137 ;  /* 0xfffffffe12897824 */ /* 0x000fc800078e0289 */
[C---:B------:R-:W-:Y:S02]  /*5080*/  VIADD R149, R137.reuse, UR18 ;  /* 0x0000001289957c36 */ /* 0x040fe40008000000 */
[----:B------:R-:W-:Y:S02]  /*5090*/  VIADD R151, R137, UR5 ;  /* 0x0000000589977c36 */ /* 0x000fe40008000000 */
[C---:B-1----:R-:W-:Y:S02]  /*50a0*/  IMAD.IADD R0, R4.reuse, 0x1, R149 ;  /* 0x0000000104007824 */ /* 0x042fe400078e0295 */
[----:B------:R-:W-:Y:S01]  /*50b0*/  IMAD.IADD R2, R4, 0x1, R151 ;  /* 0x0000000104027824 */ /* 0x000fe200078e0297 */
[----:B------:R-:W-:Y:S06]  /*50c0*/  @!P1 BRA `(.L_x_1089) ;  /* 0x0000000000589947 */ /* 0x000fec0003800000 */
[----:B------:R-:W-:Y:S01]  /*50d0*/  ISETP.GT.AND P1, PT, R15, -0x1, PT ;  /* 0xffffffff0f00780c */ /* 0x000fe20003f24270 */
[----:B------:R-:W-:-:S12]  /*50e0*/  BSSY B0, `(.L_x_1090) ;  /* 0x0000011000007945 */ /* 0x000fd80003800000 */
[----:B------:R-:W-:Y:S05]  /*50f0*/  @P1 BRA `(.L_x_1091) ;  /* 0x0000000000241947 */ /* 0x000fea0003800000 */
[----:B------:R-:W-:Y:S02]  /*5100*/  IMAD.U32 R136, RZ, RZ, UR58 ;  /* 0x0000003aff887e24 */ /* 0x000fe4000f8e00ff */
[----:B------:R-:W-:-:S03]  /*5110*/  IMAD.IADD R137, R4, 0x1, R11 ;  /* 0x0000000104897824 */ /* 0x000fc600078e020b */
[----:B------:R-:W-:Y:S02]  /*5120*/  ISETP.NE.AND P1, PT, R136, 0x1, PT ;  /* 0x000000018800780c */ /* 0x000fe40003f25270 */
[----:B------:R-:W-:-:S11]  /*5130*/  LOP3.LUT R137, RZ, R137, RZ, 0x33, !PT ;  /* 0x00000089ff897212 */ /* 0x000fd600078e33ff */
[----:B------:R-:W0:Y:S02]  /*5140*/  @P1 LDC.64 R138, c[0x0][0x9e8] ;  /* 0x00027a00ff8a1b82 */ /* 0x000e240000000a00 */
[----:B0-----:R-:W-:-:S05]  /*5150*/  @P1 IMAD.HI.U32 R10, R137, R138, RZ ;  /* 0x0000008a890a1227 */ /* 0x001fca00078e00ff */
[----:B------:R-:W-:-:S04]  /*5160*/  @P1 SHF.R.U32.HI R137, RZ, R139, R10 ;  /* 0x0000008bff891219 */ /* 0x000fc8000001160a */
[----:B------:R-:W-:Y:S01]  /*5170*/  LOP3.LUT R10, RZ, R137, RZ, 0x33, !PT ;  /* 0x00000089ff0a7212 */ /* 0x000fe200078e33ff */
[----:B------:R-:W-:Y:S06]  /*5180*/  BRA `(.L_x_1092) ;  /* 0x0000000000187947 */ /* 0x000fec0003800000 */
.L_x_1091:
[----:B------:R-:W-:Y:S02]  /*5190*/  IMAD.U32 R136, RZ, RZ, UR58 ;  /* 0x0000003aff887e24 */ /* 0x000fe4000f8e00ff */
[----:B0-----:R-:W-:-:S03]  /*51a0*/  IMAD.MOV.U32 R10, RZ, RZ, R15 ;  /* 0x000000ffff0a7224 */ /* 0x001fc600078e000f */
[----:B------:R-:W-:-:S13]  /*51b0*/  ISETP.NE.AND P1, PT, R136, 0x1, PT ;  /* 0x000000018800780c */ /* 0x000fda0003f25270 */
[----:B------:R-:W0:Y:S02]  /*51c0*/  @P1 LDC.64 R138, c[0x0][0x9e8] ;  /* 0x00027a00ff8a1b82 */ /* 0x000e240000000a00 */
[----:B0-----:R-:W-:-:S05]  /*51d0*/  @P1 IMAD.HI.U32 R14, R15, R138, RZ ;  /* 0x0000008a0f0e1227 */ /* 0x001fca00078e00ff */
[----:B------:R-:W-:-:S07]  /*51e0*/  @P1 SHF.R.U32.HI R10, RZ, R139, R14 ;  /* 0x0000008bff0a1219 */ /* 0x000fce000001160e */
.L_x_1092:
[----:B------:R-:W-:Y:S05]  /*51f0*/  BSYNC B0 ;  /* 0x0000000000007941 */ /* 0x000fea0003800000 */
.L_x_1090:
[----:B------:R-:W-:-:S05]  /*5200*/  IMAD R137, R10, R136, R153 ;  /* 0x000000880a897224 */ /* 0x000fca00078e0299 */
[----:B------:R-:W-:Y:S02]  /*5210*/  VIADDMNMX R0, R137, R136, R0, PT ;  /* 0x0000008889007246 */ /* 0x000fe40003800100 */
[----:B------:R-:W-:-:S07]  /*5220*/  VIMNMX R2, R2, R137, !PT ;  /* 0x0000008902027248 */ /* 0x000fce0007fe0100 */
.L_x_1089:
        /* <DEDUP_REMOVED lines=112> */
[----:B------:R-:W-:Y:S02]  /*5930*/  ISETP.GT.AND P6, PT, R2, 0x59, !P6 ;  /* 0x000000590200780c */ /* 0x000fe400077c4270 */
[--C-:B------:R-:W-:Y:S02]  /*5940*/  IADD3 R2, R151, 0x8, R4.reuse ;  /* 0x0000000897027810 */ /* 0x100fe40007ffe004 */
[----:B------:R-:W-:Y:S02]  /*5950*/  ISETP.LT.OR P6, PT, R0, 0x5a, P6 ;  /* 0x0000005a0000780c */ /* 0x000fe400037c1670 */
[----:B------:R-:W-:Y:S02]  /*5960*/  IADD3 R0, R149, 0x8, R4 ;  /* 0x0000000895007810 */ /* 0x000fe40007ffe004 */
[----:B------:R-:W-:-:S02]  /*5970*/  FSEL R133, R133, -INF , !P6 ;  /* 0xff80000085857808 */ /* 0x000fc40007000000 */
[----:B------:R-:W-:-:S13]  /*5980*/  ISETP.NE.AND P6, PT, R20, RZ, PT ;  /* 0x000000ff1400720c */ /* 0x000fda0003fc5270 */
[----:B------:R-:W-:Y:S05]  /*5990*/  @!P6 BRA `(.L_x_1093) ;  /* 0x000000000054e947 */ /* 0x000fea0003800000 */
[----:B------:R-:W-:Y:S01]  /*59a0*/  ISETP.GT.AND P6, PT, R21, -0x1, PT ;  /* 0xffffffff1500780c */ /* 0x000fe20003fc4270 */
[----:B------:R-:W-:-:S12]  /*59b0*/  BSSY B0, `(.L_x_1094) ;  /* 0x0000010000007945 */ /* 0x000fd80003800000 */
[----:B------:R-:W-:Y:S05]  /*59c0*/  @P6 BRA `(.L_x_1095) ;  /* 0x0000000000206947 */ /* 0x000fea0003800000 */
[----:B------:R-:W-:Y:S02]  /*59d0*/  IMAD.U32 R14, RZ, RZ, UR58 ;  /* 0x0000003aff0e7e24 */ /* 0x000fe4000f8e00ff */
[----:B0-----:R-:W-:-:S03]  /*59e0*/  IMAD.MOV.U32 R10, RZ, RZ, R163 ;  /* 0x000000ffff0a7224 */ /* 0x001fc600078e00a3 */
[----:B------:R-:W-:-:S13]  /*59f0*/  ISETP.NE.AND P6, PT, R14, 0x1, PT ;  /* 0x000000010e00780c */ /* 0x000fda0003fc5270 */
[----:B------:R-:W0:Y:S02]  /*5a00*/  @P6 LDC.64 R146, c[0x0][0x9e8] ;  /* 0x00027a00ff926b82 */ /* 0x000e240000000a00 */
[----:B0-----:R-:W-:-:S05]  /*5a10*/  @P6 IMAD.HI.U32 R146, R163, R146, RZ ;  /* 0x00000092a3926227 */ /* 0x001fca00078e00ff */
[----:B------:R-:W-:-:S04]  /*5a20*/  @P6 SHF.R.U32.HI R10, RZ, R147, R146 ;  /* 0x00000093ff0a6219 */ /* 0x000fc80000011692 */
[----:B------:R-:W-:Y:S01]  /*5a30*/  LOP3.LUT R10, RZ, R10, RZ, 0x33, !PT ;  /* 0x0000000aff0a7212 */ /* 0x000fe200078e33ff */
[----:B------:R-:W-:Y:S06]  /*5a40*/  BRA `(.L_x_1096) ;  /* 0x0000000000187947 */ /* 0x000fec0003800000 */
.L_x_1095:
[----:B------:R-:W-:Y:S02]  /*5a50*/  IMAD.U32 R14, RZ, RZ, UR58 ;  /* 0x0000003aff0e7e24 */ /* 0x000fe4000f8e00ff */
[----:B0-----:R-:W-:-:S03]  /*5a60*/  IMAD.MOV.U32 R10, RZ, RZ, R21 ;  /* 0x000000ffff0a7224 */ /* 0x001fc600078e0015 */
[----:B------:R-:W-:-:S13]  /*5a70*/  ISETP.NE.AND P6, PT, R14, 0x1, PT ;  /* 0x000000010e00780c */ /* 0x000fda0003fc5270 */
[----:B------:R-:W0:Y:S02]  /*5a80*/  @P6 LDC.64 R146, c[0x0][0x9e8] ;  /* 0x00027a00ff926b82 */ /* 0x000e240000000a00 */
[----:B0-----:R-:W-:-:S05]  /*5a90*/  @P6 IMAD.HI.U32 R146, R21, R146, RZ ;  /* 0x0000009215926227 */ /* 0x001fca00078e00ff */
[----:B------:R-:W-:-:S07]  /*5aa0*/  @P6 SHF.R.U32.HI R10, RZ, R147, R146 ;  /* 0x00000093ff0a6219 */ /* 0x000fce0000011692 */
.L_x_1096:
[----:B------:R-:W-:Y:S05]  /*5ab0*/  BSYNC B0 ;  /* 0x0000000000007941 */ /* 0x000fea0003800000 */
.L_x_1094:
[----:B------:R-:W-:-:S05]  /*5ac0*/  IMAD R147, R10, R14, R153 ;  /* 0x0000000e0a937224 */ /* 0x000fca00078e0299 */
[----:B------:R-:W-:Y:S02]  /*5ad0*/  VIADDMNMX R0, R147, R14, R0, PT ;  /* 0x0000000e93007246 */ /* 0x000fe40003800100 */
[----:B------:R-:W-:-:S07]  /*5ae0*/  VIMNMX R2, R2, R147, !PT ;  /* 0x0000009302027248 */ /* 0x000fce0007fe0100 */
.L_x_1093:
        /* <DEDUP_REMOVED lines=15> */
[----:B0-----:R-:W-:Y:S02]  /*5be0*/  FMNMX.FTZ R10, R195, R3, !PT ;  /* 0x00000003c30a7209 */ /* 0x001fe40007810000 */
        /* <DEDUP_REMOVED lines=44> */
[----:B------:R-:W-:Y:S02]  /*5eb0*/  ISETP.NE.AND P2, PT, R154, RZ, PT ;  /* 0x000000ff9a00720c */ /* 0x000fe40003f45270 */
        /* <DEDUP_REMOVED lines=12> */
[----:B------:R-:W-:-:S02]  /*5f80*/  ISETP.NE.AND P1, PT, R112, RZ, PT ;  /* 0x000000ff7000720c */ /* 0x000fc40003f25270 */
[----:B------:R-:W-:Y:S02]  /*5f90*/  FMNMX.FTZ R14, R133, R10, !PT ;  /* 0x0000000a850e7209 */ /* 0x000fe40007810000 */
[C---:B------:R-:W-:Y:S01]  /*5fa0*/  ISETP.GT.AND P1, PT, R2.reuse, 0x31, !P1 ;  /* 0x000000310200780c */ /* 0x040fe20004f24270 */
[----:B------:R-:W0:Y:S01]  /*5fb0*/  LDC R10, c[0x0][0x988] ;  /* 0x00026200ff0a7b82 */ /* 0x000e220000000800 */
[----:B------:R-:W-:Y:S02]  /*5fc0*/  ISETP.GT.AND P3, PT, R2, 0x50, !P3 ;  /* 0x000000500200780c */ /* 0x000fe40005f64270 */
[C---:B------:R-:W-:Y:S02]  /*5fd0*/  ISETP.LT.OR P1, PT, R0.reuse, 0x32, P1 ;  /* 0x000000320000780c */ /* 0x040fe40000f21670 */
[----:B------:R-:W-:Y:S02]  /*5fe0*/  ISETP.LT.OR P3, PT, R0, 0x51, P3 ;  /* 0x000000510000780c */ /* 0x000fe40001f61670 */
[----:B------:R-:W-:-:S02]  /*5ff0*/  FSEL R115, R115, -INF , !P1 ;  /* 0xff80000073737808 */ /* 0x000fc40004800000 */
[----:B------:R-:W-:Y:S02]  /*6000*/  ISETP.NE.AND P1, PT, R150, RZ, PT ;  /* 0x000000ff9600720c */ /* 0x000fe40003f25270 */
[C---:B------:R-:W-:Y:S02]  /*6010*/  ISETP.GT.AND P4, PT, R2.reuse, 0x51, !P4 ;  /* 0x000000510200780c */ /* 0x040fe40006784270 */
[----:B------:R-:W-:Y:S02]  /*6020*/  ISETP.GT.AND P1, PT, R2, 0x38, !P1 ;  /* 0x000000380200780c */ /* 0x000fe40004f24270 */
[----:B------:R-:W-:Y:S02]  /*6030*/  FSEL R185, R130, -INF , !P3 ;  /* 0xff80000082b97808 */ /* 0x000fe40005800000 */
[----:B------:R-:W-:Y:S02]  /*6040*/  ISETP.LT.OR P1, PT, R0, 0x39, P1 ;  /* 0x000000390000780c */ /* 0x000fe40000f21670 */
[----:B------:R-:W-:-:S02]  /*6050*/  ISETP.GT.AND P5, PT, R2, 0x58, !P5 ;  /* 0x000000580200780c */ /* 0x000fc40006fa4270 */
[----:B------:R-:W-:Y:S02]  /*6060*/  FSEL R175, R118, -INF , !P1 ;  /* 0xff80000076af7808 */ /* 0x000fe40004800000 */
        /* <DEDUP_REMOVED lines=19> */
[----:B------:R-:W-:-:S04]  /*61a0*/  ISETP.LT.OR P1, PT, R0, 0x4a, P1 ;  /* 0x0000004a0000780c */ /* 0x000fc80000f21670 */
[----:B------:R-:W-:Y:S02]  /*61b0*/  FSEL R183, R127, -INF , !P1 ;  /* 0xff8000007fb77808 */ /* 0x000fe40004800000 */
[----:B------:R-:W1:Y:S01]  /*61c0*/  SHFL.BFLY PT, R127, R14, 0x2, 0x1f ;  /* 0x0c401f000e7f7f89 */ /* 0x000e6200000e0000 */
[----:B------:R-:W-:Y:S02]  /*61d0*/  ISETP.GT.AND P1, PT, R2, RZ, !P6 ;  /* 0x000000ff0200720c */ /* 0x000fe40007724270 */
[----:B------:R-:W-:Y:S02]  /*61e0*/  ISETP.NE.AND P6, PT, R128, RZ, PT ;  /* 0x000000ff8000720c */ /* 0x000fe40003fc5270 */
[----:B------:R-:W-:Y:S02]  /*61f0*/  ISETP.LT.OR P1, PT, R0, 0x1, P1 ;  /* 0x000000010000780c */ /* 0x000fe40000f21670 */
[----:B------:R-:W-:Y:S02]  /*6200*/  ISETP.GT.AND P2, PT, R2, 0x59, !P6 ;  /* 0x000000590200780c */ /* 0x000fe40007744270 */
[----:B------:R-:W-:-:S02]  /*6210*/  FSEL R90, R90, -INF , !P1 ;  /* 0xff8000005a5a7808 */ /* 0x000fc40004800000 */
[----:B------:R-:W-:Y:S02]  /*6220*/  ISETP.LT.OR P2, PT, R0, 0x5a, P2 ;  /* 0x0000005a0000780c */ /* 0x000fe40001741670 */
[----:B------:R-:W-:Y:S02]  /*6230*/  LOP3.LUT P6, RZ, R160, 0x7f, RZ, 0xc0, !PT ;  /* 0x0000007fa0ff7812 */ /* 0x000fe400078cc0ff */
        /* <DEDUP_REMOVED lines=11> */
[C---:B------:R-:W-:Y:S01]  /*62f0*/  FSETP.NEU.FTZ.AND P1, PT, R127.reuse, -INF , PT ;  /* 0xff8000007f00780b */ /* 0x040fe20003f3d000 */
[----:B0-----:R-:W-:Y:S01]  /*6300*/  FMUL.FTZ R92, R127, R10 ;  /* 0x0000000a7f5c7220 */ /* 0x001fe20000410000 */
[----:B------:R-:W-:-:S04]  /*6310*/  FMNMX.FTZ R14, R99, R14, !PT ;  /* 0x0000000e630e7209 */ /* 0x000fc80007810000 */
        /* <DEDUP_REMOVED lines=18> */
[----:B0-----:R-:W-:Y:S01]  /*6440*/  FSEL R2, R127, RZ, P1 ;  /* 0x000000ff7f027208 */ /* 0x001fe20000800000 */
        /* <DEDUP_REMOVED lines=30> */
[----:B------:R-:W-:-:S05]  /*6630*/  FMNMX.FTZ R14, R139, R14, !PT ;  /* 0x0000000e8b0e7209 */ /* 0x000fca0007810000 */
[----:B------:R-:W0:Y:S01]  /*6640*/  SHFL.BFLY PT, R137, R14, 0x2, 0x1f ;  /* 0x0c401f000e897f89 */ /* 0x000e2200000e0000 */
[----:B------:R-:W-:Y:S08]  /*6650*/  MUFU.EX2 R152, R152 ;  /* 0x0000009800987308 */ /* 0x000ff00000000800 */
        /* <DEDUP_REMOVED lines=8> */
[----:B0-----:R-:W-:Y:S01]  /*66e0*/  FMNMX.FTZ R89, R137, R0, !PT ;  /* 0x0000000089597209 */ /* 0x001fe20007810000 */
[----:B------:R-:W-:-:S03]  /*66f0*/  FMUL.FTZ R0, R97, R10 ;  /* 0x0000000a61007220 */ /* 0x000fc60000410000 */
[C---:B------:R-:W-:Y:S01]  /*6700*/  FSETP.NEU.FTZ.AND P1, PT, R89.reuse, -INF , PT ;  /* 0xff8000005900780b */ /* 0x040fe20003f3d000 */
[C---:B------:R-:W-:Y:S02]  /*6710*/  FMUL.FTZ R2, R89.reuse, R10 ;  /* 0x0000000a59027220 */ /* 0x040fe40000410000 */
[----:B------:R-:W-:Y:S03]  /*6720*/  MUFU.EX2 R144, R144 ;  /* 0x0000009000907308 */ /* 0x000fe60000000800 */
[----:B------:R-:W-:Y:S02]  /*6730*/  FSEL R98, R2, RZ, P1 ;  /* 0x000000ff02627208 */ /* 0x000fe40000800000 */
[----:B------:R-:W-:-:S03]  /*6740*/  FSEL R2, R89, RZ, P1 ;  /* 0x000000ff59027208 */ /* 0x000fc60000800000 */
[----:B------:R-:W0:Y:S01]  /*6750*/  MUFU.EX2 R0, R0 ;  /* 0x0000000000007308 */ /* 0x000e220000000800 */
        /* <DEDUP_REMOVED lines=14> */
[--C-:B------:R-:W-:Y:S01]  /*6840*/  FFMA.FTZ R96, R111, R10, -R98.reuse ;  /* 0x0000000a6f607223 */ /* 0x100fe20000010862 */
[----:B------:R-:W1:Y:S01]  /*6850*/  MUFU.EX2 R2, R9 ;  /* 0x0000000900027308 */ /* 0x000e620000000800 */
[----:B0-----:R-:W-:Y:S01]  /*6860*/  FFMA.FTZ R95, R0, R8, R195 ;  /* 0x00000008005f7223 */ /* 0x001fe200000100c3 */
[-CC-:B------:R-:W-:Y:S01]  /*6870*/  FFMA.FTZ R91, R91, R10.reuse, -R98.reuse ;  /* 0x0000000a5b5b7223 */ /* 0x180fe20000010862 */
[-CC-:B------:R-:W-:Y:S01]  /*6880*/  FFMA.FTZ R115, R115, R10.reuse, -R98.reuse ;  /* 0x0000000a73737223 */ /* 0x180fe20000010862 */
[-CC-:B------:R-:W-:Y:S01]  /*6890*/  FFMA.FTZ R175, R175, R10.reuse, -R98.reuse ;  /* 0x0000000aafaf7223 */ /* 0x180fe20000010862 */
[----:B------:R-:W-:Y:S01]  /*68a0*/  FADD.FTZ R95, R156, R95 ;  /* 0x0000005f9c5f7221 */ /* 0x000fe20000010000 */
[-CC-:B------:R-:W-:Y:S01]  /*68b0*/  FFMA.FTZ R119, R119, R10.reuse, -R98.reuse ;  /* 0x0000000a77777223 */ /* 0x180fe20000010862 */
[-CC-:B------:R-:W-:Y:S01]  /*68c0*/  FFMA.FTZ R177, R177, R10.reuse, -R98.reuse ;  /* 0x0000000ab1b17223 */ /* 0x180fe20000010862 */
[----:B------:R-:W0:Y:S01]  /*68d0*/  MUFU.EX2 R14, R14 ;  /* 0x0000000e000e7308 */ /* 0x000e220000000800 */
[----:B------:R-:W-:Y:S01]  /*68e0*/  FADD.FTZ R8, R158, R95 ;  /* 0x0000005f9e087221 */ /* 0x000fe20000010000 */
[-CC-:B------:R-:W-:Y:S01]  /*68f0*/  FFMA.FTZ R123, R123, R10.reuse, -R98.reuse ;  /* 0x0000000a7b7b7223 */ /* 0x180fe20000010862 */
[-CC-:B------:R-:W-:Y:S01]  /*6900*/  FFMA.FTZ R181, R181, R10.reuse, -R98.reuse ;  /* 0x0000000ab5b57223 */ /* 0x180fe20000010862 */
[-C--:B------:R-:W-:Y:S01]  /*6910*/  FFMA.FTZ R183, R183, R10.reuse, -R98 ;  /* 0x0000000ab7b77223 */ /* 0x080fe20000010862 */
[----:B------:R-:W-:Y:S01]  /*6920*/  FADD.FTZ R95, R189, R8 ;  /* 0x00000008bd5f7221 */ /* 0x000fe20000010000 */
[-CC-:B------:R-:W-:Y:S01]  /*6930*/  FFMA.FTZ R185, R185, R10.reuse, -R98.reuse ;  /* 0x0000000ab9b97223 */ /* 0x180fe20000010862 */
[-CC-:B------:R-:W-:Y:S01]  /*6940*/  FFMA.FTZ R141, R141, R10.reuse, -R98.reuse ;  /* 0x0000000a8d8d7223 */ /* 0x180fe20000010862 */
[----:B------:R-:W2:Y:S01]  /*6950*/  MUFU.EX2 R159, R159 ;  /* 0x0000009f009f7308 */ /* 0x000ea20000000800 */
[----:B------:R-:W-:Y:S01]  /*6960*/  FADD.FTZ R8, R152, R95 ;  /* 0x0000005f98087221 */ /* 0x000fe20000010000 */
[----:B-1----:R-:W-:Y:S01]  /*6970*/  FFMA.FTZ R5, R2, R5, R97 ;  /* 0x0000000502057223 */ /* 0x002fe20000010061 */
[-CC-:B------:R-:W-:Y:S01]  /*6980*/  FFMA.FTZ R143, R143, R10.reuse, -R98.reuse ;  /* 0x0000000a8f8f7223 */ /* 0x180fe20000010862 */
[----:B------:R-:W-:Y:S01]  /*6990*/  FFMA.FTZ R98, R139, R10, -R98 ;  /* 0x0000000a8b627223 */ /* 0x000fe20000010862 */
[----:B------:R-:W-:Y:S01]  /*69a0*/  FADD.FTZ R9, R179, R8 ;  /* 0x00000008b3097221 */ /* 0x000fe20000010000 */
[C---:B------:R-:W-:Y:S01]  /*69b0*/  ISETP.GT.AND P1, PT, R12.reuse, R13, PT ;  /* 0x0000000d0c00720c */ /* 0x040fe20003f24270 */
[----:B------:R-:W-:Y:S01]  /*69c0*/  VIADD R12, R12, 0xffffffff ;  /* 0xffffffff0c0c7836 */ /* 0x000fe20000000000 */
[----:B------:R-:W1:Y:S01]  /*69d0*/  MUFU.EX2 R88, R88 ;  /* 0x0000005800587308 */ /* 0x000e620000000800 */
[----:B0-----:R-:W-:Y:S01]  /*69e0*/  FADD.FTZ R8, R14, R5 ;  /* 0x000000050e087221 */ /* 0x001fe20000010000 */
[----:B------:R-:W-:Y:S01]  /*69f0*/  FADD.FTZ R100, R154, R9 ;  /* 0x000000099a647221 */ /* 0x000fe20000010000 */
[----:B------:R-:W-:-:S02]  /*6a00*/  F2FP.BF16.F32.PACK_AB R154, R145, R154 ;  /* 0x0000009a919a723e */ /* 0x000fc400000010ff */
[----:B------:R-:W-:Y:S01]  /*6a10*/  F2FP.BF16.F32.PACK_AB R156, R156, R195 ;  /* 0x000000c39c9c723e */ /* 0x000fe200000010ff */
[----:B------:R-:W-:Y:S01]  /*6a20*/  FADD.FTZ R9, R145, R100 ;  /* 0x0000006491097221 */ /* 0x000fe20000010000 */
[----:B------:R-:W-:Y:S01]  /*6a30*/  F2FP.BF16.F32.PACK_AB R158, R189, R158 ;  /* 0x0000009ebd9e723e */ /* 0x000fe200000010ff */
[----:B------:R-:W0:Y:S01]  /*6a40*/  MUFU.EX2 R90, R90 ;  /* 0x0000005a005a7308 */ /* 0x000e220000000800 */
[----:B--2---:R-:W-:Y:S01]  /*6a50*/  FADD.FTZ R5, R159, R8 ;  /* 0x000000089f057221 */ /* 0x004fe20000010000 */
[----:B------:R-:W-:Y:S01]  /*6a60*/  FADD.FTZ R100, R148, R9 ;  /* 0x0000000994647221 */ /* 0x000fe20000010000 */
[----:B------:R-:W-:Y:S01]  /*6a70*/  IMAD.U32 R9, RZ, RZ, UR11 ;  /* 0x0000000bff097e24 */ /* 0x000fe2000f8e00ff */
[----:B------:R-:W-:Y:S02]  /*6a80*/  F2FP.BF16.F32.PACK_AB R152, R179, R152 ;  /* 0x00000098b398723e */ /* 0x000fe400000010ff */
[----:B------:R-:W-:Y:S01]  /*6a90*/  F2FP.BF16.F32.PACK_AB R148, R131, R148 ;  /* 0x000000948394723e */ /* 0x000fe200000010ff */
[----:B------:R-:W-:Y:S01]  /*6aa0*/  @!P6 VIADD R9, R9, 0x2a860 ;  /* 0x0002a8600909e836 */ /* 0x000fe20000000000 */
[----:B------:R-:W2:Y:S01]  /*6ab0*/  MUFU.EX2 R153, R153 ;  /* 0x0000009900997308 */ /* 0x000ea20000000800 */
[----:B-1----:R-:W-:Y:S01]  /*6ac0*/  FADD.FTZ R5, R88, R5 ;  /* 0x0000000558057221 */ /* 0x002fe20000010000 */
[----:B------:R-:W-:-:S02]  /*6ad0*/  F2FP.BF16.F32.PACK_AB R157, R14, R97 ;  /* 0x000000610e9d723e */ /* 0x000fc400000010ff */
[----:B------:R-:W-:-:S04]  /*6ae0*/  F2FP.BF16.F32.PACK_AB R159, R88, R159 ;  /* 0x0000009f589f723e */ /* 0x000fc800000010ff */
[----:B------:R-:W1:Y:S01]  /*6af0*/  MUFU.EX2 R155, R155 ;  /* 0x0000009b009b7308 */ /* 0x000e620000000800 */
[----:B0-----:R-:W-:Y:S01]  /*6b00*/  FADD.FTZ R8, R90, R5 ;  /* 0x000000055a087221 */ /* 0x001fe20000010000 */
[----:B------:R-:W-:-:S04]  /*6b10*/  FADD.FTZ R5, R131, R100 ;  /* 0x0000006483057221 */ /* 0x000fc80000010000 */
[----:B------:R-:W-:Y:S01]  /*6b20*/  FADD.FTZ R100, R150, R5 ;  /* 0x0000000596647221 */ /* 0x000fe20000010000 */
[----:B------:R-:W-:Y:S01]  /*6b30*/  F2FP.BF16.F32.PACK_AB R150, R135, R150 ;  /* 0x000000968796723e */ /* 0x000fe200000010ff */
[----:B------:R-:W0:Y:S01]  /*6b40*/  MUFU.EX2 R92, R92 ;  /* 0x0000005c005c7308 */ /* 0x000e220000000800 */
[C---:B--2---:R-:W-:Y:S01]  /*6b50*/  FADD.FTZ R8, R153.reuse, R8 ;  /* 0x0000000899087221 */ /* 0x044fe20000010000 */
[----:B------:R-:W-:-:S06]  /*6b60*/  F2FP.BF16.F32.PACK_AB R153, R153, R90 ;  /* 0x0000005a9999723e */ /* 0x000fcc00000010ff */
[----:B------:R-:W2:Y:S01]  /*6b70*/  MUFU.EX2 R149, R149 ;  /* 0x0000009500957308 */ /* 0x000ea20000000800 */
[----:B-1----:R-:W-:-:S07]  /*6b80*/  FADD.FTZ R5, R155, R8 ;  /* 0x000000089b057221 */ /* 0x002fce0000010000 */
[----:B------:R-:W1:Y:S01]  /*6b90*/  MUFU.EX2 R94, R94 ;  /* 0x0000005e005e7308 */ /* 0x000e620000000800 */
[C---:B0-----:R-:W-:Y:S01]  /*6ba0*/  FADD.FTZ R8, R92.reuse, R5 ;  /* 0x000000055c087221 */ /* 0x041fe20000010000 */
[----:B------:R-:W-:-:S06]  /*6bb0*/  F2FP.BF16.F32.PACK_AB R155, R92, R155 ;  /* 0x0000009b5c9b723e */ /* 0x000fcc00000010ff */
[----:B------:R-:W0:Y:S01]  /*6bc0*/  MUFU.EX2 R151, R151 ;  /* 0x0000009700977308 */ /* 0x000e220000000800 */
[----:B--2---:R-:W-:-:S07]  /*6bd0*/  FADD.FTZ R5, R149, R8 ;  /* 0x0000000895057221 */ /* 0x004fce0000010000 */
[----:B------:R-:W2:Y:S01]  /*6be0*/  MUFU.EX2 R96, R96 ;  /* 0x0000006000607308 */ /* 0x000ea20000000800 */
[C---:B-1----:R-:W-:Y:S01]  /*6bf0*/  FADD.FTZ R8, R94.reuse, R5 ;  /* 0x000000055e087221 */ /* 0x042fe20000010000 */
[----:B------:R-:W-:-:S06]  /*6c00*/  F2FP.BF16.F32.PACK_AB R149, R94, R149 ;  /* 0x000000955e95723e */ /* 0x000fcc00000010ff */
[----:B------:R1:W3:Y:S01]  /*6c10*/  MUFU.EX2 R102, R91 ;  /* 0x0000005b00667308 */ /* 0x0002e20000000800 */
[----:B0-----:R-:W-:-:S07]  /*6c20*/  FADD.FTZ R5, R151, R8 ;  /* 0x0000000897057221 */ /* 0x001fce0000010000 */
[----:B------:R-:W0:Y:S01]  /*6c30*/  MUFU.EX2 R93, R93 ;  /* 0x0000005d005d7308 */ /* 0x000e220000000800 */
[----:B-1----:R-:W-:Y:S01]  /*6c40*/  @!P6 PRMT R91, RZ, 0x654, R9 ;  /* 0x00000654ff5be816 */ /* 0x002fe20000000009 */
[----:B------:R-:W-:Y:S01]  /*6c50*/  FADD.FTZ R9, R135, R100 ;  /* 0x0000006487097221 */ /* 0x000fe20000010000 */
[C---:B--2---:R-:W-:Y:S01]  /*6c60*/  FADD.FTZ R5, R96.reuse, R5 ;  /* 0x0000000560057221 */ /* 0x044fe20000010000 */
[----:B------:R-:W-:Y:S01]  /*6c70*/  F2FP.BF16.F32.PACK_AB R151, R96, R151 ;  /* 0x000000976097723e */ /* 0x000fe200000010ff */
[----:B------:R1:W-:Y:S01]  /*6c80*/  @!P6 SYNCS.ARRIVE.TRANS64.RED.A1T0 RZ, [R91+URZ], RZ ;  /* 0x000000ff5bffe9a7 */ /* 0x0003e2000810043f */
[----:B------:R-:W-:Y:S02]  /*6c90*/  FADD.FTZ R100, R144, R9 ;  /* 0x0000000990647221 */ /* 0x000fe40000010000 */
[----:B------:R-:W2:Y:S01]  /*6ca0*/  MUFU.EX2 R115, R115 ;  /* 0x0000007300737308 */ /* 0x000ea20000000800 */
[----:B---3--:R-:W-:-:S07]  /*6cb0*/  FADD.FTZ R5, R102, R5 ;  /* 0x0000000566057221 */ /* 0x008fce0000010000 */
[----:B------:R-:W3:Y:S01]  /*6cc0*/  MUFU.EX2 R146, R146 ;  /* 0x0000009200927308 */ /* 0x000ee20000000800 */
[C---:B0-----:R-:W-:Y:S01]  /*6cd0*/  FADD.FTZ R9, R93.reuse, R100 ;  /* 0x000000645d097221 */ /* 0x041fe20000010000 */
[----:B------:R-:W-:-:S06]  /*6ce0*/  F2FP.BF16.F32.PACK_AB R144, R93, R144 ;  /* 0x000000905d90723e */ /* 0x000fcc00000010ff */
[----:B------:R-:W0:Y:S01]  /*6cf0*/  MUFU.EX2 R104, R175 ;  /* 0x000000af00687308 */ /* 0x000e220000000800 */
[C---:B--2---:R-:W-:Y:S01]  /*6d00*/  FADD.FTZ R5, R115.reuse, R5 ;  /* 0x0000000573057221 */ /* 0x044fe20000010000 */
[----:B------:R-:W-:-:S06]  /*6d10*/  F2FP.BF16.F32.PACK_AB R145, R115, R102 ;  /* 0x000000667391723e */ /* 0x000fcc00000010ff */
[----:B------:R-:W2:Y:S01]  /*6d20*/  MUFU.EX2 R109, R109 ;  /* 0x0000006d006d7308 */ /* 0x000ea20000000800 */
[----:B---3--:R-:W-:-:S07]  /*6d30*/  FADD.FTZ R100, R146, R9 ;  /* 0x0000000992647221 */ /* 0x008fce0000010000 */
[----:B------:R-:W3:Y:S01]  /*6d40*/  MUFU.EX2 R119, R119 ;  /* 0x0000007700777308 */ /* 0x000ee20000000800 */
[----:B0-----:R-:W-:-:S07]  /*6d50*/  FADD.FTZ R5, R104, R5 ;  /* 0x0000000568057221 */ /* 0x001fce0000010000 */
[----:B------:R-:W0:Y:S01]  /*6d60*/  MUFU.EX2 R140, R140 ;  /* 0x0000008c008c7308 */ /* 0x000e220000000800 */
[C---:B--2---:R-:W-:Y:S01]  /*6d70*/  FADD.FTZ R9, R109.reuse, R100 ;  /* 0x000000646d097221 */ /* 0x044fe20000010000 */
[----:B------:R-:W-:-:S06]  /*6d80*/  F2FP.BF16.F32.PACK_AB R146, R109, R146 ;  /* 0x000000926d92723e */ /* 0x000fcc00000010ff */
        /* <DEDUP_REMOVED lines=15> */
[----:B---3--:R-:W-:-:S07]  /*6e80*/  FADD.FTZ R5, R108, R5 ;  /* 0x000000056c057221 */ /* 0x008fce0000010000 */
[----:B------:R-:W3:Y:S01]  /*6e90*/  MUFU.EX2 R136, R136 ;  /* 0x0000008800887308 */ /* 0x000ee20000000800 */
[C---:B0-----:R-:W-:Y:S01]  /*6ea0*/  FADD.FTZ R9, R105.reuse, R8 ;  /* 0x0000000869097221 */ /* 0x041fe20000010000 */
[----:B------:R-:W-:-:S06]  /*6eb0*/  F2FP.BF16.F32.PACK_AB R142, R105, R142 ;  /* 0x0000008e698e723e */ /* 0x000fcc00000010ff */
[----:B------:R-:W0:Y:S01]  /*6ec0*/  MUFU.EX2 R100, R185 ;  /* 0x000000b900647308 */ /* 0x000e220000000800 */
[----:B--2---:R-:W-:-:S07]  /*6ed0*/  FADD.FTZ R5, R183, R5 ;  /* 0x00000005b7057221 */ /* 0x004fce0000010000 */
[----:B------:R-:W2:Y:S01]  /*6ee0*/  MUFU.EX2 R101, R101 ;  /* 0x0000006500657308 */ /* 0x000ea20000000800 */
[----:B---3--:R-:W-:-:S07]  /*6ef0*/  FADD.FTZ R8, R136, R9 ;  /* 0x0000000988087221 */ /* 0x008fce0000010000 */
[----:B------:R3:W4:Y:S01]  /*6f00*/  MUFU.EX2 R137, R141 ;  /* 0x0000008d00897308 */ /* 0x0007220000000800 */
[----:B0-----:R-:W-:-:S07]  /*6f10*/  FADD.FTZ R5, R100, R5 ;  /* 0x0000000564057221 */ /* 0x001fce0000010000 */
[----:B------:R-:W0:Y:S01]  /*6f20*/  MUFU.EX2 R138, R138 ;  /* 0x0000008a008a7308 */ /* 0x000e220000000800 */
[C---:B--2---:R-:W-:Y:S01]  /*6f30*/  FADD.FTZ R9, R101.reuse, R8 ;  /* 0x0000000865097221 */ /* 0x044fe20000010000 */
[----:B------:R-:W-:Y:S02]  /*6f40*/  F2FP.BF16.F32.PACK_AB R136, R101, R136 ;  /* 0x000000886588723e */ /* 0x000fe400000010ff */
[----:B---3--:R-:W-:-:S04]  /*6f50*/  F2FP.BF16.F32.PACK_AB R141, R123, R106 ;  /* 0x0000006a7b8d723e */ /* 0x008fc800000010ff */
[----:B------:R2:W3:Y:S01]  /*6f60*/  MUFU.EX2 R110, R143 ;  /* 0x0000008f006e7308 */ /* 0x0004e20000000800 */
[C---:B----4-:R-:W-:Y:S01]  /*6f70*/  FADD.FTZ R5, R137.reuse, R5 ;  /* 0x0000000589057221 */ /* 0x050fe20000010000 */
[----:B------:R-:W-:-:S06]  /*6f80*/  F2FP.BF16.F32.PACK_AB R137, R137, R100 ;  /* 0x000000648989723e */ /* 0x000fcc00000010ff */
[----:B------:R-:W4:Y:S01]  /*6f90*/  MUFU.EX2 R3, R3 ;  /* 0x0000000300037308 */ /* 0x000f220000000800 */
[----:B0-----:R-:W-:Y:S01]  /*6fa0*/  FADD.FTZ R8, R138, R9 ;  /* 0x000000098a087221 */ /* 0x001fe20000010000 */
[----:B--2---:R-:W-:Y:S01]  /*6fb0*/  F2FP.BF16.F32.PACK_AB R143, R183, R108 ;  /* 0x0000006cb78f723e */ /* 0x004fe200000010ff */
[----:B------:R-:W-:-:S05]  /*6fc0*/  IMAD.MOV.U32 R9, RZ, RZ, R89 ;  /* 0x000000ffff097224 */ /* 0x000fca00078e0059 */
[----:B------:R-:W0:Y:S01]  /*6fd0*/  MUFU.EX2 R98, R98 ;  /* 0x0000006200627308 */ /* 0x000e220000000800 */
[----:B---3--:R-:W-:Y:S01]  /*6fe0*/  FADD.FTZ R5, R110, R5 ;  /* 0x000000056e057221 */ /* 0x008fe20000010000 */
[C---:B----4-:R-:W-:Y:S01]  /*6ff0*/  FADD.FTZ R8, R3.reuse, R8 ;  /* 0x0000000803087221 */ /* 0x050fe20000010000 */
[----:B------:R-:W-:Y:S01]  /*7000*/  F2FP.BF16.F32.PACK_AB R138, R3, R138 ;  /* 0x0000008a038a723e */ /* 0x000fe200000010ff */
[----:B------:R-:W-:Y:S02]  /*7010*/  IMAD.MOV.U32 R3, RZ, RZ, R127 ;  /* 0x000000ffff037224 */ /* 0x000fe400078e007f */
[C---:B0-----:R-:W-:Y:S01]  /*7020*/  FADD.FTZ R5, R98.reuse, R5 ;  /* 0x0000000562057221 */ /* 0x041fe20000010000 */
[----:B------:R-:W-:Y:S01]  /*7030*/  F2FP.BF16.F32.PACK_AB R139, R98, R110 ;  /* 0x0000006e628b723e */ /* 0x000fe200000010ff */
[----:B-1----:R-:W-:Y:S06]  /*7040*/  @P1 BRA `(.L_x_1097) ;  /* 0xffffffd000c41947 */ /* 0x002fec000383ffff */
[----:B------:R-:W-:Y:S01]  /*7050*/  IMAD.MOV.U32 R9, RZ, RZ, R89 ;  /* 0x000000ffff097224 */ /* 0x000fe200078e0059 */
[----:B------:R-:W-:Y:S01]  /*7060*/  UMOV UR36, UR4 ;  /* 0x0000000400247c82 */ /* 0x000fe20008000000 */
[----:B------:R-:W-:Y:S01]  /*7070*/  IMAD.MOV.U32 R3, RZ, RZ, R127 ;  /* 0x000000ffff037224 */ /* 0x000fe200078e007f */
[----:B------:R-:W-:-:S06]  /*7080*/  UMOV UR37, UR7 ;  /* 0x0000000700257c82 */ /* 0x000fcc0008000000 */
.L_x_1080:
[----:B------:R-:W0:Y:S01]  /*7090*/  LDC R11, c[0x0][0x9e4] ;  /* 0x00027900ff0b7b82 */ /* 0x000e220000000800 */
[----:B------:R-:W-:-:S05]  /*70a0*/  IADD3 R14, R16, 0x80, -R17 ;  /* 0x00000080100e7810 */ /* 0x000fca0007ffe811 */
[----:B------:R-:W-:-:S04]  /*70b0*/  IMAD R14, R161, 0x80, R14 ;  /* 0x00000080a10e7824 */ /* 0x000fc800078e020e */
[----:B------:R-:W-:Y:S01]  /*70c0*/  VIADD R13, R14, -UR59 ;  /* 0x8000003b0e0d7c36 */ /* 0x000fe20008000000 */
[----:B0-----:R-:W-:-:S13]  /*70d0*/  ISETP.GE.AND P1, PT, R11, 0x1, PT ;  /* 0x000000010b00780c */ /* 0x001fda0003f26270 */
[----:B------:R-:W-:Y:S05]  /*70e0*/  @!P1 BRA `(.L_x_1098) ;  /* 0x00000000003c9947 */ /* 0x000fea0003800000 */
        /* <DEDUP_REMOVED lines=9> */
.L_x_1099:
[----:B------:R-:W-:-:S13]  /*7180*/  ISETP.NE.AND P1, PT, R11, 0x1, PT ;  /* 0x000000010b00780c */ /* 0x000fda0003f25270 */
[----:B------:R-:W0:Y:S02]  /*7190*/  @P1 LDC.64 R20, c[0x0][0x9e8] ;  /* 0x00027a00ff141b82 */ /* 0x000e240000000a00 */
[----:B0-----:R-:W-:-:S05]  /*71a0*/  @P1 IMAD.HI.U32 R20, R14, R20, RZ ;  /* 0x000000140e141227 */ /* 0x001fca00078e00ff */
[----:B------:R-:W-:-:S07]  /*71b0*/  @P1 SHF.R.U32.HI R14, RZ, R21, R20 ;  /* 0x00000015ff0e1219 */ /* 0x000fce0000011614 */
.L_x_1100:
[----:B------:R-:W-:-:S05]  /*71c0*/  IMAD R14, R14, R11, RZ ;  /* 0x0000000b0e0e7224 */ /* 0x000fca00078e02ff */
[----:B------:R-:W-:-:S07]  /*71d0*/  VIMNMX R13, R13, R14, !PT ;  /* 0x0000000e0d0d7248 */ /* 0x000fce0007fe0100 */
.L_x_1098:
        /* <DEDUP_REMOVED lines=11> */
.L_x_1110:
[----:B------:R-:W-:-:S04]  /*7290*/  UIADD3 UR5, UR4, 0x1, URZ ;  /* 0x0000000104057890 */ /* 0x000fc8000fffe03f */
[----:B------:R-:W-:-:S04]  /*72a0*/  UISETP.NE.AND UP0, UPT, UR5, 0x2, UPT ;  /* 0x000000020500788c */ /* 0x000fc8000bf05270 */
[----:B------:R-:W-:Y:S02]  /*72b0*/  USEL UR37, URZ, 0x1, UP0 ;  /* 0x000000013f257887 */ /* 0x000fe40008000000 */
[----:B------:R-:W-:Y:S02]  /*72c0*/  USEL UR36, UR5, URZ, UP0 ;  /* 0x0000003f05247287 */ /* 0x000fe40008000000 */
[----:B------:R-:W-:Y:S01]  /*72d0*/  ULOP3.LUT UR37, UR7, UR37, URZ, 0x3c, !UPT ;  /* 0x0000002507257292 */ /* 0x000fe2000f8e3c3f */
[----:B------:R-:W-:Y:S11]  /*72e0*/  @!P0 BRA `(.L_x_1102) ;  /* 0x0000000000048947 */ /* 0x000ff60003800000 */
[----:B------:R-:W-:Y:S01]  /*72f0*/  BPT.TRAP 0x1 ;  /* 0x000000040000795c */ /* 0x000fe20000300000 */
.L_x_1102:
[----:B------:R-:W-:Y:S01]  /*7300*/  ULEA UR5, UR36, UR38, 0x3 ;  /* 0x0000002624057291 */ /* 0x000fe2000f8e183f */
[----:B------:R-:W-:-:S05]  /*7310*/  IMAD.U32 R3, RZ, RZ, UR37 ;  /* 0x00000025ff037e24 */ /* 0x000fca000f8e00ff */
[----:B------:R-:W-:-:S04]  /*7320*/  SHF.L.U32 R3, R3, 0x1f, RZ ;  /* 0x0000001f03037819 */ /* 0x000fc800000006ff */
[----:B------:R0:W1:Y:S01]  /*7330*/  SYNCS.PHASECHK.TRANS64.TRYWAIT P1, [UR5+0x2a830], R3 ;  /* 0x02a83003ff0075a7 */ /* 0x0000620008020145 */
[----:B------:R-:W-:Y:S05]  /*7340*/  @!P0 BRA `(.L_x_1103) ;  /* 0x0000000000048947 */ /* 0x000fea0003800000 */
[----:B------:R-:W-:Y:S01]  /*7350*/  BPT.TRAP 0x1 ;  /* 0x000000040000795c */ /* 0x000fe20000300000 */
.L_x_1103:
[----:B-1----:R-:W-:Y:S05]  /*7360*/  @P1 BRA `(.L_x_1104) ;  /* 0x0000000000081947 */ /* 0x002fea0003800000 */
[----:B------:R-:W1:Y:S02]  /*7370*/  SYNCS.PHASECHK.TRANS64.TRYWAIT P1, [UR5+0x2a830], R3 ;  /* 0x02a83003ff0075a7 */ /* 0x000e640008020145 */
[----:B-1----:R-:W-:Y:S05]  /*7380*/  @!P1 BRA `(.L_x_1105) ;  /* 0x000000c800289947 */ /* 0x002fea0003800000 */
.L_x_1104:
        /* <DEDUP_REMOVED lines=131> */
.L_x_1106:
[----:B------:R-:W-:Y:S01]  /*7bc0*/  ULEA UR10, UR4, UR38, 0x3 ;  /* 0x00000026040a7291 */ /* 0x000fe2000f8e183f */
[----:B------:R-:W-:-:S05]  /*7bd0*/  IMAD.U32 R0, RZ, RZ, UR7 ;  /* 0x00000007ff007e24 */ /* 0x000fca000f8e00ff */
[----:B------:R-:W-:-:S04]  /*7be0*/  SHF.L.U32 R0, R0, 0x1f, RZ ;  /* 0x0000001f00007819 */ /* 0x000fc800000006ff */
[----:B------:R2:W3:Y:S01]  /*7bf0*/  SYNCS.PHASECHK.TRANS64.TRYWAIT P1, [UR10+0x2a850], R0 ;  /* 0x02a85000ff0075a7 */ /* 0x0004e2000802014a */
[----:B------:R-:W-:Y:S05]  /*7c00*/  @!P0 BRA `(.L_x_1107) ;  /* 0x0000000000048947 */ /* 0x000fea0003800000 */
[----:B------:R-:W-:Y:S01]  /*7c10*/  BPT.TRAP 0x1 ;  /* 0x000000040000795c */ /* 0x000fe20000300000 */
.L_x_1107:
[----:B---3--:R-:W-:Y:S05]  /*7c20*/  @P1 BRA `(.L_x_1108) ;  /* 0x0000000000081947 */ /* 0x008fea0003800000 */
[----:B------:R-:W3:Y:S02]  /*7c30*/  SYNCS.PHASECHK.TRANS64.TRYWAIT P1, [UR10+0x2a850], R0 ;  /* 0x02a85000ff0075a7 */ /* 0x000ee4000802014a */
[----:B---3--:R-:W-:Y:S05]  /*7c40*/  @!P1 BRA `(.L_x_1109) ;  /* 0x000000c000109947 */ /* 0x008fea0003800000 */
.L_x_1108:
[----:B------:R-:W-:Y:S01]  /*7c50*/  UIADD3 UR6, UR38, 0x400, URZ ;  /* 0x0000040026067890 */ /* 0x000fe2000fffe03f */
[----:B------:R-:W-:Y:S01]  /*7c60*/  WARPGROUP.ARRIVE ;  /* 0x00000000000079c5 */ /* 0x000fe20000000000 */
[----:B------:R-:W-:Y:S01]  /*7c70*/  UMOV UR7, 0x40000040 ;  /* 0x4000004000077882 */ /* 0x000fe20000000000 */
[----:B0-2---:R-:W-:Y:S01]  /*7c80*/  FMNMX.FTZ R0, R88, R15, !PT ;  /* 0x0000000f58007209 */ /* 0x005fe20007810000 */
[----:B------:R-:W-:Y:S01]  /*7c90*/  USHF.R.U32.HI UR6, URZ, 0x4, UR6 ;  /* 0x000000043f067899 */ /* 0x000fe20008011606 */
[----:B-1----:R-:W0:Y:S01]  /*7ca0*/  LDC R10, c[0x0][0x988] ;  /* 0x00026200ff0a7b82 */ /* 0x002e220000000800 */
[----:B------:R-:W-:Y:S01]  /*7cb0*/  FMNMX.FTZ R2, R90, R14, !PT ;  /* 0x0000000e5a027209 */ /* 0x000fe20007810000 */
[----:B------:R-:W1:Y:S01]  /*7cc0*/  S2R R160, SR_TID.X ;  /* 0x0000000000a07919 */ /* 0x000e620000002100 */
[----:B------:R-:W-:Y:S01]  /*7cd0*/  ULOP3.LUT UR6, UR6, 0x3fff, URZ, 0xc0, !UPT ;  /* 0x00003fff06067892 */ /* 0x000fe2000f8ec03f */
[----:B------:R-:W-:-:S03]  /*7ce0*/  FMNMX.FTZ R3, R89, R0, !PT ;  /* 0x0000000059037209 */ /* 0x000fc60007810000 */
[----:B------:R-:W-:Y:S01]  /*7cf0*/  ULOP3.LUT UR6, UR6, 0x3000000, URZ, 0xfc, !UPT ;  /* 0x0300000006067892 */ /* 0x000fe2000f8efc3f */
[----:B------:R-:W-:-:S03]  /*7d00*/  FMNMX.FTZ R0, R92, R3, !PT ;  /* 0x000000035c007209 */ /* 0x000fc60007810000 */
[----:B------:R-:W-:Y:S01]  /*7d10*/  UIMAD UR4, UR4, 0x600, UR6 ;  /* 0x00000600040478a4 */ /* 0x000fe2000f8e0206 */
[----:B------:R-:W-:-:S04]  /*7d20*/  FMNMX.FTZ R3, R93, R0, !PT ;  /* 0x000000005d037209 */ /* 0x000fc80007810000 */
        /* <DEDUP_REMOVED lines=8> */
[----:B------:R-:W-:Y:S02]  /*7db0*/  FMNMX.FTZ R0, R104, R3, !PT ;  /* 0x0000000368007209 */ /* 0x000fe40007810000 */
[----:B-1----:R-:W-:Y:S02]  /*7dc0*/  LOP3.LUT P1, RZ, R160, 0x7f, RZ, 0xc0, !PT ;  /* 0x0000007fa0ff7812 */ /* 0x002fe4000782c0ff */
        /* <DEDUP_REMOVED lines=15> */
[----:B------:R-:W1:Y:S02]  /*7ec0*/  SHFL.BFLY PT, R3, R0, 0x2, 0x1f ;  /* 0x0c401f0000037f89 */ /* 0x000e6400000e0000 */
[----:B-1----:R-:W-:-:S05]  /*7ed0*/  FMNMX.FTZ R20, R0, R3, !PT ;  /* 0x0000000300147209 */ /* 0x002fca0007810000 */
[----:B------:R-:W1:Y:S02]  /*7ee0*/  SHFL.BFLY PT, R3, R20, 0x1, 0x1f ;  /* 0x0c201f0014037f89 */ /* 0x000e6400000e0000 */
[----:B-1----:R-:W-:-:S05]  /*7ef0*/  FMNMX.FTZ R3, R20, R3, !PT ;  /* 0x0000000314037209 */ /* 0x002fca0007810000 */
[----:B------:R-:W-:-:S04]  /*7f00*/  FADD.FTZ R9, -R3, R15 ;  /* 0x0000000f03097221 */ /* 0x000fc80000010100 */
[----:B0-----:R-:W-:Y:S01]  /*7f10*/  FMUL.FTZ R21, R9, R10 ;  /* 0x0000000a09157220 */ /* 0x001fe20000410000 */
[----:B------:R-:W-:Y:S02]  /*7f20*/  WARPGROUP.DEPBAR.LE gsb0, 0x0 ;  /* 0x00008000000079c5 */ /* 0x000fe40000010000 */
[----:B------:R-:W-:Y:S01]  /*7f30*/  WARPGROUP.ARRIVE ;  /* 0x00000000000079c5 */ /* 0x000fe20000000000 */
[----:B------:R-:W-:Y:S01]  /*7f40*/  FMNMX.FTZ R9, R91, R2, !PT ;  /* 0x000000025b097209 */ /* 0x000fe20007810000 */
[----:B------:R0:W-:Y:S03]  /*7f50*/  MUFU.EX2 R0, R21 ;  /* 0x0000001500007308 */ /* 0x0001e60000000800 */
[----:B------:R-:W-:Y:S01]  /*7f60*/  FMNMX.FTZ R2, R94, R9, !PT ;  /* 0x000000095e027209 */ /* 0x000fe20007810000 */
[----:B------:R-:W-:Y:S01]  /*7f70*/  HGMMA.64x128x16.F32.BF16 R24, R152, gdesc[UR4].tnspB, R24, gsb0 ;  /* 0x41e0000498187df0 */ /* 0x000fe20008001818 */
[----:B------:R-:W-:Y:S01]  /*7f80*/  UIADD3 UR6, UR4, 0x100, URZ ;  /* 0x0000010004067890 */ /* 0x000fe2000fffe03f */
[----:B------:R-:W-:Y:S01]  /*7f90*/  UMOV UR7, 0x40000040 ;  /* 0x4000004000077882 */ /* 0x000fe20000000000 */
        /* <DEDUP_REMOVED lines=23> */
[----:B------:R-:W1:Y:S01]  /*8110*/  SHFL.BFLY PT, R2, R9, 0x1, 0x1f ;  /* 0x0c201f0009027f89 */ /* 0x000e6200000e0000 */
[----:B------:R-:W-:Y:S02]  /*8120*/  WARPGROUP.DEPBAR.LE gsb0, 0x0 ;  /* 0x00008000000079c5 */ /* 0x000fe40000010000 */
[----:B------:R-:W-:Y:S01]  /*8130*/  WARPGROUP.ARRIVE ;  /* 0x00000000000079c5 */ /* 0x000fe20000000000 */
[----:B-1----:R-:W-:-:S05]  /*8140*/  FMNMX.FTZ R9, R9, R2, !PT ;  /* 0x0000000209097209 */ /* 0x002fca0007810000 */
[----:B------:R-:W-:Y:S01]  /*8150*/  HGMMA.64x128x16.F32.BF16 R24, R148, gdesc[UR4].tnspB, R24, gsb0 ;  /* 0x41e0000494187df0 */ /* 0x000fe20008001818 */
[----:B------:R-:W-:Y:S01]  /*8160*/  UIADD3 UR6, UR4, 0x180, URZ ;  /* 0x0000018004067890 */ /* 0x000fe2000fffe03f */
[----:B------:R-:W-:Y:S01]  /*8170*/  UMOV UR7, 0x40000040 ;  /* 0x4000004000077882 */ /* 0x000fe20000000000 */
[----:B------:R-:W-:Y:S02]  /*8180*/  WARPGROUP.DEPBAR.LE gsb0, 0x0 ;  /* 0x00008000000079c5 */ /* 0x000fe40000010000 */
[----:B------:R-:W-:Y:S01]  /*8190*/  WARPGROUP.ARRIVE ;  /* 0x00000000000079c5 */ /* 0x000fe20000000000 */
[----:B------:R-:W-:-:S04]  /*81a0*/  FMUL.FTZ R149, R3, R10 ;  /* 0x0000000a03957220 */ /* 0x000fc80000410000 */
[-CC-:B------:R-:W-:Y:S02]  /*81b0*/  FFMA.FTZ R156, R89, R10.reuse, -R149.reuse ;  /* 0x0000000a599c7223 */ /* 0x180fe40000010895 */
[----:B------:R-:W-:Y:S01]  /*81c0*/  HGMMA.64x128x16.F32.BF16 R24, R144, gdesc[UR4].tnspB, R24, gsb0 ;  /* 0x41e0000490187df0 */ /* 0x000fe20008001818 */
[----:B------:R-:W-:Y:S01]  /*81d0*/  UIADD3 UR6, UR4, 0x200, URZ ;  /* 0x0000020004067890 */ /* 0x000fe2000fffe03f */
[-CC-:B0-----:R-:W-:Y:S01]  /*81e0*/  FFMA.FTZ R21, R93, R10.reuse, -R149.reuse ;  /* 0x0000000a5d157223 */ /* 0x181fe20000010895 */
[----:B------:R-:W-:Y:S01]  /*81f0*/  UMOV UR7, 0x40000040 ;  /* 0x4000004000077882 */ /* 0x000fe20000000000 */
[----:B------:R-:W-:Y:S01]  /*8200*/  UIADD3 UR4, UR4, 0x280, URZ ;  /* 0x0000028004047890 */ /* 0x000fe2000fffe03f */
        /* <DEDUP_REMOVED lines=10> */
[C---:B------:R-:W-:Y:S01]  /*82b0*/  FADD.FTZ R129, -R9.reuse, R14 ;  /* 0x0000000e09817221 */ /* 0x040fe20000010100 */
[-C--:B------:R-:W-:Y:S01]  /*82c0*/  FMUL.FTZ R133, R9, R10.reuse ;  /* 0x0000000a09857220 */ /* 0x080fe20000410000 */
[-CC-:B------:R-:W-:Y:S01]  /*82d0*/  FFMA.FTZ R15, R88, R10.reuse, -R149.reuse ;  /* 0x0000000a580f7223 */ /* 0x180fe20000010895 */
[-C--:B------:R-:W-:Y:S01]  /*82e0*/  FFMA.FTZ R158, R92, R10.reuse, -R149 ;  /* 0x0000000a5c9e7223 */ /* 0x080fe20000010895 */
[-C--:B------:R-:W-:Y:S01]  /*82f0*/  FMUL.FTZ R129, R129, R10.reuse ;  /* 0x0000000a81817220 */ /* 0x080fe20000410000 */
[-CC-:B------:R-:W-:Y:S01]  /*8300*/  FFMA.FTZ R90, R90, R10.reuse, -R133.reuse ;  /* 0x0000000a5a5a7223 */ /* 0x180fe20000010885 */
[-CC-:B------:R-:W-:Y:S01]  /*8310*/  FFMA.FTZ R91, R91, R10.reuse, -R133.reuse ;  /* 0x0000000a5b5b7223 */ /* 0x180fe20000010885 */
[-C--:B------:R-:W-:Y:S01]  /*8320*/  FFMA.FTZ R94, R94, R10.reuse, -R133 ;  /* 0x0000000a5e5e7223 */ /* 0x080fe20000010885 */
[----:B------:R-:W-:Y:S01]  /*8330*/  MUFU.EX2 R15, R15 ;  /* 0x0000000f000f7308 */ /* 0x000fe20000000800 */
[-C--:B------:R-:W-:Y:S01]  /*8340*/  FFMA.FTZ R154, R100, R10.reuse, -R149 ;  /* 0x0000000a649a7223 */ /* 0x080fe20000010895 */
[-C--:B------:R-:W-:Y:S01]  /*8350*/  FFMA.FTZ R95, R95, R10.reuse, -R133 ;  /* 0x0000000a5f5f7223 */ /* 0x080fe20000010885 */
[-C--:B------:R-:W-:Y:S01]  /*8360*/  FFMA.FTZ R152, R96, R10.reuse, -R149 ;  /* 0x0000000a60987223 */ /* 0x080fe20000010895 */
[-CC-:B------:R-:W-:Y:S01]  /*8370*/  FFMA.FTZ R98, R98, R10.reuse, -R133.reuse ;  /* 0x0000000a62627223 */ /* 0x180fe20000010885 */
[-CC-:B------:R-:W-:Y:S01]  /*8380*/  FFMA.FTZ R99, R99, R10.reuse, -R133.reuse ;  /* 0x0000000a63637223 */ /* 0x180fe20000010885 */
[-CC-:B------:R-:W-:Y:S01]  /*8390*/  FFMA.FTZ R102, R102, R10.reuse, -R133.reuse ;  /* 0x0000000a66667223 */ /* 0x180fe20000010885 */
[-C--:B------:R-:W-:Y:S01]  /*83a0*/  FFMA.FTZ R103, R103, R10.reuse, -R133 ;  /* 0x0000000a67677223 */ /* 0x080fe20000010885 */
[----:B------:R-:W-:Y:S01]  /*83b0*/  MUFU.EX2 R2, R129 ;  /* 0x0000008100027308 */ /* 0x000fe20000000800 */
[-C--:B------:R-:W-:Y:S01]  /*83c0*/  FFMA.FTZ R148, R104, R10.reuse, -R149 ;  /* 0x0000000a68947223 */ /* 0x080fe20000010895 */
[-CC-:B------:R-:W-:Y:S01]  /*83d0*/  FFMA.FTZ R106, R106, R10.reuse, -R133.reuse ;  /* 0x0000000a6a6a7223 */ /* 0x180fe20000010885 */
[-C--:B------:R-:W-:Y:S01]  /*83e0*/  FFMA.FTZ R107, R107, R10.reuse, -R133 ;  /* 0x0000000a6b6b7223 */ /* 0x080fe20000010885 */
[-C--:B------:R-:W-:Y:S01]  /*83f0*/  FFMA.FTZ R150, R108, R10.reuse, -R149 ;  /* 0x0000000a6c967223 */ /* 0x080fe20000010895 */
[-CC-:B------:R-:W-:Y:S01]  /*8400*/  FFMA.FTZ R110, R110, R10.reuse, -R133.reuse ;  /* 0x0000000a6e6e7223 */ /* 0x180fe20000010885 */
[-CC-:B------:R-:W-:Y:S01]  /*8410*/  FFMA.FTZ R111, R111, R10.reuse, -R133.reuse ;  /* 0x0000000a6f6f7223 */ /* 0x180fe20000010885 */
[-CC-:B------:R-:W-:Y:S01]  /*8420*/  FFMA.FTZ R114, R114, R10.reuse, -R133.reuse ;  /* 0x0000000a72727223 */ /* 0x180fe20000010885 */
[----:B------:R-:W0:Y:S01]  /*8430*/  MUFU.EX2 R157, R90 ;  /* 0x0000005a009d7308 */ /* 0x000e220000000800 */
[-CC-:B------:R-:W-:Y:S01]  /*8440*/  FFMA.FTZ R115, R115, R10.reuse, -R133.reuse ;  /* 0x0000000a73737223 */ /* 0x180fe20000010885 */
[-CC-:B------:R-:W-:Y:S01]  /*8450*/  FFMA.FTZ R118, R118, R10.reuse, -R133.reuse ;  /* 0x0000000a76767223 */ /* 0x180fe20000010885 */
[-C--:B------:R-:W-:Y:S01]  /*8460*/  FFMA.FTZ R119, R119, R10.reuse, -R133 ;  /* 0x0000000a77777223 */ /* 0x080fe20000010885 */
[-C--:B------:R-:W-:Y:S01]  /*8470*/  FFMA.FTZ R20, R120, R10.reuse, -R149 ;  /* 0x0000000a78147223 */ /* 0x080fe20000010895 */
[-CC-:B------:R-:W-:Y:S01]  /*8480*/  FFMA.FTZ R122, R122, R10.reuse, -R133.reuse ;  /* 0x0000000a7a7a7223 */ /* 0x180fe20000010885 */
[-C--:B------:R-:W-:Y:S01]  /*8490*/  FFMA.FTZ R123, R123, R10.reuse, -R133 ;  /* 0x0000000a7b7b7223 */ /* 0x080fe20000010885 */
[-C--:B------:R-:W-:Y:S01]  /*84a0*/  FFMA.FTZ R88, R124, R10.reuse, -R149 ;  /* 0x0000000a7c587223 */ /* 0x080fe20000010895 */
[----:B------:R-:W1:Y:S01]  /*84b0*/  MUFU.EX2 R156, R156 ;  /* 0x0000009c009c7308 */ /* 0x000e620000000800 */
[----:B------:R-:W-:Y:S01]  /*84c0*/  FFMA.FTZ R126, R126, R10, -R133 ;  /* 0x0000000a7e7e7223 */ /* 0x000fe20000010885 */
[----:B------:R-:W-:-:S02]  /*84d0*/  IMAD.U32 R14, RZ, RZ, UR5 ;  /* 0x00000005ff0e7e24 */ /* 0x000fc4000f8e00ff */
[-C--:B------:R-:W-:Y:S01]  /*84e0*/  FFMA.FTZ R127, R127, R10.reuse, -R133 ;  /* 0x0000000a7f7f7223 */ /* 0x080fe20000010885 */
[-C--:B------:R-:W-:Y:S01]  /*84f0*/  FFMA.FTZ R92, R128, R10.reuse, -R149 ;  /* 0x0000000a805c7223 */ /* 0x080fe20000010895 */
[-CC-:B------:R-:W-:Y:S01]  /*8500*/  FFMA.FTZ R130, R130, R10.reuse, -R133.reuse ;  /* 0x0000000a82827223 */ /* 0x180fe20000010885 */
[----:B------:R-:W-:Y:S02]  /*8510*/  @!P1 VIADD R14, R14, 0x2a840 ;  /* 0x0002a8400e0e9836 */ /* 0x000fe40000000000 */
[-C--:B------:R-:W-:Y:S01]  /*8520*/  FFMA.FTZ R131, R131, R10.reuse, -R133 ;  /* 0x0000000a83837223 */ /* 0x080fe20000010885 */
[----:B------:R2:W3:Y:S01]  /*8530*/  MUFU.EX2 R100, R91 ;  /* 0x0000005b00647308 */ /* 0x0004e20000000800 */
[----:B0-----:R-:W-:Y:S01]  /*8540*/  FFMA.FTZ R5, R2, R5, R157 ;  /* 0x0000000502057223 */ /* 0x001fe2000001009d */
[----:B------:R-:W-:Y:S01]  /*8550*/  IMAD.U32 R90, RZ, RZ, UR10 ;  /* 0x0000000aff5a7e24 */ /* 0x000fe2000f8e00ff */
[----:B------:R-:W-:Y:S01]  /*8560*/  @!P1 PRMT R14, RZ, 0x654, R14 ;  /* 0x00000654ff0e9816 */ /* 0x000fe2000000000e */
[-C--:B------:R-:W-:Y:S01]  /*8570*/  FFMA.FTZ R96, R132, R10.reuse, -R149 ;  /* 0x0000000a84607223 */ /* 0x080fe20000010895 */
[-CC-:B------:R-:W-:Y:S01]  /*8580*/  FFMA.FTZ R134, R134, R10.reuse, -R133.reuse ;  /* 0x0000000a86867223 */ /* 0x180fe20000010885 */
[----:B------:R-:W-:-:S02]  /*8590*/  FFMA.FTZ R133, R135, R10, -R133 ;  /* 0x0000000a87857223 */ /* 0x000fc40000010885 */
[----:B------:R-:W0:Y:S01]  /*85a0*/  MUFU.EX2 R158, R158 ;  /* 0x0000009e009e7308 */ /* 0x000e220000000800 */
[----:B--2---:R-:W-:-:S04]  /*85b0*/  FFMA.FTZ R91, R0, R8, R15 ;  /* 0x00000008005b7223 */ /* 0x004fc8000001000f */
[C---:B-1----:R-:W-:Y:S01]  /*85c0*/  FADD.FTZ R91, R156.reuse, R91 ;  /* 0x0000005b9c5b7221 */ /* 0x042fe20000010000 */
[----:B------:R-:W-:Y:S02]  /*85d0*/  F2FP.BF16.F32.PACK_AB R156, R156, R15 ;  /* 0x0000000f9c9c723e */ /* 0x000fe400000010ff */
[----:B------:R-:W1:Y:S01]  /*85e0*/  MUFU.EX2 R94, R94 ;  /* 0x0000005e005e7308 */ /* 0x000e620000000800 */
[C---:B---3--:R-:W-:Y:S01]  /*85f0*/  FADD.FTZ R5, R100.reuse, R5 ;  /* 0x0000000564057221 */ /* 0x048fe20000010000 */
        /* <DEDUP_REMOVED lines=20> */
[----:B------:R-:W-:Y:S01]  /*8740*/  F2FP.BF16.F32.PACK_AB R153, R99, R98 ;  /* 0x000000626399723e */ /* 0x000fe200000010ff */
[----:B------:R-:W-:Y:S02]  /*8750*/  WARPGROUP.DEPBAR.LE gsb0, 0x0 ;  /* 0x00008000000079c5 */ /* 0x000fe40000010000 */
[----:B------:R-:W-:-:S03]  /*8760*/  WARPGROUP.ARRIVE ;  /* 0x00000000000079c5 */ /* 0x000fc60000000000 */
[----:B------:R-:W1:Y:S01]  /*8770*/  MUFU.EX2 R93, R93 ;  /* 0x0000005d005d7308 */ /* 0x000e620000000800 */
[----:B--2---:R-:W-:Y:S01]  /*8780*/  FADD.FTZ R8, R154, R91 ;  /* 0x0000005b9a087221 */ /* 0x004fe20000010000 */
[-CC-:B------:R-:W-:Y:S01]  /*8790*/  FFMA.FTZ R144, R112, R10.reuse, -R149.reuse ;  /* 0x0000000a70907223 */ /* 0x180fe20000010895 */
[----:B------:R-:W-:Y:S01]  /*87a0*/  FFMA.FTZ R146, R116, R10, -R149 ;  /* 0x0000000a74927223 */ /* 0x000fe20000010895 */
[----:B------:R-:W-:Y:S01]  /*87b0*/  HGMMA.64x128x16.F32.BF16 R24, R140, gdesc[UR4].tnspB, R24, gsb0 ;  /* 0x41e000048c187df0 */ /* 0x000fe20008001818 */
[----:B------:R-:W-:Y:S01]  /*87c0*/  UMOV UR6, UR4 ;  /* 0x0000000400067c82 */ /* 0x000fe20008000000 */
[----:B------:R-:W-:Y:S02]  /*87d0*/  UMOV UR7, 0x40000040 ;  /* 0x4000004000077882 */ /* 0x000fe40000000000 */
[----:B------:R-:W2:Y:S01]  /*87e0*/  MUFU.EX2 R103, R103 ;  /* 0x0000006700677308 */ /* 0x000ea20000000800 */
[----:B0-----:R-:W-:Y:S01]  /*87f0*/  FADD.FTZ R5, R102, R5 ;  /* 0x0000000566057221 */ /* 0x001fe20000010000 */
[----:B------:R-:W-:-:S06]  /*8800*/  UMOV UR4, UR36 ;  /* 0x0000002400047c82 */ /* 0x000fcc0008000000 */
        /* <DEDUP_REMOVED lines=43> */
[----:B------:R-:W-:Y:S02]  /*8ac0*/  WARPGROUP.DEPBAR.LE gsb0, 0x0 ;  /* 0x00008000000079c5 */ /* 0x000fe40000010000 */
[----:B------:R-:W-:-:S03]  /*8ad0*/  WARPGROUP.ARRIVE ;  /* 0x00000000000079c5 */ /* 0x000fc60000000000 */
[----:B------:R-:W2:Y:S01]  /*8ae0*/  MUFU.EX2 R122, R122 ;  /* 0x0000007a007a7308 */ /* 0x000ea20000000800 */
[C---:B0-----:R-:W-:Y:S01]  /*8af0*/  FADD.FTZ R5, R119.reuse, R5 ;  /* 0x0000000577057221 */ /* 0x041fe20000010000 */
[----:B------:R-:W-:Y:S01]  /*8b00*/  F2FP.BF16.F32.PACK_AB R147, R119, R118 ;  /* 0x000000767793723e */ /* 0x000fe200000010ff */
[----:B------:R-:W-:Y:S01]  /*8b10*/  HGMMA.64x128x16.F32.BF16 R24, R136, gdesc[UR4].tnspB, R24, gsb0 ;  /* 0x41e0000488187df0 */ /* 0x000fe20008001818 */
[----:B------:R-:W-:-:S04]  /*8b20*/  UMOV UR7, UR37 ;  /* 0x0000002500077c82 */ /* 0x000fc80008000000 */
        /* <DEDUP_REMOVED lines=25> */
[----:B--2---:R-:W-:-:S07]  /*8cc0*/  FADD.FTZ R15, R121, R8 ;  /* 0x00000008790f7221 */ /* 0x004fce0000010000 */
[----:B------:R-:W2:Y:S01]  /*8cd0*/  MUFU.EX2 R134, R134 ;  /* 0x0000008600867308 */ /* 0x000ea20000000800 */
[----:B0-----:R-:W-:-:S07]  /*8ce0*/  FADD.FTZ R5, R131, R5 ;  /* 0x0000000583057221 */ /* 0x001fce0000010000 */
[----:B------:R-:W0:Y:S01]  /*8cf0*/  MUFU.EX2 R125, R125 ;  /* 0x0000007d007d7308 */ /* 0x000e220000000800 */
[----:B-1----:R-:W-:Y:S01]  /*8d00*/  FADD.FTZ R8, R96, R15 ;  /* 0x0000000f60087221 */ /* 0x002fe20000010000 */
[----:B------:R-:W-:-:S06]  /*8d10*/  IMAD.MOV.U32 R15, RZ, RZ, R3 ;  /* 0x000000ffff0f7224 */ /* 0x000fcc00078e0003 */
[----:B------:R-:W1:Y:S01]  /*8d20*/  MUFU.EX2 R133, R133 ;  /* 0x0000008500857308 */ /* 0x000e620000000800 */
[----:B--2---:R-:W-:Y:S01]  /*8d30*/  FADD.FTZ R5, R134, R5 ;  /* 0x0000000586057221 */ /* 0x004fe20000010000 */
[----:B0-----:R-:W-:-:S03]  /*8d40*/  FADD.FTZ R8, R125, R8 ;  /* 0x000000087d087221 */ /* 0x001fc60000010000 */
[----:B-1----:R-:W-:Y:S01]  /*8d50*/  FADD.FTZ R5, R133, R5 ;  /* 0x0000000585057221 */ /* 0x002fe20000010000 */
[----:B------:R-:W-:Y:S02]  /*8d60*/  WARPGROUP.DEPBAR.LE gsb0, 0x0 ;  /* 0x00008000000079c5 */ /* 0x000fe40000010000 */
[----:B------:R0:W-:Y:S01]  /*8d70*/  @!P1 SYNCS.ARRIVE.TRANS64.RED.A1T0 RZ, [R14+URZ], RZ ;  /* 0x000000ff0eff99a7 */ /* 0x0001e2000810043f */
[----:B------:R-:W-:Y:S02]  /*8d80*/  F2FP.BF16.F32.PACK_AB R136, R121, R92 ;  /* 0x0000005c7988723e */ /* 0x000fe400000010ff */
[----:B------:R-:W-:Y:S02]  /*8d90*/  F2FP.BF16.F32.PACK_AB R137, R131, R130 ;  /* 0x000000828389723e */ /* 0x000fe400000010ff */
[----:B------:R-:W-:Y:S02]  /*8da0*/  F2FP.BF16.F32.PACK_AB R138, R125, R96 ;  /* 0x000000607d8a723e */ /* 0x000fe400000010ff */
[----:B------:R-:W-:Y:S01]  /*8db0*/  F2FP.BF16.F32.PACK_AB R139, R133, R134 ;  /* 0x00000086858b723e */ /* 0x000fe200000010ff */
[----:B0-----:R-:W-:-:S05]  /*8dc0*/  @!P1 VIADD R14, R90, 0x2a860 ;  /* 0x0002a8605a0e9836 */ /* 0x001fca0000000000 */
[----:B------:R-:W-:-:S04]  /*8dd0*/  @!P1 PRMT R14, RZ, 0x654, R14 ;  /* 0x00000654ff0e9816 */ /* 0x000fc8000000000e */
[----:B------:R0:W-:Y:S01]  /*8de0*/  @!P1 SYNCS.ARRIVE.TRANS64.RED.A1T0 RZ, [R14+URZ], RZ ;  /* 0x000000ff0eff99a7 */ /* 0x0001e2000810043f */
[C---:B------:R-:W-:Y:S01]  /*8df0*/  ISETP.GT.AND P1, PT, R12.reuse, R13, PT ;  /* 0x0000000d0c00720c */ /* 0x040fe20003f24270 */
[----:B------:R-:W-:Y:S02]  /*8e00*/  VIADD R12, R12, 0xffffffff ;  /* 0xffffffff0c0c7836 */ /* 0x000fe40000000000 */
[----:B0-----:R-:W-:-:S10]  /*8e10*/  IMAD.MOV.U32 R14, RZ, RZ, R9 ;  /* 0x000000ffff0e7224 */ /* 0x001fd400078e0009 */
[----:B------:R-:W-:Y:S05]  /*8e20*/  @P1 BRA `(.L_x_1110) ;  /* 0xffffffe400181947 */ /* 0x000fea000383ffff */
.L_x_1101:
[----:B------:R-:W-:-:S13]  /*8e30*/  ISETP.GE.AND P1, PT, R12, R23, PT ;  /* 0x000000170c00720c */ /* 0x000fda0003f26270 */
[----:B------:R-:W-:Y:S05]  /*8e40*/  @!P1 BRA `(.L_x_1111) ;  /* 0x0000002c00549947 */ /* 0x000fea0003800000 */
[----:B------:R-:W-:Y:S01]  /*8e50*/  IMAD.IADD R15, R16, 0x1, -R17 ;  /* 0x00000001100f7824 */ /* 0x000fe200078e0a11 */
[----:B------:R-:W-:Y:S01]  /*8e60*/  UMOV UR7, UR37 ;  /* 0x0000002500077c82 */ /* 0x000fe20008000000 */
[----:B------:R-:W-:Y:S01]  /*8e70*/  IMAD.MOV.U32 R13, RZ, RZ, R9 ;  /* 0x000000ffff0d7224 */ /* 0x000fe200078e0009 */
[----:B------:R-:W-:Y:S01]  /*8e80*/  UMOV UR4, UR36 ;  /* 0x0000002400047c82 */ /* 0x000fe20008000000 */
[----:B------:R-:W-:Y:S01]  /*8e90*/  IMAD.MOV.U32 R14, RZ, RZ, R3 ;  /* 0x000000ffff0e7224 */ /* 0x000fe200078e0003 */
[----:B------:R-:W-:Y:S01]  /*8ea0*/  IADD3 R161, R15, 0x8, R4 ;  /* 0x000000080fa17810 */ /* 0x000fe20007ffe004 */
[----:B------:R-:W-:Y:S01]  /*8eb0*/  IMAD.IADD R15, R4, 0x1, R15 ;  /* 0x00000001040f7824 */ /* 0x000fe200078e020f */
[----:B------:R-:W-:Y:S01]  /*8ec0*/  ULDC UR58, c[0x0][0x9e4] ;  /* 0x00027900003a7ab9 */ /* 0x000fe20000000800 */
[----:B------:R-:W-:Y:S01]  /*8ed0*/  ULDC UR59, c[0x0][0x9dc] ;  /* 0x00027700003b7ab9 */ /* 0x000fe20000000800 */
[----:B------:R-:W-:-:S07]  /*8ee0*/  LOP3.LUT R21, RZ, R161, RZ, 0x33, !PT ;  /* 0x000000a1ff157212 */ /* 0x000fce00078e33ff */
.L_x_1128:
[----:B------:R-:W-:-:S04]  /*8ef0*/  UIADD3 UR5, UR4, 0x1, URZ ;  /* 0x0000000104057890 */ /* 0x000fc8000fffe03f */
[----:B------:R-:W-:-:S04]  /*8f00*/  UISETP.NE.AND UP0, UPT, UR5, 0x2, UPT ;  /* 0x000000020500788c */ /* 0x000fc8000bf05270 */
[----:B------:R-:W-:Y:S02]  /*8f10*/  USEL UR37, URZ, 0x1, UP0 ;  /* 0x000000013f257887 */ /* 0x000fe40008000000 */
[----:B------:R-:W-:Y:S02]  /*8f20*/  USEL UR36, UR5, URZ, UP0 ;  /* 0x0000003f05247287 */ /* 0x000fe40008000000 */
[----:B------:R-:W-:Y:S01]  /*8f30*/  ULOP3.LUT UR37, UR7, UR37, URZ, 0x3c, !UPT ;  /* 0x0000002507257292 */ /* 0x000fe2000f8e3c3f */
[----:B------:R-:W-:Y:S11]  /*8f40*/  @!P0 BRA `(.L_x_1112) ;  /* 0x0000000000048947 */ /* 0x000ff60003800000 */
[----:B------:R-:W-:Y:S01]  /*8f50*/  BPT.TRAP 0x1 ;  /* 0x000000040000795c */ /* 0x000fe20000300000 */
.L_x_1112:
[----:B------:R-:W-:Y:S01]  /*8f60*/  ULEA UR5, UR36, UR38, 0x3 ;  /* 0x0000002624057291 */ /* 0x000fe2000f8e183f */
[----:B------:R-:W-:-:S05]  /*8f70*/  IMAD.U32 R3, RZ, RZ, UR37 ;  /* 0x00000025ff037e24 */ /* 0x000fca000f8e00ff */
[----:B------:R-:W-:-:S04]  /*8f80*/  SHF.L.U32 R3, R3, 0x1f, RZ ;  /* 0x0000001f03037819 */ /* 0x000fc800000006ff */
[----:B------:R0:W1:Y:S01]  /*8f90*/  SYNCS.PHASECHK.TRANS64.TRYWAIT P1, [UR5+0x2a830], R3 ;  /* 0x02a83003ff0075a7 */ /* 0x0000620008020145 */
[----:B------:R-:W-:Y:S05]  /*8fa0*/  @!P0 BRA `(.L_x_1113) ;  /* 0x0000000000048947 */ /* 0x000fea0003800000 */
[----:B------:R-:W-:Y:S01]  /*8fb0*/  BPT.TRAP 0x1 ;  /* 0x000000040000795c */ /* 0x000fe20000300000 */
.L_x_1113:
[----:B-1----:R-:W-:Y:S05]  /*8fc0*/  @P1 BRA `(.L_x_1114) ;  /* 0x0000000000081947 */ /* 0x002fea0003800000 */
[----:B------:R-:W1:Y:S02]  /*8fd0*/  SYNCS.PHASECHK.TRANS64.TRYWAIT P1, [UR5+0x2a830], R3 ;  /* 0x02a83003ff0075a7 */ /* 0x000e640008020145 */
[----:B-1----:R-:W-:Y:S05]  /*8fe0*/  @!P1 BRA `(.L_x_1115) ;  /* 0x000000ac00409947 */ /* 0x002fea0003800000 */
.L_x_1114:
        /* <DEDUP_REMOVED lines=131> */
.L_x_1116:
[----:B------:R-:W-:Y:S01]  /*9820*/  ULEA UR10, UR4, UR38, 0x3 ;  /* 0x00000026040a7291 */ /* 0x000fe2000f8e183f */
[----:B------:R-:W-:-:S05]  /*9830*/  IMAD.U32 R0, RZ, RZ, UR7 ;  /* 0x00000007ff007e24 */ /* 0x000fca000f8e00ff */
[----:B------:R-:W-:-:S04]  /*9840*/  SHF.L.U32 R0, R0, 0x1f, RZ ;  /* 0x0000001f00007819 */ /* 0x000fc800000006ff */
[----:B------:R2:W3:Y:S01]  /*9850*/  SYNCS.PHASECHK.TRANS64.TRYWAIT P1, [UR10+0x2a850], R0 ;  /* 0x02a85000ff0075a7 */ /* 0x0004e2000802014a */
[----:B------:R-:W-:Y:S05]  /*9860*/  @!P0 BRA `(.L_x_1117) ;  /* 0x0000000000048947 */ /* 0x000fea0003800000 */
[----:B------:R-:W-:Y:S01]  /*9870*/  BPT.TRAP 0x1 ;  /* 0x000000040000795c */ /* 0x000fe20000300000 */
.L_x_1117:
[----:B---3--:R-:W-:Y:S05]  /*9880*/  @P1 BRA `(.L_x_1118) ;  /* 0x0000000000081947 */ /* 0x008fea0003800000 */
[----:B------:R-:W3:Y:S02]  /*9890*/  SYNCS.PHASECHK.TRANS64.TRYWAIT P1, [UR10+0x2a850], R0 ;  /* 0x02a85000ff0075a7 */ /* 0x000ee4000802014a */
[----:B---3--:R-:W-:Y:S05]  /*98a0*/  @!P1 BRA `(.L_x_1119) ;  /* 0x000000a400289947 */ /* 0x008fea0003800000 */
.L_x_1118:
[----:B------:R-:W-:Y:S01]  /*98b0*/  UIADD3 UR6, UR38, 0x400, URZ ;  /* 0x0000040026067890 */ /* 0x000fe2000fffe03f */
[----:B------:R-:W-:Y:S01]  /*98c0*/  WARPGROUP.ARRIVE ;  /* 0x00000000000079c5 */ /* 0x000fe20000000000 */
[----:B------:R-:W-:-:S05]  /*98d0*/  UMOV UR7, 0x40000040 ;  /* 0x4000004000077882 */ /* 0x000fca0000000000 */
[----:B------:R-:W3:Y:S01]  /*98e0*/  S2R R160, SR_TID.X ;  /* 0x0000000000a07919 */ /* 0x000ee20000002100 */
[----:B------:R-:W-:Y:S01]  /*98f0*/  USHF.R.U32.HI UR6, URZ, 0x4, UR6 ;  /* 0x000000043f067899 */ /* 0x000fe20008011606 */
[----:B0-2---:R-:W-:Y:S01]  /*9900*/  IMAD.U32 R0, RZ, RZ, UR5 ;  /* 0x00000005ff007e24 */ /* 0x005fe2000f8e00ff */
[----:B------:R-:W-:Y:S02]  /*9910*/  ULDC UR11, c[0x0][0x9e0] ;  /* 0x00027800000b7ab9 */ /* 0x000fe40000000800 */
[----:B------:R-:W-:-:S04]  /*9920*/  ULOP3.LUT UR6, UR6, 0x3fff, URZ, 0xc0, !UPT ;  /* 0x00003fff06067892 */ /* 0x000fc8000f8ec03f */
[----:B------:R-:W-:-:S04]  /*9930*/  ULOP3.LUT UR6, UR6, 0x3000000, URZ, 0xfc, !UPT ;  /* 0x0300000006067892 */ /* 0x000fc8000f8efc3f */
[----:B------:R-:W-:-:S07]  /*9940*/  UIMAD UR4, UR4, 0x600, UR6 ;  /* 0x00000600040478a4 */ /* 0x000fce000f8e0206 */
[----:B------:R-:W-:Y:S02]  /*9950*/  UMOV UR6, UR4 ;  /* 0x0000000400067c82 */ /* 0x000fe40008000000 */
[----:B------:R-:W-:Y:S01]  /*9960*/  HGMMA.64x128x16.F32.BF16 R24, R156, gdesc[UR4].tnspB, R24, gsb0 ;  /* 0x41e000049c187df0 */ /* 0x000fe20008001818 */
[----:B------:R-:W-:Y:S01]  /*9970*/  UIADD3 UR6, UR4, 0x80, URZ ;  /* 0x0000008004067890 */ /* 0x000fe2000fffe03f */
[----:B------:R-:W-:Y:S01]  /*9980*/  UMOV UR7, 0x40000040 ;  /* 0x4000004000077882 */ /* 0x000fe20000000000 */
[----:B---3--:R-:W-:-:S13]  /*9990*/  LOP3.LUT P1, RZ, R160, 0x7f, RZ, 0xc0, !PT ;  /* 0x0000007fa0ff7812 */ /* 0x008fda000782c0ff */
        /* <DEDUP_REMOVED lines=19> */
[----:B------:R-:W-:Y:S01]  /*9ad0*/  WARPGROUP.ARRIVE ;  /* 0x00000000000079c5 */ /* 0x000fe20000000000 */
[----:B------:R-:W-:-:S04]  /*9ae0*/  IMAD R145, R12, -0x60, RZ ;  /* 0xffffffa00c917824 */ /* 0x000fc800078e02ff */
[----:B------:R-:W-:Y:S01]  /*9af0*/  IMAD R20, R18, -0x2, R145 ;  /* 0xfffffffe12147824 */ /* 0x000fe200078e0291 */
[----:B------:R-:W-:Y:S01]  /*9b00*/  HGMMA.64x128x16.F32.BF16 R24, R140, gdesc[UR4].tnspB, R24, gsb0 ;  /* 0x41e000048c187df0 */ /* 0x000fe20008001818 */
[----:B------:R-:W-:Y:S01]  /*9b10*/  UMOV UR6, UR4 ;  /* 0x0000000400067c82 */ /* 0x000fe20008000000 */
[----:B------:R-:W-:Y:S01]  /*9b20*/  UMOV UR7, 0x40000040 ;  /* 0x4000004000077882 */ /* 0x000fe20000000000 */
[----:B------:R-:W-:Y:S01]  /*9b30*/  IADD3 R2, R145, 0x1, R16 ;  /* 0x0000000191027810 */ /* 0x000fe20007ffe010 */
[----:B------:R-:W-:-:S04]  /*9b40*/  ULOP3.LUT UR4, URZ, UR59, URZ, 0x33, !UPT ;  /* 0x0000003b3f047292 */ /* 0x000fc8000f8e333f */
[----:B-1----:R-:W-:-:S04]  /*9b50*/  IMAD.IADD R3, R2, 0x1, -R17 ;  /* 0x0000000102037824 */ /* 0x002fc800078e0a11 */
[----:B------:R-:W-:-:S04]  /*9b60*/  IMAD R3, R18, -0x2, R3 ;  /* 0xfffffffe12037824 */ /* 0x000fc800078e0203 */
[C---:B------:R-:W-:Y:S02]  /*9b70*/  VIADD R147, R3.reuse, UR11 ;  /* 0x0000000b03937c36 */ /* 0x040fe40008000000 */
[----:B------:R-:W-:-:S04]  /*9b80*/  VIADD R149, R3, UR4 ;  /* 0x0000000403957c36 */ /* 0x000fc80008000000 */
[----:B------:R-:W-:Y:S01]  /*9b90*/  IMAD.IADD R2, R4, 0x1, R149 ;  /* 0x0000000104027824 */ /* 0x000fe200078e0295 */
[----:B------:R-:W-:Y:S02]  /*9ba0*/  WARPGROUP.DEPBAR.LE gsb0, 0x0 ;  /* 0x00008000000079c5 */ /* 0x000fe40000010000 */
[----:B------:R-:W-:-:S06]  /*9bb0*/  WARPGROUP.ARRIVE ;  /* 0x00000000000079c5 */ /* 0x000fcc0000000000 */
[----:B------:R-:W-:Y:S03]  /*9bc0*/  HGMMA.64x128x16.F32.BF16 R24, R136, gdesc[UR4].tnspB, R24, gsb0 ;  /* 0x41e0000488187df0 */ /* 0x000fe60008001818 */
[----:B------:R-:W-:Y:S02]  /*9bd0*/  WARPGROUP.DEPBAR.LE gsb0, 0x0 ;  /* 0x00008000000079c5 */ /* 0x000fe40000010000 */
[----:B------:R0:W-:Y:S01]  /*9be0*/  @!P1 SYNCS.ARRIVE.TRANS64.RED.A1T0 RZ, [R0+URZ], RZ ;  /* 0x000000ff00ff99a7 */ /* 0x0001e2000810043f */
[----:B------:R-:W-:Y:S01]  /*9bf0*/  ISETP.GE.AND P1, PT, R11, 0x1, PT ;  /* 0x000000010b00780c */ /* 0x000fe20003f26270 */
[----:B0-----:R-:W-:-:S12]  /*9c00*/  IMAD.IADD R0, R4, 0x1, R147 ;  /* 0x0000000104007824 */ /* 0x001fd800078e0293 */
[----:B------:R-:W-:Y:S05]  /*9c10*/  @!P1 BRA `(.L_x_1120) ;  /* 0x0000000000589947 */ /* 0x000fea0003800000 */
[----:B------:R-:W-:Y:S01]  /*9c20*/  ISETP.GT.AND P1, PT, R15, -0x1, PT ;  /* 0xffffffff0f00780c */ /* 0x000fe20003f24270 */
[----:B------:R-:W-:-:S12]  /*9c30*/  BSSY B0, `(.L_x_1121) ;  /* 0x0000011000007945 */ /* 0x000fd80003800000 */
[----:B------:R-:W-:Y:S05]  /*9c40*/  @P1 BRA `(.L_x_1122) ;  /* 0x0000000000241947 */ /* 0x000fea0003800000 */
[----:B------:R-:W-:Y:S01]  /*9c50*/  IMAD.U32 R9, RZ, RZ, UR58 ;  /* 0x0000003aff097e24 */ /* 0x000fe2000f8e00ff */
[----:B------:R-:W-:-:S04]  /*9c60*/  IADD3 R3, R4, R16, -R17 ;  /* 0x0000001004037210 */ /* 0x000fc80007ffe811 */
[----:B------:R-:W-:Y:S02]  /*9c70*/  ISETP.NE.AND P1, PT, R9, 0x1, PT ;  /* 0x000000010900780c */ /* 0x000fe40003f25270 */
[----:B------:R-:W-:-:S11]  /*9c80*/  LOP3.LUT R3, RZ, R3, RZ, 0x33, !PT ;  /* 0x00000003ff037212 */ /* 0x000fd600078e33ff */
[----:B------:R-:W0:Y:S02]  /*9c90*/  @P1 LDC.64 R136, c[0x0][0x9e8] ;  /* 0x00027a00ff881b82 */ /* 0x000e240000000a00 */
[----:B0-----:R-:W-:-:S05]  /*9ca0*/  @P1 IMAD.HI.U32 R10, R3, R136, RZ ;  /* 0x00000088030a1227 */ /* 0x001fca00078e00ff */
[----:B------:R-:W-:-:S04]  /*9cb0*/  @P1 SHF.R.U32.HI R3, RZ, R137, R10 ;  /* 0x00000089ff031219 */ /* 0x000fc8000001160a */
[----:B------:R-:W-:Y:S01]  /*9cc0*/  LOP3.LUT R3, RZ, R3, RZ, 0x33, !PT ;  /* 0x00000003ff037212 */ /* 0x000fe200078e33ff */
[----:B------:R-:W-:Y:S06]  /*9cd0*/  BRA `(.L_x_1123) ;  /* 0x0000000000187947 */ /* 0x000fec0003800000 */
.L_x_1122:
[----:B------:R-:W-:Y:S02]  /*9ce0*/  IMAD.U32 R9, RZ, RZ, UR58 ;  /* 0x0000003aff097e24 */ /* 0x000fe4000f8e00ff */
[----:B------:R-:W-:-:S03]  /*9cf0*/  IMAD.MOV.U32 R3, RZ, RZ, R15 ;  /* 0x000000ffff037224 */ /* 0x000fc600078e000f */
[----:B------:R-:W-:-:S13]  /*9d00*/  ISETP.NE.AND P1, PT, R9, 0x1, PT ;  /* 0x000000010900780c */ /* 0x000fda0003f25270 */
[----:B------:R-:W0:Y:S02]  /*9d10*/  @P1 LDC.64 R136, c[0x0][0x9e8] ;  /* 0x00027a00ff881b82 */ /* 0x000e240000000a00 */
[----:B0-----:R-:W-:-:S05]  /*9d20*/  @P1 IMAD.HI.U32 R10, R15, R136, RZ ;  /* 0x000000880f0a1227 */ /* 0x001fca00078e00ff */
[----:B------:R-:W-:-:S07]  /*9d30*/  @P1 SHF.R.U32.HI R3, RZ, R137, R10 ;  /* 0x00000089ff031219 */ /* 0x000fce000001160a */
.L_x_1123:
[----:B------:R-:W-:Y:S05]  /*9d40*/  BSYNC B0 ;  /* 0x0000000000007941 */ /* 0x000fea0003800000 */
.L_x_1121:
[----:B------:R-:W-:-:S05]  /*9d50*/  IMAD R3, R3, R9, R20 ;  /* 0x0000000903037224 */ /* 0x000fca00078e0214 */
[----:B------:R-:W-:Y:S02]  /*9d60*/  VIADDMNMX R0, R3, R9, R0, PT ;  /* 0x0000000903007246 */ /* 0x000fe40003800100 */
[----:B------:R-:W-:-:S07]  /*9d70*/  VIMNMX R2, R2, R3, !PT ;  /* 0x0000000302027248 */ /* 0x000fce0007fe0100 */
.L_x_1120:
        /* <DEDUP_REMOVED lines=117> */
[----:B------:R-:W-:-:S13]  /*a4d0*/  ISETP.GE.AND P6, PT, R11, 0x1, PT ;  /* 0x000000010b00780c */ /* 0x000fda0003fc6270 */
[----:B------:R-:W-:Y:S05]  /*a4e0*/  @!P6 BRA `(.L_x_1124) ;  /* 0x000000000054e947 */ /* 0x000fea0003800000 */
[----:B------:R-:W-:Y:S01]  /*a4f0*/  ISETP.GT.AND P6, PT, R161, -0x1, PT ;  /* 0xffffffffa100780c */ /* 0x000fe20003fc4270 */
[----:B------:R-:W-:-:S12]  /*a500*/  BSSY B0, `(.L_x_1125) ;  /* 0x0000010000007945 */ /* 0x000fd80003800000 */
[----:B------:R-:W-:Y:S05]  /*a510*/  @P6 BRA `(.L_x_1126) ;  /* 0x0000000000206947 */ /* 0x000fea0003800000 */
[----:B------:R-:W-:Y:S02]  /*a520*/  IMAD.U32 R10, RZ, RZ, UR58 ;  /* 0x0000003aff0a7e24 */ /* 0x000fe4000f8e00ff */
[----:B------:R-:W-:-:S03]  /*a530*/  IMAD.MOV.U32 R3, RZ, RZ, R21 ;  /* 0x000000ffff037224 */ /* 0x000fc600078e0015 */
[----:B------:R-:W-:-:S13]  /*a540*/  ISETP.NE.AND P6, PT, R10, 0x1, PT ;  /* 0x000000010a00780c */ /* 0x000fda0003fc5270 */
[----:B------:R-:W0:Y:S02]  /*a550*/  @P6 LDC.64 R144, c[0x0][0x9e8] ;  /* 0x00027a00ff906b82 */ /* 0x000e240000000a00 */
[----:B0-----:R-:W-:-:S05]  /*a560*/  @P6 IMAD.HI.U32 R144, R21, R144, RZ ;  /* 0x0000009015906227 */ /* 0x001fca00078e00ff */
[----:B------:R-:W-:-:S04]  /*a570*/  @P6 SHF.R.U32.HI R3, RZ, R145, R144 ;  /* 0x00000091ff036219 */ /* 0x000fc80000011690 */
[----:B------:R-:W-:Y:S01]  /*a580*/  LOP3.LUT R3, RZ, R3, RZ, 0x33, !PT ;  /* 0x00000003ff037212 */ /* 0x000fe200078e33ff */
[----:B------:R-:W-:Y:S06]  /*a590*/  BRA `(.L_x_1127) ;  /* 0x0000000000187947 */ /* 0x000fec0003800000 */
.L_x_1126:
[----:B------:R-:W-:Y:S02]  /*a5a0*/  IMAD.U32 R10, RZ, RZ, UR58 ;  /* 0x0000003aff0a7e24 */ /* 0x000fe4000f8e00ff */
[----:B------:R-:W-:-:S03]  /*a5b0*/  IMAD.MOV.U32 R3, RZ, RZ, R161 ;  /* 0x000000ffff037224 */ /* 0x000fc600078e00a1 */
[----:B------:R-:W-:-:S13]  /*a5c0*/  ISETP.NE.AND P6, PT, R10, 0x1, PT ;  /* 0x000000010a00780c */ /* 0x000fda0003fc5270 */
[----:B------:R-:W0:Y:S02]  /*a5d0*/  @P6 LDC.64 R144, c[0x0][0x9e8] ;  /* 0x00027a00ff906b82 */ /* 0x000e240000000a00 */
[----:B0-----:R-:W-:-:S05]  /*a5e0*/  @P6 IMAD.HI.U32 R144, R161, R144, RZ ;  /* 0x00000090a1906227 */ /* 0x001fca00078e00ff */
[----:B------:R-:W-:-:S07]  /*a5f0*/  @P6 SHF.R.U32.HI R3, RZ, R145, R144 ;  /* 0x00000091ff036219 */ /* 0x000fce0000011690 */
.L_x_1127:
[----:B------:R-:W-:Y:S05]  /*a600*/  BSYNC B0 ;  /* 0x0000000000007941 */ /* 0x000fea0003800000 */
.L_x_1125:
[----:B------:R-:W-:-:S05]  /*a610*/  IMAD R3, R3, R10, R20 ;  /* 0x0000000a03037224 */ /* 0x000fca00078e0214 */
[----:B------:R-:W-:Y:S02]  /*a620*/  VIADDMNMX R0, R3, R10, R0, PT ;  /* 0x0000000a03007246 */ /* 0x000fe40003800100 */
[----:B------:R-:W-:-:S07]  /*a630*/  VIMNMX R2, R2, R3, !PT ;  /* 0x0000000302027248 */ /* 0x000fce0007fe0100 */
.L_x_1124:
        /* <DEDUP_REMOVED lines=72> */
[----:B------:R-:W-:Y:S01]  /*aac0*/  FSEL R107, R114, -INF , !P1 ;  /* 0xff800000726b7808 */ /* 0x000fe20004800000 */
[----:B------:R-:W0:Y:S01]  /*aad0*/  LDC R10, c[0x0][0x988] ;  /* 0x00026200ff0a7b82 */ /* 0x000e220000000800 */
[----:B------:R-:W-:Y:S01]  /*aae0*/  ISETP.NE.AND P1, PT, R112, RZ, PT ;  /* 0x000000ff7000720c */ /* 0x000fe20003f25270 */
[----:B------:R-:W1:Y:S01]  /*aaf0*/  SHFL.BFLY PT, R3, R20, 0x2, 0x1f ;  /* 0x0c401f0014037f89 */ /* 0x000e6200000e0000 */
        /* <DEDUP_REMOVED lines=14> */
[----:B-1----:R-:W-:Y:S02]  /*abe0*/  FMNMX.FTZ R88, R20, R3, !PT ;  /* 0x0000000314587209 */ /* 0x002fe40007810000 */
[----:B------:R-:W-:Y:S02]  /*abf0*/  ISETP.GT.AND P1, PT, R2, 0x39, !P1 ;  /* 0x000000390200780c */ /* 0x000fe40004f24270 */
[C---:B------:R-:W-:Y:S01]  /*ac00*/  ISETP.LT.OR P4, PT, R0.reuse, 0x52, P4 ;  /* 0x000000520000780c */ /* 0x040fe20002781670 */
[----:B------:R-:W1:Y:S01]  /*ac10*/  SHFL.BFLY PT, R3, R88, 0x1, 0x1f ;  /* 0x0c201f0058037f89 */ /* 0x000e6200000e0000 */
[C---:B------:R-:W-:Y:S02]  /*ac20*/  ISETP.LT.OR P1, PT, R0.reuse, 0x3a, P1 ;  /* 0x0000003a0000780c */ /* 0x040fe40000f21670 */
[----:B------:R-:W-:-:S02]  /*ac30*/  ISETP.LT.OR P5, PT, R0, 0x59, P5 ;  /* 0x000000590000780c */ /* 0x000fc40002fa1670 */
[----:B------:R-:W-:Y:S02]  /*ac40*/  FSEL R119, R119, -INF , !P1 ;  /* 0xff80000077777808 */ /* 0x000fe40004800000 */
[----:B------:R-:W-:-:S04]  /*ac50*/  ISETP.NE.AND P1, PT, R152, RZ, PT ;  /* 0x000000ff9800720c */ /* 0x000fc80003f25270 */
[----:B------:R-:W-:-:S04]  /*ac60*/  ISETP.GT.AND P1, PT, R2, 0x40, !P1 ;  /* 0x000000400200780c */ /* 0x000fc80004f24270 */
[----:B------:R-:W-:-:S04]  /*ac70*/  ISETP.LT.OR P1, PT, R0, 0x41, P1 ;  /* 0x000000410000780c */ /* 0x000fc80000f21670 */
[----:B------:R-:W-:Y:S02]  /*ac80*/  FSEL R163, R122, -INF , !P1 ;  /* 0xff8000007aa37808 */ /* 0x000fe40004800000 */
[----:B------:R-:W-:Y:S02]  /*ac90*/  ISETP.NE.AND P1, PT, R120, RZ, PT ;  /* 0x000000ff7800720c */ /* 0x000fe40003f25270 */
[----:B-1----:R-:W-:Y:S02]  /*aca0*/  FMNMX.FTZ R3, R88, R3, !PT ;  /* 0x0000000358037209 */ /* 0x002fe40007810000 */
[----:B------:R-:W-:-:S04]  /*acb0*/  ISETP.GT.AND P1, PT, R2, 0x41, !P1 ;  /* 0x000000410200780c */ /* 0x000fc80004f24270 */
[----:B------:R-:W-:-:S04]  /*acc0*/  ISETP.LT.OR P1, PT, R0, 0x42, P1 ;  /* 0x000000420000780c */ /* 0x000fc80000f21670 */
[----:B------:R-:W-:Y:S02]  /*acd0*/  FSEL R123, R123, -INF , !P1 ;  /* 0xff8000007b7b7808 */ /* 0x000fe40004800000 */
[----:B------:R-:W-:-:S04]  /*ace0*/  ISETP.GT.AND P1, PT, R2, 0x48, !P2 ;  /* 0x000000480200780c */ /* 0x000fc80005724270 */
[----:B------:R-:W-:-:S04]  /*acf0*/  ISETP.LT.OR P1, PT, R0, 0x49, P1 ;  /* 0x000000490000780c */ /* 0x000fc80000f21670 */
[----:B------:R-:W-:Y:S02]  /*ad00*/  FSEL R175, R126, -INF , !P1 ;  /* 0xff8000007eaf7808 */ /* 0x000fe40004800000 */
[----:B------:R-:W-:Y:S02]  /*ad10*/  ISETP.GT.AND P1, PT, R2, 0x49, !P6 ;  /* 0x000000490200780c */ /* 0x000fe40007724270 */
[----:B------:R-:W-:Y:S01]  /*ad20*/  ISETP.NE.AND P6, PT, R92, RZ, PT ;  /* 0x000000ff5c00720c */ /* 0x000fe20003fc5270 */
[----:B0-----:R-:W-:Y:S01]  /*ad30*/  FMUL.FTZ R92, R3, R10 ;  /* 0x0000000a035c7220 */ /* 0x001fe20000410000 */
[----:B------:R-:W-:-:S04]  /*ad40*/  ISETP.LT.OR P1, PT, R0, 0x4a, P1 ;  /* 0x0000004a0000780c */ /* 0x000fc80000f21670 */
[----:B------:R-:W-:Y:S02]  /*ad50*/  FSEL R127, R127, -INF , !P1 ;  /* 0xff8000007f7f7808 */ /* 0x000fe40004800000 */
[----:B------:R-:W-:Y:S02]  /*ad60*/  ISETP.GT.AND P1, PT, R2, RZ, !P6 ;  /* 0x000000ff0200720c */ /* 0x000fe40007724270 */
[----:B------:R-:W-:Y:S02]  /*ad70*/  ISETP.NE.AND P6, PT, R128, RZ, PT ;  /* 0x000000ff8000720c */ /* 0x000fe40003fc5270 */
[----:B------:R-:W-:Y:S02]  /*ad80*/  ISETP.LT.OR P1, PT, R0, 0x1, P1 ;  /* 0x000000010000780c */ /* 0x000fe40000f21670 */
[----:B------:R-:W-:Y:S02]  /*ad90*/  ISETP.GT.AND P2, PT, R2, 0x59, !P6 ;  /* 0x000000590200780c */ /* 0x000fe40007744270 */
[----:B------:R-:W-:-:S02]  /*ada0*/  FSEL R90, R90, -INF , !P1 ;  /* 0xff8000005a5a7808 */ /* 0x000fc40004800000 */
[----:B------:R-:W-:Y:S02]  /*adb0*/  FSETP.NEU.FTZ.AND P1, PT, R3, -INF , PT ;  /* 0xff8000000300780b */ /* 0x000fe40003f3d000 */
[----:B------:R-:W-:Y:S02]  /*adc0*/  FMNMX.FTZ R20, R90, R13, !PT ;  /* 0x0000000d5a147209 */ /* 0x000fe40007810000 */
[----:B------:R-:W-:Y:S02]  /*add0*/  FSEL R92, R92, RZ, P1 ;  /* 0x000000ff5c5c7208 */ /* 0x000fe40000800000 */
[----:B------:R-:W-:Y:S02]  /*ade0*/  FMNMX.FTZ R20, R155, R20, !PT ;  /* 0x000000149b147209 */ /* 0x000fe40007810000 */
[----:B------:R-:W-:Y:S01]  /*adf0*/  ISETP.LT.OR P2, PT, R0, 0x5a, P2 ;  /* 0x0000005a0000780c */ /* 0x000fe20001741670 */
        /* <DEDUP_REMOVED lines=14> */
[----:B------:R0:W-:Y:S01]  /*aee0*/  MUFU.EX2 R131, R2 ;  /* 0x0000000200837308 */ /* 0x0001e20000000800 */
[----:B------:R-:W-:Y:S01]  /*aef0*/  FSEL R117, R3, RZ, P1 ;  /* 0x000000ff03757208 */ /* 0x000fe20000800000 */
[--C-:B------:R-:W-:Y:S01]  /*af00*/  FFMA.FTZ R156, R189, R10, -R92.reuse ;  /* 0x0000000abd9c7223 */ /* 0x100fe2000001085c */
[----:B------:R-:W-:Y:S01]  /*af10*/  FMNMX.FTZ R20, R95, R20, !PT ;  /* 0x000000145f147209 */ /* 0x000fe20007810000 */
[-CC-:B------:R-:W-:Y:S01]  /*af20*/  FFMA.FTZ R158, R185, R10.reuse, -R92.reuse ;  /* 0x0000000ab99e7223 */ /* 0x180fe2000001085c */
[----:B------:R-:W-:Y:S01]  /*af30*/  FFMA.FTZ R183, R183, R10, -R92 ;  /* 0x0000000ab7b77223 */ /* 0x000fe2000001085c */
        /* <DEDUP_REMOVED lines=23> */
[----:B------:R-:W-:Y:S01]  /*b0b0*/  FFMA.FTZ R97, R133, R10, -R92 ;  /* 0x0000000a85617223 */ /* 0x000fe2000001085c */
[----:B------:R-:W-:-:S02]  /*b0c0*/  LOP3.LUT P6, RZ, R160, 0x7f, RZ, 0xc0, !PT ;  /* 0x0000007fa0ff7812 */ /* 0x000fc400078cc0ff */
        /* <DEDUP_REMOVED lines=16> */
[----:B------:R-:W-:Y:S04]  /*b1d0*/  MUFU.EX2 R148, R148 ;  /* 0x0000009400947308 */ /* 0x000fe80000000800 */
[----:B------:R-:W1:Y:S04]  /*b1e0*/  SHFL.BFLY PT, R137, R20, 0x2, 0x1f ;  /* 0x0c401f0014897f89 */ /* 0x000e6800000e0000 */
        /* <DEDUP_REMOVED lines=12> */
[CC--:B0-----:R-:W-:Y:S02]  /*b2b0*/  FMUL.FTZ R2, R9.reuse, R10.reuse ;  /* 0x0000000a09027220 */ /* 0x0c1fe40000410000 */
[----:B------:R-:W0:Y:S03]  /*b2c0*/  MUFU.EX2 R0, R0 ;  /* 0x0000000000007308 */ /* 0x000e260000000800 */
        /* <DEDUP_REMOVED lines=11> */
[--C-:B------:R-:W-:Y:S01]  /*b380*/  FFMA.FTZ R88, R151, R10, -R94.reuse ;  /* 0x0000000a97587223 */ /* 0x100fe2000001085e */
[----:B0-----:R-:W-:Y:S01]  /*b390*/  FFMA.FTZ R91, R0, R8, R187 ;  /* 0x00000008005b7223 */ /* 0x001fe200000100bb */
[-CC-:B------:R-:W-:Y:S01]  /*b3a0*/  FFMA.FTZ R155, R95, R10.reuse, -R94.reuse ;  /* 0x0000000a5f9b7223 */ /* 0x180fe2000001085e */
[-CC-:B------:R-:W-:Y:S01]  /*b3b0*/  FFMA.FTZ R90, R149, R10.reuse, -R94.reuse ;  /* 0x0000000a955a7223 */ /* 0x180fe2000001085e */
[-CC-:B------:R-:W-:Y:S01]  /*b3c0*/  FFMA.FTZ R149, R99, R10.reuse, -R94.reuse ;  /* 0x0000000a63957223 */ /* 0x180fe2000001085e */
[----:B------:R-:W-:Y:S01]  /*b3d0*/  FADD.FTZ R91, R156, R91 ;  /* 0x0000005b9c5b7221 */ /* 0x000fe20000010000 */
[-CC-:B------:R-:W-:Y:S01]  /*b3e0*/  FFMA.FTZ R92, R147, R10.reuse, -R94.reuse ;  /* 0x0000000a935c7223 */ /* 0x180fe2000001085e */
[----:B------:R0:W1:Y:S01]  /*b3f0*/  MUFU.EX2 R2, R13 ;  /* 0x0000000d00027308 */ /* 0x0000620000000800 */
[-CC-:B------:R-:W-:Y:S01]  /*b400*/  FFMA.FTZ R151, R103, R10.reuse, -R94.reuse ;  /* 0x0000000a67977223 */ /* 0x180fe2000001085e */
[----:B------:R-:W-:Y:S01]  /*b410*/  FADD.FTZ R8, R158, R91 ;  /* 0x0000005b9e087221 */ /* 0x000fe20000010000 */
[-CC-:B------:R-:W-:Y:S01]  /*b420*/  FFMA.FTZ R111, R111, R10.reuse, -R94.reuse ;  /* 0x0000000a6f6f7223 */ /* 0x180fe2000001085e */
[-CC-:B------:R-:W-:Y:S01]  /*b430*/  FFMA.FTZ R107, R107, R10.reuse, -R94.reuse ;  /* 0x0000000a6b6b7223 */ /* 0x180fe2000001085e */
[-C--:B------:R-:W-:Y:S01]  /*b440*/  FFMA.FTZ R115, R115, R10.reuse, -R94 ;  /* 0x0000000a73737223 */ /* 0x080fe2000001085e */
[----:B------:R-:W-:Y:S01]  /*b450*/  FADD.FTZ R91, R183, R8 ;  /* 0x00000008b75b7221 */ /* 0x000fe20000010000 */
[-CC-:B------:R-:W-:Y:S01]  /*b460*/  FFMA.FTZ R157, R157, R10.reuse, -R94.reuse ;  /* 0x0000000a9d9d7223 */ /* 0x180fe2000001085e */
[----:B------:R-:W2:Y:S01]  /*b470*/  MUFU.EX2 R14, R14 ;  /* 0x0000000e000e7308 */ /* 0x000ea20000000800 */
[-CC-:B------:R-:W-:Y:S01]  /*b480*/  FFMA.FTZ R119, R119, R10.reuse, -R94.reuse ;  /* 0x0000000a77777223 */ /* 0x180fe2000001085e */
[----:B------:R-:W-:Y:S01]  /*b490*/  FADD.FTZ R8, R152, R91 ;  /* 0x0000005b98087221 */ /* 0x000fe20000010000 */
[-CC-:B------:R-:W-:Y:S01]  /*b4a0*/  FFMA.FTZ R163, R163, R10.reuse, -R94.reuse ;  /* 0x0000000aa3a37223 */ /* 0x180fe2000001085e */
[-CC-:B------:R-:W-:Y:S01]  /*b4b0*/  FFMA.FTZ R123, R123, R10.reuse, -R94.reuse ;  /* 0x0000000a7b7b7223 */ /* 0x180fe2000001085e */
[-C--:B------:R-:W-:Y:S01]  /*b4c0*/  FFMA.FTZ R175, R175, R10.reuse, -R94 ;  /* 0x0000000aafaf7223 */ /* 0x080fe2000001085e */
[----:B0-----:R-:W-:Y:S01]  /*b4d0*/  FADD.FTZ R13, R177, R8 ;  /* 0x00000008b10d7221 */ /* 0x001fe20000010000 */
[-CC-:B------:R-:W-:Y:S01]  /*b4e0*/  FFMA.FTZ R127, R127, R10.reuse, -R94.reuse ;  /* 0x0000000a7f7f7223 */ /* 0x180fe2000001085e */
[----:B------:R-:W0:Y:S01]  /*b4f0*/  MUFU.EX2 R159, R159 ;  /* 0x0000009f009f7308 */ /* 0x000e220000000800 */
[----:B-1----:R-:W-:Y:S01]  /*b500*/  FFMA.FTZ R5, R2, R5, R117 ;  /* 0x0000000502057223 */ /* 0x002fe20000010075 */
[----:B------:R-:W-:Y:S01]  /*b510*/  FADD.FTZ R96, R154, R13 ;  /* 0x0000000d9a607221 */ /* 0x000fe20000010000 */
[-CC-:B------:R-:W-:Y:S01]  /*b520*/  FFMA.FTZ R179, R179, R10.reuse, -R94.reuse ;  /* 0x0000000ab3b37223 */ /* 0x180fe2000001085e */
[-CC-:B------:R-:W-:Y:S01]  /*b530*/  FFMA.FTZ R139, R139, R10.reuse, -R94.reuse ;  /* 0x0000000a8b8b7223 */ /* 0x180fe2000001085e */
[-C--:B------:R-:W-:Y:S01]  /*b540*/  FFMA.FTZ R141, R141, R10.reuse, -R94 ;  /* 0x0000000a8d8d7223 */ /* 0x080fe2000001085e */
[----:B------:R-:W-:Y:S01]  /*b550*/  FADD.FTZ R13, R143, R96 ;  /* 0x000000608f0d7221 */ /* 0x000fe20000010000 */
[----:B------:R-:W-:Y:S01]  /*b560*/  FFMA.FTZ R94, R135, R10, -R94 ;  /* 0x0000000a875e7223 */ /* 0x000fe2000001085e */
[----:B------:R-:W1:Y:S01]  /*b570*/  MUFU.EX2 R20, R20 ;  /* 0x0000001400147308 */ /* 0x000e620000000800 */
[----:B--2---:R-:W-:Y:S01]  /*b580*/  FADD.FTZ R8, R14, R5 ;  /* 0x000000050e087221 */ /* 0x004fe20000010000 */
[----:B------:R-:W-:Y:S01]  /*b590*/  FADD.FTZ R96, R148, R13 ;  /* 0x0000000d94607221 */ /* 0x000fe20000010000 */
[----:B------:R-:W-:Y:S01]  /*b5a0*/  IMAD.U32 R91, RZ, RZ, UR10 ;  /* 0x0000000aff5b7e24 */ /* 0x000fe2000f8e00ff */
[----:B------:R-:W-:Y:S01]  /*b5b0*/  F2FP.BF16.F32.PACK_AB R154, R143, R154 ;  /* 0x0000009a8f9a723e */ /* 0x000fe200000010ff */
[----:B------:R-:W-:-:S02]  /*b5c0*/  VIADD R12, R12, 0xffffffff ;  /* 0xffffffff0c0c7836 */ /* 0x000fc40000000000 */
[----:B------:R-:W-:Y:S01]  /*b5d0*/  FADD.FTZ R13, R131, R96 ;  /* 0x00000060830d7221 */ /* 0x000fe20000010000 */
[----:B------:R-:W-:Y:S01]  /*b5e0*/  @!P6 VIADD R91, R91, 0x2a860 ;  /* 0x0002a8605b5be836 */ /* 0x000fe20000000000 */
[----:B------:R-:W2:Y:S01]  /*b5f0*/  MUFU.EX2 R153, R153 ;  /* 0x0000009900997308 */ /* 0x000ea20000000800 */
[----:B0-----:R-:W-:Y:S01]  /*b600*/  FADD.FTZ R5, R159, R8 ;  /* 0x000000089f057221 */ /* 0x001fe20000010000 */
[----:B------:R-:W-:Y:S01]  /*b610*/  FADD.FTZ R96, R150, R13 ;  /* 0x0000000d96607221 */ /* 0x000fe20000010000 */
[----:B------:R-:W-:Y:S02]  /*b620*/  F2FP.BF16.F32.PACK_AB R156, R156, R187 ;  /* 0x000000bb9c9c723e */ /* 0x000fe400000010ff */
[----:B------:R-:W-:Y:S01]  /*b630*/  @!P6 PRMT R91, RZ, 0x654, R91 ;  /* 0x00000654ff5be816 */ /* 0x000fe2000000005b */
[----:B------:R-:W-:Y:S01]  /*b640*/  FADD.FTZ R13, R109, R96 ;  /* 0x000000606d0d7221 */ /* 0x000fe20000010000 */
[----:B------:R-:W-:Y:S01]  /*b650*/  F2FP.BF16.F32.PACK_AB R158, R183, R158 ;  /* 0x0000009eb79e723e */ /* 0x000fe200000010ff */
[----:B------:R-:W0:Y:S01]  /*b660*/  MUFU.EX2 R88, R88 ;  /* 0x0000005800587308 */ /* 0x000e220000000800 */
[----:B-1----:R-:W-:Y:S01]  /*b670*/  FADD.FTZ R8, R20, R5 ;  /* 0x0000000514087221 */ /* 0x002fe20000010000 */
[----:B------:R-:W-:Y:S01]  /*b680*/  FADD.FTZ R96, R144, R13 ;  /* 0x0000000d90607221 */ /* 0x000fe20000010000 */
[----:B------:R1:W-:Y:S01]  /*b690*/  @!P6 SYNCS.ARRIVE.TRANS64.RED.A1T0 RZ, [R91+URZ], RZ ;  /* 0x000000ff5bffe9a7 */ /* 0x0003e2000810043f */
[----:B------:R-:W-:-:S02]  /*b6a0*/  F2FP.BF16.F32.PACK_AB R152, R177, R152 ;  /* 0x00000098b198723e */ /* 0x000fc400000010ff */
[----:B------:R-:W-:Y:S01]  /*b6b0*/  FADD.FTZ R13, R93, R96 ;  /* 0x000000605d0d7221 */ /* 0x000fe20000010000 */
[----:B------:R-:W-:Y:S01]  /*b6c0*/  F2FP.BF16.F32.PACK_AB R148, R131, R148 ;  /* 0x000000948394723e */ /* 0x000fe200000010ff */
[----:B------:R-:W3:Y:S01]  /*b6d0*/  MUFU.EX2 R155, R155 ;  /* 0x0000009b009b7308 */ /* 0x000ee20000000800 */
[----:B--2---:R-:W-:Y:S01]  /*b6e0*/  FADD.FTZ R5, R153, R8 ;  /* 0x0000000899057221 */ /* 0x004fe20000010000 */
[----:B------:R-:W-:Y:S01]  /*b6f0*/  FADD.FTZ R96, R146, R13 ;  /* 0x0000000d92607221 */ /* 0x000fe20000010000 */
[----:B------:R-:W-:Y:S01]  /*b700*/  F2FP.BF16.F32.PACK_AB R150, R109, R150 ;  /* 0x000000966d96723e */ /* 0x000fe200000010ff */
[----:B------:R-:W-:Y:S01]  /*b710*/  IMAD.MOV.U32 R13, RZ, RZ, R9 ;  /* 0x000000ffff0d7224 */ /* 0x000fe200078e0009 */
[----:B------:R-:W-:Y:S02]  /*b720*/  F2FP.BF16.F32.PACK_AB R144, R93, R144 ;  /* 0x000000905d90723e */ /* 0x000fe400000010ff */
[----:B------:R-:W-:Y:S01]  /*b730*/  F2FP.BF16.F32.PACK_AB R146, R105, R146 ;  /* 0x000000926992723e */ /* 0x000fe200000010ff */
[----:B------:R-:W2:Y:S01]  /*b740*/  MUFU.EX2 R90, R90 ;  /* 0x0000005a005a7308 */ /* 0x000ea20000000800 */
[----:B0-----:R-:W-:Y:S01]  /*b750*/  FADD.FTZ R8, R88, R5 ;  /* 0x0000000558087221 */ /* 0x001fe20000010000 */
[----:B------:R-:W-:-:S02]  /*b760*/  F2FP.BF16.F32.PACK_AB R159, R20, R159 ;  /* 0x0000009f149f723e */ /* 0x000fc400000010ff */
[----:B------:R-:W-:-:S04]  /*b770*/  F2FP.BF16.F32.PACK_AB R153, R88, R153 ;  /* 0x000000995899723e */ /* 0x000fc800000010ff */
[----:B------:R-:W0:Y:S01]  /*b780*/  MUFU.EX2 R149, R149 ;  /* 0x0000009500957308 */ /* 0x000e220000000800 */
[----:B---3--:R-:W-:-:S07]  /*b790*/  FADD.FTZ R5, R155, R8 ;  /* 0x000000089b057221 */ /* 0x008fce0000010000 */
[----:B------:R-:W3:Y:S01]  /*b7a0*/  MUFU.EX2 R92, R92 ;  /* 0x0000005c005c7308 */ /* 0x000ee20000000800 */
[C---:B--2---:R-:W-:Y:S01]  /*b7b0*/  FADD.FTZ R8, R90.reuse, R5 ;  /* 0x000000055a087221 */ /* 0x044fe20000010000 */
[----:B------:R-:W-:-:S06]  /*b7c0*/  F2FP.BF16.F32.PACK_AB R155, R90, R155 ;  /* 0x0000009b5a9b723e */ /* 0x000fcc00000010ff */
[----:B------:R-:W2:Y:S01]  /*b7d0*/  MUFU.EX2 R151, R151 ;  /* 0x0000009700977308 */ /* 0x000ea20000000800 */
[----:B0-----:R-:W-:-:S07]  /*b7e0*/  FADD.FTZ R5, R149, R8 ;  /* 0x0000000895057221 */ /* 0x001fce0000010000 */
[----:B------:R-:W0:Y:S01]  /*b7f0*/  MUFU.EX2 R111, R111 ;  /* 0x0000006f006f7308 */ /* 0x000e220000000800 */
[C---:B---3--:R-:W-:Y:S01]  /*b800*/  FADD.FTZ R8, R92.reuse, R5 ;  /* 0x000000055c087221 */ /* 0x048fe20000010000 */
[----:B------:R-:W-:Y:S01]  /*b810*/  FADD.FTZ R5, R105, R96 ;  /* 0x0000006069057221 */ /* 0x000fe20000010000 */
[----:B------:R-:W-:-:S03]  /*b820*/  F2FP.BF16.F32.PACK_AB R149, R92, R149 ;  /* 0x000000955c95723e */ /* 0x000fc600000010ff */
[----:B------:R-:W-:Y:S02]  /*b830*/  FADD.FTZ R96, R140, R5 ;  /* 0x000000058c607221 */ /* 0x000fe40000010000 */
[----:B------:R-:W3:Y:S01]  /*b840*/  MUFU.EX2 R107, R107 ;  /* 0x0000006b006b7308 */ /* 0x000ee20000000800 */
[----:B--2---:R-:W-:-:S07]  /*b850*/  FADD.FTZ R8, R151, R8 ;  /* 0x0000000897087221 */ /* 0x004fce0000010000 */
[----:B------:R-:W2:Y:S01]  /*b860*/  MUFU.EX2 R89, R89 ;  /* 0x0000005900597308 */ /* 0x000ea20000000800 */
[C---:B0-----:R-:W-:Y:S01]  /*b870*/  FADD.FTZ R8, R111.reuse, R8 ;  /* 0x000000086f087221 */ /* 0x041fe20000010000 */
[----:B------:R-:W-:-:S06]  /*b880*/  F2FP.BF16.F32.PACK_AB R151, R111, R151 ;  /* 0x000000976f97723e */ /* 0x000fcc00000010ff */
[----:B------:R-:W0:Y:S01]  /*b890*/  MUFU.EX2 R115, R115 ;  /* 0x0000007300737308 */ /* 0x000e220000000800 */
[----:B---3--:R-:W-:-:S07]  /*b8a0*/  FADD.FTZ R8, R107, R8 ;  /* 0x000000086b087221 */ /* 0x008fce0000010000 */
[----:B------:R-:W3:Y:S01]  /*b8b0*/  MUFU.EX2 R142, R142 ;  /* 0x0000008e008e7308 */ /* 0x000ee20000000800 */
[C---:B--2---:R-:W-:Y:S01]  /*b8c0*/  FADD.FTZ R5, R89.reuse, R96 ;  /* 0x0000006059057221 */ /* 0x044fe20000010000 */
[----:B------:R-:W-:-:S06]  /*b8d0*/  F2FP.BF16.F32.PACK_AB R140, R89, R140 ;  /* 0x0000008c598c723e */ /* 0x000fcc00000010ff */
[----:B------:R2:W4:Y:S01]  /*b8e0*/  MUFU.EX2 R147, R157 ;  /* 0x0000009d00937308 */ /* 0x0005220000000800 */
[C---:B0-----:R-:W-:Y:S01]  /*b8f0*/  FADD.FTZ R8, R115.reuse, R8 ;  /* 0x0000000873087221 */ /* 0x041fe20000010000 */
[----:B------:R-:W-:-:S06]  /*b900*/  F2FP.BF16.F32.PACK_AB R145, R115, R107 ;  /* 0x0000006b7391723e */ /* 0x000fcc00000010ff */
[----:B------:R-:W0:Y:S01]  /*b910*/  MUFU.EX2 R113, R113 ;  /* 0x0000007100717308 */ /* 0x000e220000000800 */
[----:B---3--:R-:W-:Y:S01]  /*b920*/  FADD.FTZ R96, R142, R5 ;  /* 0x000000058e607221 */ /* 0x008fe20000010000 */
[----:B--2---:R-:W-:Y:S01]  /*b930*/  F2FP.BF16.F32.PACK_AB R157, R14, R117 ;  /* 0x000000750e9d723e */ /* 0x004fe200000010ff */
[----:B------:R-:W-:-:S05]  /*b940*/  IMAD.MOV.U32 R14, RZ, RZ, R3 ;  /* 0x000000ffff0e7224 */ /* 0x000fca00078e0003 */
[----:B------:R-:W2:Y:S01]  /*b950*/  MUFU.EX2 R119, R119 ;  /* 0x0000007700777308 */ /* 0x000ea20000000800 */
[----:B----4-:R-:W-:-:S07]  /*b960*/  FADD.FTZ R8, R147, R8 ;  /* 0x0000000893087221 */ /* 0x010fce0000010000 */
        /* <DEDUP_REMOVED lines=18> */
[----:B--2---:R-:W-:-:S07]  /*ba90*/  FADD.FTZ R5, R175, R8 ;  /* 0x00000008af057221 */ /* 0x004fce0000010000 */
[----:B------:R-:W2:Y:S01]  /*baa0*/  MUFU.EX2 R137, R139 ;  /* 0x0000008b00897308 */ /* 0x000ea20000000800 */
[C---:B---3--:R-:W-:Y:S01]  /*bab0*/  FADD.FTZ R5, R98.reuse, R5 ;  /* 0x0000000562057221 */ /* 0x048fe20000010000 */
[----:B------:R-:W-:-:S06]  /*bac0*/  F2FP.BF16.F32.PACK_AB R143, R98, R175 ;  /* 0x000000af628f723e */ /* 0x000fcc00000010ff */
[----:B------:R3:W4:Y:S01]  /*bad0*/  MUFU.EX2 R102, R141 ;  /* 0x0000008d00667308 */ /* 0x0007220000000800 */
[----:B0-----:R-:W-:-:S07]  /*bae0*/  FADD.FTZ R5, R100, R5 ;  /* 0x0000000564057221 */ /* 0x001fce0000010000 */
[----:B------:R-:W0:Y:S01]  /*baf0*/  MUFU.EX2 R97, R97 ;  /* 0x0000006100617308 */ /* 0x000e220000000800 */
[----:B--2---:R-:W-:Y:S01]  /*bb00*/  FADD.FTZ R5, R137, R5 ;  /* 0x0000000589057221 */ /* 0x004fe20000010000 */
[----:B---3--:R-:W-:Y:S02]  /*bb10*/  F2FP.BF16.F32.PACK_AB R141, R123, R163 ;  /* 0x000000a37b8d723e */ /* 0x008fe400000010ff */
[----:B------:R-:W-:-:S04]  /*bb20*/  F2FP.BF16.F32.PACK_AB R137, R137, R100 ;  /* 0x000000648989723e */ /* 0x000fc800000010ff */
[----:B------:R-:W2:Y:S01]  /*bb30*/  MUFU.EX2 R94, R94 ;  /* 0x0000005e005e7308 */ /* 0x000ea20000000800 */
[----:B----4-:R-:W-:Y:S01]  /*bb40*/  FADD.FTZ R5, R102, R5 ;  /* 0x0000000566057221 */ /* 0x010fe20000010000 */
[C---:B0-----:R-:W-:Y:S01]  /*bb50*/  FADD.FTZ R8, R97.reuse, R96 ;  /* 0x0000006061087221 */ /* 0x041fe20000010000 */
[----:B------:R-:W-:Y:S02]  /*bb60*/  F2FP.BF16.F32.PACK_AB R138, R97, R138 ;  /* 0x0000008a618a723e */ /* 0x000fe400000010ff */
[C---:B--2---:R-:W-:Y:S01]  /*bb70*/  FADD.FTZ R5, R94.reuse, R5 ;  /* 0x000000055e057221 */ /* 0x044fe20000010000 */
[----:B------:R-:W-:Y:S01]  /*bb80*/  F2FP.BF16.F32.PACK_AB R139, R94, R102 ;  /* 0x000000665e8b723e */ /* 0x000fe200000010ff */
[----:B-1----:R-:W-:Y:S06]  /*bb90*/  @P1 BRA `(.L_x_1128) ;  /* 0xffffffd000d41947 */ /* 0x002fec000383ffff */
.L_x_1111:
        /* <DEDUP_REMOVED lines=67> */
.L_x_1129:
[----:B------:R-:W-:Y:S01]  /*bfd0*/  ULEA UR5, UR36, UR38, 0x3 ;  /* 0x0000002624057291 */ /* 0x000fe2000f8e183f */
[----:B------:R-:W-:-:S05]  /*bfe0*/  IMAD.U32 R0, RZ, RZ, UR37 ;  /* 0x00000025ff007e24 */ /* 0x000fca000f8e00ff */
[----:B------:R-:W-:-:S04]  /*bff0*/  SHF.L.U32 R0, R0, 0x1f, RZ ;  /* 0x0000001f00007819 */ /* 0x000fc800000006ff */
[----:B------:R0:W1:Y:S01]  /*c000*/  SYNCS.PHASECHK.TRANS64.TRYWAIT P1, [UR5+0x2a850], R0 ;  /* 0x02a85000ff0075a7 */ /* 0x0000620008020145 */
[----:B------:R-:W-:Y:S05]  /*c010*/  @!P0 BRA `(.L_x_1130) ;  /* 0x0000000000048947 */ /* 0x000fea0003800000 */
[----:B------:R-:W-:Y:S01]  /*c020*/  BPT.TRAP 0x1 ;  /* 0x000000040000795c */ /* 0x000fe20000300000 */
.L_x_1130:
[----:B-1----:R-:W-:Y:S05]  /*c030*/  @P1 BRA `(.L_x_1131) ;  /* 0x0000000000081947 */ /* 0x002fea0003800000 */
[----:B------:R-:W1:Y:S02]  /*c040*/  SYNCS.PHASECHK.TRANS64.TRYWAIT P0, [UR5+0x2a850], R0 ;  /* 0x02a85000ff0075a7 */ /* 0x000e640008000145 */
[----:B-1----:R-:W-:Y:S05]  /*c050*/  @!P0 BRA `(.L_x_1132) ;  /* 0x0000007c00548947 */ /* 0x002fea0003800000 */
.L_x_1131:
[----:B------:R-:W-:Y:S01]  /*c060*/  UIADD3 UR38, UR38, 0x400, URZ ;  /* 0x0000040026267890 */ /* 0x000fe2000fffe03f */
[----:B------:R-:W-:Y:S01]  /*c070*/  WARPGROUP.ARRIVE ;  /* 0x00000000000079c5 */ /* 0x000fe20000000000 */
[----:B------:R-:W-:Y:S01]  /*c080*/  UMOV UR7, 0x40000040 ;  /* 0x4000004000077882 */ /* 0x000fe20000000000 */
[----:B-1----:R-:W1:Y:S01]  /*c090*/  SHFL.BFLY PT, R7, R8, 0x2, 0x1f ;  /* 0x0c401f0008077f89 */ /* 0x002e6200000e0000 */
[----:B------:R-:W-:Y:S01]  /*c0a0*/  USHF.R.U32.HI UR38, URZ, 0x4, UR38 ;  /* 0x000000043f267899 */ /* 0x000fe20008011626 */
[----:B------:R-:W-:Y:S02]  /*c0b0*/  VIADD R169, R169, 0x1 ;  /* 0x00000001a9a97836 */ /* 0x000fe40000000000 */
[----:B0-----:R-:W0:Y:S01]  /*c0c0*/  SHFL.BFLY PT, R0, R5, 0x2, 0x1f ;  /* 0x0c401f0005007f89 */ /* 0x001e2200000e0000 */
[----:B------:R-:W-:Y:S01]  /*c0d0*/  ULOP3.LUT UR38, UR38, 0x3fff, URZ, 0xc0, !UPT ;  /* 0x00003fff26267892 */ /* 0x000fe2000f8ec03f */
[----:B------:R-:W2:Y:S03]  /*c0e0*/  S2R R14, SR_TID.X ;  /* 0x00000000000e7919 */ /* 0x000ea60000002100 */
        /* <DEDUP_REMOVED lines=9> */
[----:B------:R-:W-:Y:S01]  /*c180*/  USEL UR36, UR36, URZ, UP0 ;  /* 0x0000003f24247287 */ /* 0x000fe20008000000 */
[----:B0-----:R-:W-:Y:S01]  /*c190*/  FADD.FTZ R2, R0, R5 ;  /* 0x0000000500027221 */ /* 0x001fe20000010000 */
[----:B------:R-:W-:Y:S01]  /*c1a0*/  CS2R R4, SRZ ;  /* 0x0000000000047805 */ /* 0x000fe2000001ff00 */
[----:B------:R-:W0:Y:S04]  /*c1b0*/  SHFL.BFLY PT, R0, R7, 0x1, 0x1f ;  /* 0x0c201f0007007f89 */ /* 0x000e2800000e0000 */
[----:B------:R-:W1:Y:S01]  /*c1c0*/  SHFL.BFLY PT, R11, R2, 0x1, 0x1f ;  /* 0x0c201f00020b7f89 */ /* 0x000e6200000e0000 */
[----:B--2---:R-:W-:Y:S01]  /*c1d0*/  LOP3.LUT P2, RZ, R14, 0x7f, RZ, 0xc0, !PT ;  /* 0x0000007f0eff7812 */ /* 0x004fe2000784c0ff */
[----:B0-----:R-:W-:Y:S01]  /*c1e0*/  FADD.FTZ R12, R7, R0 ;  /* 0x00000000070c7221 */ /* 0x001fe20000010000 */
[----:B------:R-:W-:-:S02]  /*c1f0*/  IMAD.U32 R7, RZ, RZ, UR5 ;  /* 0x00000005ff077e24 */ /* 0x000fc4000f8e00ff */
[----:B------:R-:W-:Y:S02]  /*c200*/  IMAD.MOV.U32 R0, RZ, RZ, -0x800000 ;  /* 0xff800000ff007424 */ /* 0x000fe400078e00ff */
[----:B-1----:R-:W-:Y:S01]  /*c210*/  FADD.FTZ R13, R2, R11 ;  /* 0x0000000b020d7221 */ /* 0x002fe20000010000 */
[----:B------:R-:W-:-:S06]  /*c220*/  FSETP.NE.FTZ.AND P0, PT, R12, RZ, PT ;  /* 0x000000ff0c00720b */ /* 0x000fcc0003f15000 */
[----:B------:R-:W-:Y:S02]  /*c230*/  @!P2 VIADD R7, R7, 0x2a860 ;  /* 0x0002a8600707a836 */ /* 0x000fe40000000000 */
[----:B------:R-:W-:Y:S01]  /*c240*/  IMAD.MOV.U32 R2, RZ, RZ, -0x800000 ;  /* 0xff800000ff027424 */ /* 0x000fe200078e00ff */
[----:B------:R-:W-:Y:S02]  /*c250*/  FSETP.NE.FTZ.AND P1, PT, R13, RZ, PT ;  /* 0x000000ff0d00720b */ /* 0x000fe40003f35000 */
[----:B------:R-:W-:Y:S02]  /*c260*/  @!P2 PRMT R7, RZ, 0x654, R7 ;  /* 0x00000654ff07a816 */ /* 0x000fe40000000007 */
[----:B------:R-:W0:Y:S01]  /*c270*/  @P0 MUFU.LG2 R11, R12 ;  /* 0x0000000c000b0308 */ /* 0x000e220000000c00 */
[----:B------:R-:W-:-:S08]  /*c280*/  @P0 FMUL.FTZ R6, R10, 0.69314718246459960938 ;  /* 0x3f3172180a060820 */ /* 0x000fd00000410000 */
[----:B------:R-:W-:Y:S01]  /*c290*/  @P1 FMUL.FTZ R15, R10, 0.69314718246459960938 ;  /* 0x3f3172180a0f1820 */ /* 0x000fe20000410000 */
[----:B------:R-:W1:Y:S08]  /*c2a0*/  @P1 MUFU.LG2 R8, R13 ;  /* 0x0000000d00081308 */ /* 0x000e700000000c00 */
[----:B------:R-:W2:Y:S01]  /*c2b0*/  @P0 MUFU.RCP R4, R12 ;  /* 0x0000000c00040308 */ /* 0x000ea20000001000 */
[----:B0-----:R-:W-:-:S04]  /*c2c0*/  @P0 FMUL.FTZ R11, R11, 0.69314718246459960938 ;  /* 0x3f3172180b0b0820 */ /* 0x001fc80000410000 */
[----:B------:R-:W-:Y:S01]  /*c2d0*/  @P0 FFMA.FTZ R2, R6, R3, R11 ;  /* 0x0000000306020223 */ /* 0x000fe2000001000b */
[----:B------:R-:W-:Y:S02]  /*c2e0*/  PLOP3.LUT P0, PT, PT, PT, PT, 0x8, 0x0 ;  /* 0x000000000000781c */ /* 0x000fe40003f0e170 */
[----:B------:R-:W0:Y:S01]  /*c2f0*/  @P1 MUFU.RCP R5, R13 ;  /* 0x0000000d00051308 */ /* 0x000e220000001000 */
[----:B-1----:R-:W-:-:S04]  /*c300*/  @P1 FMUL.FTZ R8, R8, 0.69314718246459960938 ;  /* 0x3f31721808081820 */ /* 0x002fc80000410000 */
        /* <DEDUP_REMOVED lines=28> */
[-C--:B--2---:R-:W-:Y:S01]  /*c4d0*/  FMUL.FTZ R89, R28, R4.reuse ;  /* 0x000000041c597220 */ /* 0x084fe20000410000 */
        /* <DEDUP_REMOVED lines=32> */
[-C--:B0-----:R-:W-:Y:S01]  /*c6e0*/  FMUL.FTZ R29, R26, R5.reuse ;  /* 0x000000051a1d7220 */ /* 0x081fe20000410000 */
[-C--:B------:R-:W-:Y:S01]  /*c6f0*/  FMUL.FTZ R8, R27, R5.reuse ;  /* 0x000000051b087220 */ /* 0x080fe20000410000 */
[-C--:B------:R-:W-:Y:S01]  /*c700*/  FMUL.FTZ R30, R30, R5.reuse ;  /* 0x000000051e1e7220 */ /* 0x080fe20000410000 */
[-C--:B-1----:R-:W-:Y:S01]  /*c710*/  FMUL.FTZ R7, R31, R5.reuse ;  /* 0x000000051f077220 */ /* 0x082fe20000410000 */
        /* <DEDUP_REMOVED lines=28> */
.L_x_1062:
[----:B------:R-:W0:Y:S01]  /*c8e0*/  S2R R4, SR_CgaCtaId ;  /* 0x0000000000047919 */ /* 0x000e220000008800 */
[----:B------:R-:W-:Y:S01]  /*c8f0*/  MOV R3, 0x400 ;  /* 0x0000040000037802 */ /* 0x000fe20000000f00 */
[----:B------:R-:W-:Y:S01]  /*c900*/  BSSY B0, `(.L_x_1133) ;  /* 0x00001d3000007945 */ /* 0x000fe20003800000 */
[----:B------:R-:W-:Y:S02]  /*c910*/  BAR.SYNC.DEFER_BLOCKING 0x5, 0x120 ;  /* 0x0144800000007b1d */ /* 0x000fe40000010000 */
[----:B0-----:R-:W-:-:S05]  /*c920*/  LEA R3, R4, R3, 0x18 ;  /* 0x0000000304037211 */ /* 0x001fca00078ec0ff */
[----:B------:R0:W1:Y:S01]  /*c930*/  LDS.128 R160, [R3+0x2a8d0] ;  /* 0x02a8d00003a07984 */ /* 0x0000620000000c00 */
[----:B------:R-:W-:Y:S06]  /*c940*/  BAR.ARV 0x4, 0x120 ;  /* 0x0104800000007b1d */ /* 0x000fec0000002000 */
[----:B------:R-:W-:Y:S05]  /*c950*/  @P0 BRA `(.L_x_1134) ;  /* 0x0000001000c00947 */ /* 0x000fea0003800000 */
[----:B------:R-:W2:Y:S01]  /*c960*/  S2R R4, SR_SWINHI ;  /* 0x0000000000047919 */ /* 0x000ea20000002f00 */
[----:B------:R-:W-:Y:S02]  /*c970*/  F2FP.BF16.F32.PACK_AB R6, R6, R89 ;  /* 0x000000590606723e */ /* 0x000fe400000010ff */
[----:B------:R-:W-:Y:S01]  /*c980*/  F2FP.BF16.F32.PACK_AB R7, R7, R30 ;  /* 0x0000001e0707723e */ /* 0x000fe200000010ff */
[----:B------:R-:W-:Y:S01]  /*c990*/  BAR.SYNC.DEFER_BLOCKING 0x1, 0x100 ;  /* 0x0044000000007b1d */ /* 0x000fe20000010000 */
        /* <DEDUP_REMOVED lines=10> */
[----:B------:R-:W-:Y:S02]  /*ca40*/  MOV R16, R3 ;  /* 0x0000000300107202 */ /* 0x000fe40000000f00 */
[----:B--2---:R-:W-:-:S03]  /*ca50*/  MOV R17, R4 ;  /* 0x0000000400117202 */ /* 0x004fc60000000f00 */
[----:B------:R-:W-:-:S03]  /*ca60*/  IMAD.WIDE R4, R173, 0x2, R16 ;  /* 0x00000002ad047825 */ /* 0x000fc600078e0210 */
[C---:B------:R-:W-:Y:S02]  /*ca70*/  LOP3.LUT R9, R4.reuse, 0x380, RZ, 0xc0, !PT ;  /* 0x0000038004097812 */ /* 0x040fe400078ec0ff */
[C---:B------:R-:W-:Y:S02]  /*ca80*/  IADD3 R23, P6, R4.reuse, 0x20, RZ ;  /* 0x0000002004177810 */ /* 0x040fe40007fde0ff */
[----:B------:R-:W-:Y:S02]  /*ca90*/  SHF.R.U64 R9, R9, 0x3, RZ ;  /* 0x0000000309097819 */ /* 0x000fe400000012ff */
[----:B------:R-:W-:Y:S01]  /*caa0*/  LOP3.LUT R12, R23, 0x380, RZ, 0xc0, !PT ;  /* 0x00000380170c7812 */ /* 0x000fe200078ec0ff */
[----:B------:R-:W-:Y:S01]  /*cab0*/  IMAD.X R27, RZ, RZ, R5, P6 ;  /* 0x000000ffff1b7224 */ /* 0x000fe200030e0605 */
[C---:B------:R-:W-:Y:S02]  /*cac0*/  IADD3 R31, P5, R4.reuse, 0x40, RZ ;  /* 0x00000040041f7810 */ /* 0x040fe40007fbe0ff */
[----:B------:R-:W-:-:S02]  /*cad0*/  IADD3 R93, P4, R4, 0x60, RZ ;  /* 0x00000060045d7810 */ /* 0x000fc40007f9e0ff */
[C---:B------:R-:W-:Y:S01]  /*cae0*/  IADD3 R95, P3, R4.reuse, 0x4000, RZ ;  /* 0x00004000045f7810 */ /* 0x040fe20007f7e0ff */
[--C-:B------:R-:W-:Y:S01]  /*caf0*/  IMAD.X R25, RZ, RZ, R5.reuse, P5 ;  /* 0x000000ffff197224 */ /* 0x100fe200028e0605 */
[C---:B------:R-:W-:Y:S01]  /*cb00*/  IADD3 R97, P2, R4.reuse, 0x4020, RZ ;  /* 0x0000402004617810 */ /* 0x040fe20007f5e0ff */
[--C-:B------:R-:W-:Y:S01]  /*cb10*/  IMAD.X R21, RZ, RZ, R5.reuse, P4 ;  /* 0x000000ffff157224 */ /* 0x100fe200020e0605 */
[C---:B------:R-:W-:Y:S01]  /*cb20*/  IADD3 R99, P1, R4.reuse, 0x4040, RZ ;  /* 0x0000404004637810 */ /* 0x040fe20007f3e0ff */
[--C-:B------:R-:W-:Y:S01]  /*cb30*/  IMAD.X R15, RZ, RZ, R5.reuse, P3 ;  /* 0x000000ffff0f7224 */ /* 0x100fe200018e0605 */
[----:B------:R-:W-:Y:S01]  /*cb40*/  IADD3 R88, P0, R4, 0x4060, RZ ;  /* 0x0000406004587810 */ /* 0x000fe20007f1e0ff */
[--C-:B------:R-:W-:Y:S01]  /*cb50*/  IMAD.X R13, RZ, RZ, R5.reuse, P2 ;  /* 0x000000ffff0d7224 */ /* 0x100fe200010e0605 */
[----:B------:R-:W-:Y:S01]  /*cb60*/  LOP3.LUT R4, R9, R4, RZ, 0x3c, !PT ;  /* 0x0000000409047212 */ /* 0x000fe200078e3cff */
[--C-:B------:R-:W-:Y:S01]  /*cb70*/  IMAD.X R11, RZ, RZ, R5.reuse, P1 ;  /* 0x000000ffff0b7224 */ /* 0x100fe200008e0605 */
[----:B------:R-:W-:Y:S01]  /*cb80*/  SHF.R.U64 R12, R12, 0x3, RZ ;  /* 0x000000030c0c7819 */ /* 0x000fe200000012ff */
[----:B------:R-:W-:Y:S01]  /*cb90*/  IMAD.X R9, RZ, RZ, R5, P0 ;  /* 0x000000ffff097224 */ /* 0x000fe200000e0605 */
[----:B------:R-:W-:-:S02]  /*cba0*/  MOV R92, R4 ;  /* 0x00000004005c7202 */ /* 0x000fc40000000f00 */
[----:B------:R-:W-:Y:S02]  /*cbb0*/  F2FP.BF16.F32.PACK_AB R5, R8, R29 ;  /* 0x0000001d0805723e */ /* 0x000fe400000010ff */
[----:B------:R-:W-:Y:S02]  /*cbc0*/  LOP3.LUT R26, R12, R23, RZ, 0x3c, !PT ;  /* 0x000000170c1a7212 */ /* 0x000fe400078e3cff */
[----:B------:R-:W-:Y:S02]  /*cbd0*/  F2FP.BF16.F32.PACK_AB R4, R10, R91 ;  /* 0x0000005b0a04723e */ /* 0x000fe400000010ff */
[----:B------:R-:W-:Y:S02]  /*cbe0*/  LOP3.LUT R8, R97, 0x380, RZ, 0xc0, !PT ;  /* 0x0000038061087812 */ /* 0x000fe400078ec0ff */
[----:B------:R-:W-:Y:S01]  /*cbf0*/  LOP3.LUT R10, R99, 0x380, RZ, 0xc0, !PT ;  /* 0x00000380630a7812 */ /* 0x000fe200078ec0ff */
[----:B------:R2:W-:Y:S01]  /*cc00*/  STSM.16.M88.4 [R92], R4 ;  /* 0x000000045c007844 */ /* 0x0005e20000000200 */
[----:B------:R-:W-:-:S02]  /*cc10*/  LOP3.LUT R23, R88, 0x380, RZ, 0xc0, !PT ;  /* 0x0000038058177812 */ /* 0x000fc400078ec0ff */
[----:B------:R-:W-:Y:S02]  /*cc20*/  LOP3.LUT R14, R31, 0x380, RZ, 0xc0, !PT ;  /* 0x000003801f0e7812 */ /* 0x000fe400078ec0ff */
[----:B------:R-:W-:Y:S02]  /*cc30*/  LOP3.LUT R72, R95, 0x380, RZ, 0xc0, !PT ;  /* 0x000003805f487812 */ /* 0x000fe400078ec0ff */
[----:B------:R-:W-:Y:S02]  /*cc40*/  SHF.R.U64 R8, R8, 0x3, RZ ;  /* 0x0000000308087819 */ /* 0x000fe400000012ff */
[----:B------:R-:W-:Y:S02]  /*cc50*/  SHF.R.U64 R10, R10, 0x3, RZ ;  /* 0x000000030a0a7819 */ /* 0x000fe400000012ff */
[----:B------:R-:W-:Y:S02]  /*cc60*/  SHF.R.U64 R23, R23, 0x3, RZ ;  /* 0x0000000317177819 */ /* 0x000fe400000012ff */
[----:B------:R-:W-:-:S02]  /*cc70*/  SHF.R.U64 R14, R14, 0x3, RZ ;  /* 0x000000030e0e7819 */ /* 0x000fc400000012ff */
[----:B------:R-:W-:Y:S02]  /*cc80*/  SHF.R.U64 R72, R72, 0x3, RZ ;  /* 0x0000000348487819 */ /* 0x000fe400000012ff */
[----:B------:R-:W-:Y:S02]  /*cc90*/  LOP3.LUT R12, R8, R97, RZ, 0x3c, !PT ;  /* 0x00000061080c7212 */ /* 0x000fe400078e3cff */
[----:B------:R-:W-:Y:S02]  /*cca0*/  LOP3.LUT R10, R10, R99, RZ, 0x3c, !PT ;  /* 0x000000630a0a7212 */ /* 0x000fe400078e3cff */
[----:B------:R-:W-:Y:S02]  /*ccb0*/  LOP3.LUT R8, R23, R88, RZ, 0x3c, !PT ;  /* 0x0000005817087212 */ /* 0x000fe400078e3cff */
[----:B------:R-:W-:Y:S02]  /*ccc0*/  LOP3.LUT R24, R14, R31, RZ, 0x3c, !PT ;  /* 0x0000001f0e187212 */ /* 0x000fe400078e3cff */
[----:B------:R-:W-:-:S02]  /*ccd0*/  LOP3.LUT R14, R72, R95, RZ, 0x3c, !PT ;  /* 0x0000005f480e7212 */ /* 0x000fc400078e3cff */
[----:B------:R-:W-:Y:S01]  /*cce0*/  MOV R72, R10 ;  /* 0x0000000a00487202 */ /* 0x000fe20000000f00 */
[----:B------:R-:W3:Y:S01]  /*ccf0*/  LDC.64 R94, c[0x0][0xbd8] ;  /* 0x0002f600ff5e7b82 */ /* 0x000ee20000000a00 */
[----:B------:R-:W-:Y:S02]  /*cd00*/  MOV R23, R8 ;  /* 0x0000000800177202 */ /* 0x000fe40000000f00 */
[----:B------:R-:W-:Y:S02]  /*cd10*/  MOV R29, R26 ;  /* 0x0000001a001d7202 */ /* 0x000fe40000000f00 */
[----:B------:R-:W-:Y:S02]  /*cd20*/  F2FP.BF16.F32.PACK_AB R8, R33, R32 ;  /* 0x000000202108723e */ /* 0x000fe400000010ff */
[----:B------:R-:W-:Y:S02]  /*cd30*/  F2FP.BF16.F32.PACK_AB R9, R35, R34 ;  /* 0x000000222309723e */ /* 0x000fe400000010ff */
[----:B------:R-:W-:-:S02]  /*cd40*/  F2FP.BF16.F32.PACK_AB R10, R37, R36 ;  /* 0x00000024250a723e */ /* 0x000fc400000010ff */
[----:B------:R-:W-:Y:S02]  /*cd50*/  F2FP.BF16.F32.PACK_AB R11, R39, R38 ;  /* 0x00000026270b723e */ /* 0x000fe400000010ff */
[----:B------:R-:W-:Y:S02]  /*cd60*/  MOV R31, R24 ;  /* 0x00000018001f7202 */ /* 0x000fe40000000f00 */
[----:B--2---:R-:W-:Y:S01]  /*cd70*/  F2FP.BF16.F32.PACK_AB R4, R41, R40 ;  /* 0x000000282904723e */ /* 0x004fe200000010ff */
[----:B------:R-:W-:Y:S01]  /*cd80*/  STSM.16.M88.4 [R29], R8 ;  /* 0x000000081d007844 */ /* 0x000fe20000000200 */
[----:B------:R-:W-:Y:S02]  /*cd90*/  F2FP.BF16.F32.PACK_AB R5, R43, R42 ;  /* 0x0000002a2b05723e */ /* 0x000fe400000010ff */
[----:B------:R-:W-:Y:S02]  /*cda0*/  F2FP.BF16.F32.PACK_AB R6, R45, R44 ;  /* 0x0000002c2d06723e */ /* 0x000fe400000010ff */
[----:B------:R-:W-:-:S02]  /*cdb0*/  F2FP.BF16.F32.PACK_AB R7, R47, R46 ;  /* 0x0000002e2f07723e */ /* 0x000fc400000010ff */
[----:B------:R-:W-:Y:S02]  /*cdc0*/  LOP3.LUT R20, R93, 0x380, RZ, 0xc0, !PT ;  /* 0x000003805d147812 */ /* 0x000fe400078ec0ff */
[----:B------:R-:W-:Y:S01]  /*cdd0*/  MOV R89, R14 ;  /* 0x0000000e00597202 */ /* 0x000fe20000000f00 */
[----:B------:R2:W-:Y:S01]  /*cde0*/  STSM.16.M88.4 [R31], R4 ;  /* 0x000000041f007844 */ /* 0x0005e20000000200 */
[----:B------:R-:W-:Y:S02]  /*cdf0*/  SHF.R.U64 R20, R20, 0x3, RZ ;  /* 0x0000000314147819 */ /* 0x000fe400000012ff */
[----:B------:R-:W-:Y:S02]  /*ce00*/  MOV R88, R12 ;  /* 0x0000000c00587202 */ /* 0x000fe40000000f00 */
[----:B------:R-:W-:Y:S02]  /*ce10*/  LOP3.LUT R20, R20, R93, RZ, 0x3c, !PT ;  /* 0x0000005d14147212 */ /* 0x000fe400078e3cff */
[----:B------:R-:W-:-:S02]  /*ce20*/  F2FP.BF16.F32.PACK_AB R12, R49, R48 ;  /* 0x00000030310c723e */ /* 0x000fc400000010ff */
[----:B------:R-:W-:Y:S02]  /*ce30*/  F2FP.BF16.F32.PACK_AB R24, R57, R56 ;  /* 0x000000383918723e */ /* 0x000fe400000010ff */
[----:B------:R-:W-:Y:S02]  /*ce40*/  F2FP.BF16.F32.PACK_AB R25, R59, R58 ;  /* 0x0000003a3b19723e */ /* 0x000fe400000010ff */
[----:B------:R-:W-:Y:S02]  /*ce50*/  F2FP.BF16.F32.PACK_AB R26, R61, R60 ;  /* 0x0000003c3d1a723e */ /* 0x000fe400000010ff */
[----:B------:R-:W-:Y:S01]  /*ce60*/  F2FP.BF16.F32.PACK_AB R27, R63, R62 ;  /* 0x0000003e3f1b723e */ /* 0x000fe200000010ff */
[----:B--2---:R-:W2:Y:S01]  /*ce70*/  LDC.64 R4, c[0x0][0xbe0] ;  /* 0x0002f800ff047b82 */ /* 0x004ea20000000a00 */
[----:B------:R-:W-:Y:S01]  /*ce80*/  MOV R90, R20 ;  /* 0x00000014005a7202 */ /* 0x000fe20000000f00 */
[----:B------:R-:W-:Y:S01]  /*ce90*/  IMAD.MOV.U32 R49, RZ, RZ, RZ ;  /* 0x000000ffff317224 */ /* 0x000fe200078e00ff */
[----:B------:R-:W-:-:S02]  /*cea0*/  F2FP.BF16.F32.PACK_AB R13, R51, R50 ;  /* 0x00000032330d723e */ /* 0x000fc400000010ff */
[----:B------:R-:W-:Y:S02]  /*ceb0*/  F2FP.BF16.F32.PACK_AB R14, R53, R52 ;  /* 0x00000034350e723e */ /* 0x000fe400000010ff */
[----:B------:R-:W-:Y:S01]  /*cec0*/  F2FP.BF16.F32.PACK_AB R15, R55, R54 ;  /* 0x00000036370f723e */ /* 0x000fe200000010ff */
[----:B------:R-:W4:Y:S01]  /*ced0*/  LDC.64 R20, c[0x0][0xbd8] ;  /* 0x0002f600ff147b82 */ /* 0x000f220000000a00 */
[----:B------:R-:W-:Y:S02]  /*cee0*/  F2FP.BF16.F32.PACK_AB R29, R75, R74 ;  /* 0x0000004a4b1d723e */ /* 0x000fe400000010ff */
[----:B------:R-:W-:Y:S01]  /*cef0*/  F2FP.BF16.F32.PACK_AB R31, R79, R78 ;  /* 0x0000004e4f1f723e */ /* 0x000fe200000010ff */
[----:B------:R0:W-:Y:S01]  /*cf00*/  STSM.16.M88.4 [R90], R12 ;  /* 0x0000000c5a007844 */ /* 0x0001e20000000200 */
[----:B---3--:R-:W-:-:S03]  /*cf10*/  ISETP.NE.U32.AND P0, PT, R94, RZ, PT ;  /* 0x000000ff5e00720c */ /* 0x008fc60003f05070 */
[----:B------:R0:W-:Y:S01]  /*cf20*/  STSM.16.M88.4 [R89], R24 ;  /* 0x0000001859007844 */ /* 0x0001e20000000200 */
[----:B------:R-:W3:Y:S01]  /*cf30*/  LDC R47, c[0x0][0xa88] ;  /* 0x0002a200ff2f7b82 */ /* 0x000ee20000000800 */
[----:B------:R-:W-:Y:S02]  /*cf40*/  ISETP.NE.AND.EX P0, PT, R95, RZ, PT, P0 ;  /* 0x000000ff5f00720c */ /* 0x000fe40003f05300 */
[----:B------:R0:W-:Y:S01]  /*cf50*/  STSM.16.M88.4 [R88], R64 ;  /* 0x0000004058007844 */ /* 0x0001e20000000200 */
[----:B--2---:R-:W-:-:S03]  /*cf60*/  ISETP.NE.U32.AND P1, PT, R4, RZ, PT ;  /* 0x000000ff0400720c */ /* 0x004fc60003f25070 */
[----:B------:R0:W-:Y:S01]  /*cf70*/  STSM.16.M88.4 [R72], R28 ;  /* 0x0000001c48007844 */ /* 0x0001e20000000200 */
[----:B------:R-:W-:-:S03]  /*cf80*/  ISETP.NE.AND.EX P1, PT, R5, RZ, PT, P1 ;  /* 0x000000ff0500720c */ /* 0x000fc60003f25310 */
[----:B------:R0:W-:Y:S01]  /*cf90*/  STSM.16.M88.4 [R23], R80 ;  /* 0x0000005017007844 */ /* 0x0001e20000000200 */
[----:B----4-:R-:W-:Y:S01]  /*cfa0*/  IMAD.WIDE R20, R167, 0x4, R20 ;  /* 0x00000004a7147825 */ /* 0x010fe200078e0214 */
[----:B------:R-:W-:Y:S08]  /*cfb0*/  BAR.SYNC.DEFER_BLOCKING 0x1, 0x100 ;  /* 0x0044000000007b1d */ /* 0x000ff00000010000 */
[----:B------:R-:W2:Y:S01]  /*cfc0*/  @P1 LDC.64 R4, c[0x0][0xbe0] ;  /* 0x0002f800ff041b82 */ /* 0x000ea20000000a00 */
[----:B------:R0:W5:Y:S01]  /*cfd0*/  @P0 LDG.E R49, desc[UR60][R20.64] ;  /* 0x0000003c14310981 */ /* 0x000162000c1e1900 */
[----:B------:R-:W-:-:S04]  /*cfe0*/  IMAD R7, R164, 0x40, R22 ;  /* 0x00000040a4077824 */ /* 0x000fc800078e0216 */
[----:B------:R-:W-:-:S04]  /*cff0*/  IMAD.WIDE R16, R7, 0x2, R16 ;  /* 0x0000000207107825 */ /* 0x000fc800078e0210 */
[----:B--2---:R-:W-:-:S05]  /*d000*/  @P1 IMAD.WIDE R4, R167, 0x4, R4 ;  /* 0x00000004a7041825 */ /* 0x004fca00078e0204 */
[----:B---3--:R0:W5:Y:S01]  /*d010*/  @P1 LDG.E R47, desc[UR60][R4.64] ;  /* 0x0000003c042f1981 */ /* 0x008162000c1e1900 */
[----:B------:R-:W-:Y:S05]  /*d020*/  @P1 BRA `(.L_x_1135) ;  /* 0x0000000000101947 */ /* 0x000fea0003800000 */
[----:B------:R-:W-:Y:S05]  /*d030*/  @!P0 BRA `(.L_x_1135) ;  /* 0x00000000000c8947 */ /* 0x000fea0003800000 */
[----:B0-----:R-:W2:Y:S04]  /*d040*/  LDG.E R4, desc[UR60][R20.64] ;  /* 0x0000003c14047981 */ /* 0x001ea8000c1e1900 */
[----:B-----5:R-:W2:Y:S02]  /*d050*/  LDG.E R47, desc[UR60][R20.64+0x4] ;  /* 0x0000043c142f7981 */ /* 0x020ea4000c1e1900 */
[----:B--2---:R-:W-:-:S07]  /*d060*/  IMAD.IADD R47, R47, 0x1, -R4 ;  /* 0x000000012f2f7824 */ /* 0x004fce00078e0a04 */
.L_x_1135:
[----:B------:R-:W-:Y:S01]  /*d070*/  SHF.R.S32.HI R46, RZ, 0x1f, R166 ;  /* 0x0000001fff2e7819 */ /* 0x000fe200000114a6 */
[----:B------:R-:W-:Y:S01]  /*d080*/  ULDC.64 UR4, c[0x0][0xb70] ;  /* 0x0002dc0000047ab9 */ /* 0x000fe20000000a00 */
[--C-:B0----5:R-:W-:Y:S01]  /*d090*/  SHF.R.S32.HI R21, RZ, 0x1f, R49.reuse ;  /* 0x0000001fff157819 */ /* 0x121fe20000011431 */
[----:B------:R-:W-:Y:S01]  /*d0a0*/  IMAD.MOV.U32 R20, RZ, RZ, R49 ;  /* 0x000000ffff147224 */ /* 0x000fe200078e0031 */
[----:B------:R-:W-:Y:S01]  /*d0b0*/  SHF.R.S32.HI R6, RZ, 0x1f, R167 ;  /* 0x0000001fff067819 */ /* 0x000fe200000114a7 */
[----:B------:R-:W-:Y:S01]  /*d0c0*/  IMAD R5, R46, UR4, RZ ;  /* 0x000000042e057c24 */ /* 0x000fe2000f8e02ff */
[----:B------:R-:W-:Y:S01]  /*d0d0*/  SEL R51, R167, RZ, !P0 ;  /* 0x000000ffa7337207 */ /* 0x000fe20004000000 */
[----:B------:R-:W-:Y:S01]  /*d0e0*/  IMAD R11, R168, 0x80, R171 ;  /* 0x00000080a80b7824 */ /* 0x000fe200078e02ab */
[----:B------:R-:W-:Y:S01]  /*d0f0*/  SEL R48, R6, RZ, !P0 ;  /* 0x000000ff06307207 */ /* 0x000fe20004000000 */
[----:B------:R-:W-:Y:S01]  /*d100*/  IMAD R7, R166, UR5, R5 ;  /* 0x00000005a6077c24 */ /* 0x000fe2000f8e0205 */
[----:B------:R-:W-:Y:S01]  /*d110*/  IADD3 R9, P6, R16, 0x3000, RZ ;  /* 0x0000300010097810 */ /* 0x000fe20007fde0ff */
[----:B------:R-:W-:Y:S01]  /*d120*/  IMAD.WIDE.U32 R4, R166, UR4, R20 ;  /* 0x00000004a6047c25 */ /* 0x000fe2000f8e0014 */
[----:B------:R-:W-:Y:S01]  /*d130*/  ULDC.64 UR4, c[0x0][0xb78] ;  /* 0x0002de0000047ab9 */ /* 0x000fe20000000a00 */
[----:B------:R-:W-:-:S02]  /*d140*/  IADD3 R13, P2, R16, 0x2000, RZ ;  /* 0x00002000100d7810 */ /* 0x000fc40007f5e0ff */
[----:B------:R-:W-:Y:S01]  /*d150*/  IMAD.IADD R5, R5, 0x1, R7 ;  /* 0x0000000105057824 */ /* 0x000fe200078e0207 */
[----:B------:R-:W-:Y:S01]  /*d160*/  IADD3 R29, P1, R16, 0x1000, RZ ;  /* 0x00001000101d7810 */ /* 0x000fe20007f3e0ff */
[----:B------:R-:W-:Y:S01]  /*d170*/  IMAD R7, R48, UR4, RZ ;  /* 0x0000000430077c24 */ /* 0x000fe2000f8e02ff */
[----:B------:R-:W-:Y:S01]  /*d180*/  LOP3.LUT R6, R9, 0x380, RZ, 0xc0, !PT ;  /* 0x0000038009067812 */ /* 0x000fe200078ec0ff */
[----:B------:R-:W-:Y:S01]  /*d190*/  IMAD.WIDE.U32 R4, R51, UR4, R4 ;  /* 0x0000000433047c25 */ /* 0x000fe2000f8e0004 */
[----:B------:R-:W-:Y:S02]  /*d1a0*/  LOP3.LUT R12, R13, 0x380, RZ, 0xc0, !PT ;  /* 0x000003800d0c7812 */ /* 0x000fe400078ec0ff */
[----:B------:R-:W-:Y:S01]  /*d1b0*/  LOP3.LUT R28, R29, 0x380, RZ, 0xc0, !PT ;  /* 0x000003801d1c7812 */ /* 0x000fe200078ec0ff */
[----:B------:R-:W-:Y:S01]  /*d1c0*/  IMAD R10, R51, UR5, R7 ;  /* 0x00000005330a7c24 */ /* 0x000fe2000f8e0207 */
[----:B------:R-:W-:Y:S01]  /*d1d0*/  SHF.R.S32.HI R7, RZ, 0x1f, R11 ;  /* 0x0000001fff077819 */ /* 0x000fe2000001140b */
[----:B------:R-:W-:Y:S01]  /*d1e0*/  ULDC.64 UR4, c[0x0][0xb40] ;  /* 0x0002d00000047ab9 */ /* 0x000fe20000000a00 */
[----:B------:R-:W-:-:S02]  /*d1f0*/  IADD3 R8, P0, R11, R4, RZ ;  /* 0x000000040b087210 */ /* 0x000fc40007f1e0ff */
[----:B------:R-:W-:Y:S02]  /*d200*/  SHF.R.U64 R6, R6, 0x3, RZ ;  /* 0x0000000306067819 */ /* 0x000fe400000012ff */
[----:B------:R-:W-:Y:S01]  /*d210*/  IADD3.X R7, R7, R5, R10, P0, !PT ;  /* 0x0000000507077210 */ /* 0x000fe200007fe40a */
[----:B------:R-:W-:Y:S01]  /*d220*/  IMAD.X R5, RZ, RZ, R17, P6 ;  /* 0x000000ffff057224 */ /* 0x000fe200030e0611 */
[----:B------:R-:W-:Y:S02]  /*d230*/  LEA R44, P0, R8, UR4, 0x2 ;  /* 0x00000004082c7c11 */ /* 0x000fe4000f8010ff */
[----:B------:R-:W-:Y:S02]  /*d240*/  SHF.R.U64 R12, R12, 0x3, RZ ;  /* 0x000000030c0c7819 */ /* 0x000fe400000012ff */
[----:B------:R-:W-:Y:S02]  /*d250*/  SHF.R.U64 R28, R28, 0x3, RZ ;  /* 0x000000031c1c7819 */ /* 0x000fe400000012ff */
[----:B------:R-:W-:Y:S01]  /*d260*/  LOP3.LUT R4, R6, R9, RZ, 0x3c, !PT ;  /* 0x0000000906047212 */ /* 0x000fe200078e3cff */
[----:B------:R-:W-:Y:S01]  /*d270*/  VIADD R6, R11, 0x8 ;  /* 0x000000080b067836 */ /* 0x000fe20000000000 */
[----:B------:R-:W-:Y:S01]  /*d280*/  LEA.HI.X R45, R8, UR5, R7, 0x2, P0 ;  /* 0x00000005082d7c11 */ /* 0x000fe200080f1407 */
[----:B------:R-:W-:Y:S01]  /*d290*/  ULDC.64 UR4, c[0x0][0xaa0] ;  /* 0x0002a80000047ab9 */ /* 0x000fe20000000a00 */
[----:B------:R-:W-:Y:S01]  /*d2a0*/  LOP3.LUT R12, R12, R13, RZ, 0x3c, !PT ;  /* 0x0000000d0c0c7212 */ /* 0x000fe200078e3cff */
[----:B------:R-:W-:Y:S01]  /*d2b0*/  IMAD.X R13, RZ, RZ, R17, P2 ;  /* 0x000000ffff0d7224 */ /* 0x000fe200010e0611 */
[----:B------:R-:W-:-:S02]  /*d2c0*/  LOP3.LUT P0, RZ, R170, 0x3, RZ, 0xc0, !PT ;  /* 0x00000003aaff7812 */ /* 0x000fc4000780c0ff */
[C---:B------:R-:W-:Y:S02]  /*d2d0*/  IADD3 R41, P5, R16.reuse, 0x4000, RZ ;  /* 0x0000400010297810 */ /* 0x040fe40007fbe0ff */
[C---:B------:R-:W-:Y:S02]  /*d2e0*/  IADD3 R33, P4, R16.reuse, 0x5000, RZ ;  /* 0x0000500010217810 */ /* 0x040fe40007f9e0ff */
[----:B------:R-:W-:Y:S02]  /*d2f0*/  IADD3 R25, P3, R16, 0x6000, RZ ;  /* 0x0000600010197810 */ /* 0x000fe40007f7e0ff */
[----:B------:R-:W-:Y:S01]  /*d300*/  LOP3.LUT R28, R28, R29, RZ, 0x3c, !PT ;  /* 0x0000001d1c1c7212 */ /* 0x000fe200078e3cff */
[----:B------:R-:W-:Y:S01]  /*d310*/  IMAD.X R29, RZ, RZ, R17, P1 ;  /* 0x000000ffff1d7224 */ /* 0x000fe200008e0611 */
[----:B------:R-:W-:Y:S02]  /*d320*/  IADD3 R7, P2, R16, 0x7000, RZ ;  /* 0x0000700010077810 */ /* 0x000fe40007f5e0ff */
[----:B------:R-:W-:-:S02]  /*d330*/  ISETP.GE.OR P1, PT, R11, R47, P0 ;  /* 0x0000002f0b00720c */ /* 0x000fc40000726670 */
[----:B------:R-:W-:Y:S02]  /*d340*/  LOP3.LUT R40, R41, 0x380, RZ, 0xc0, !PT ;  /* 0x0000038029287812 */ /* 0x000fe400078ec0ff */
[----:B------:R-:W-:Y:S02]  /*d350*/  LOP3.LUT R32, R33, 0x380, RZ, 0xc0, !PT ;  /* 0x0000038021207812 */ /* 0x000fe400078ec0ff */
[----:B------:R-:W-:Y:S02]  /*d360*/  LOP3.LUT R24, R25, 0x380, RZ, 0xc0, !PT ;  /* 0x0000038019187812 */ /* 0x000fe400078ec0ff */
[----:B------:R-:W-:Y:S02]  /*d370*/  LOP3.LUT R9, R16, 0x380, RZ, 0xc0, !PT ;  /* 0x0000038010097812 */ /* 0x000fe400078ec0ff */
[----:B------:R-:W-:Y:S02]  /*d380*/  ISETP.GE.OR P0, PT, R6, R47, P0 ;  /* 0x0000002f0600720c */ /* 0x000fe40000706670 */
[----:B------:R-:W-:Y:S01]  /*d390*/  LOP3.LUT R6, R7, 0x380, RZ, 0xc0, !PT ;  /* 0x0000038007067812 */ /* 0x000fe200078ec0ff */
[----:B------:R-:W-:Y:S01]  /*d3a0*/  @!P1 STG.E desc[UR60][R44.64], R2 ;  /* 0x000000022c009986 */ /* 0x000fe2000c10193c */
[----:B------:R-:W-:-:S02]  /*d3b0*/  SHF.R.U64 R40, R40, 0x3, RZ ;  /* 0x0000000328287819 */ /* 0x000fc400000012ff */
[----:B------:R-:W-:Y:S02]  /*d3c0*/  SHF.R.U64 R32, R32, 0x3, RZ ;  /* 0x0000000320207819 */ /* 0x000fe400000012ff */
[----:B------:R-:W-:Y:S02]  /*d3d0*/  SHF.R.U64 R24, R24, 0x3, RZ ;  /* 0x0000000318187819 */ /* 0x000fe400000012ff */
[----:B------:R-:W-:Y:S02]  /*d3e0*/  SHF.R.U64 R9, R9, 0x3, RZ ;  /* 0x0000000309097819 */ /* 0x000fe400000012ff */
[----:B------:R-:W-:Y:S01]  /*d3f0*/  SHF.R.U64 R6, R6, 0x3, RZ ;  /* 0x0000000306067819 */ /* 0x000fe200000012ff */
[----:B------:R0:W-:Y:S01]  /*d400*/  @!P0 STG.E desc[UR60][R44.64+0x20], R0 ;  /* 0x000020002c008986 */ /* 0x0001e2000c10193c */
[----:B------:R-:W-:Y:S01]  /*d410*/  LOP3.LUT R40, R40, R41, RZ, 0x3c, !PT ;  /* 0x0000002928287212 */ /* 0x000fe200078e3cff */
[--C-:B------:R-:W-:Y:S01]  /*d420*/  IMAD.X R41, RZ, RZ, R17.reuse, P5 ;  /* 0x000000ffff297224 */ /* 0x100fe200028e0611 */
[----:B------:R-:W-:Y:S01]  /*d430*/  LOP3.LUT R32, R32, R33, RZ, 0x3c, !PT ;  /* 0x0000002120207212 */ /* 0x000fe200078e3cff */
[--C-:B------:R-:W-:Y:S01]  /*d440*/  IMAD.X R33, RZ, RZ, R17.reuse, P4 ;  /* 0x000000ffff217224 */ /* 0x100fe200020e0611 */
[----:B------:R-:W-:Y:S01]  /*d450*/  LOP3.LUT R24, R24, R25, RZ, 0x3c, !PT ;  /* 0x0000001918187212 */ /* 0x000fe200078e3cff */
[--C-:B------:R-:W-:Y:S01]  /*d460*/  IMAD.X R25, RZ, RZ, R17.reuse, P3 ;  /* 0x000000ffff197224 */ /* 0x100fe200018e0611 */
[----:B------:R-:W-:Y:S01]  /*d470*/  LOP3.LUT R16, R9, R16, RZ, 0x3c, !PT ;  /* 0x0000001009107212 */ /* 0x000fe200078e3cff */
[----:B------:R-:W-:Y:S01]  /*d480*/  IMAD.X R9, RZ, RZ, R17, P2 ;  /* 0x000000ffff097224 */ /* 0x000fe200010e0611 */
[----:B------:R-:W-:Y:S01]  /*d490*/  LOP3.LUT R8, R6, R7, RZ, 0x3c, !PT ;  /* 0x0000000706087212 */ /* 0x000fe200078e3cff */
[----:B------:R-:W5:Y:S01]  /*d4a0*/  LD.E.128 R28, desc[UR60][R28.64] ;  /* 0x0000003c1c1c7980 */ /* 0x000f62000c101d00 */
[----:B------:R-:W-:-:S03]  /*d4b0*/  SHF.R.S32.HI R23, RZ, 0x1f, R22 ;  /* 0x0000001fff177819 */ /* 0x000fc60000011416 */
[----:B------:R2:W5:Y:S04]  /*d4c0*/  LD.E.128 R36, desc[UR60][R16.64] ;  /* 0x0000003c10247980 */ /* 0x000568000c101d00 */
[----:B------:R-:W5:Y:S04]  /*d4d0*/  LD.E.128 R12, desc[UR60][R12.64] ;  /* 0x0000003c0c0c7980 */ /* 0x000f68000c101d00 */
[----:B------:R-:W5:Y:S04]  /*d4e0*/  LD.E.128 R4, desc[UR60][R4.64] ;  /* 0x0000003c04047980 */ /* 0x000f68000c101d00 */
[----:B------:R-:W5:Y:S04]  /*d4f0*/  LD.E.128 R40, desc[UR60][R40.64] ;  /* 0x0000003c28287980 */ /* 0x000f68000c101d00 */
[----:B------:R-:W5:Y:S04]  /*d500*/  LD.E.128 R32, desc[UR60][R32.64] ;  /* 0x0000003c20207980 */ /* 0x000f68000c101d00 */
[----:B------:R-:W5:Y:S04]  /*d510*/  LD.E.128 R24, desc[UR60][R24.64] ;  /* 0x0000003c18187980 */ /* 0x000f68000c101d00 */
[----:B------:R-:W5:Y:S01]  /*d520*/  LD.E.128 R8, desc[UR60][R8.64] ;  /* 0x0000003c08087980 */ /* 0x000f62000c101d00 */
[----:B0-----:R-:W-:Y:S01]  /*d530*/  IMAD R0, R21, UR4, RZ ;  /* 0x0000000415007c24 */ /* 0x001fe2000f8e02ff */
[----:B------:R-:W-:Y:S01]  /*d540*/  @!PT LDS RZ, [RZ] ;  /* 0x00000000fffff984 */ /* 0x000fe20000000800 */
[----:B------:R-:W-:Y:S01]  /*d550*/  @!PT LDS RZ, [RZ] ;  /* 0x00000000fffff984 */ /* 0x000fe20000000800 */
[----:B------:R-:W-:Y:S01]  /*d560*/  @!PT LDS RZ, [RZ] ;  /* 0x00000000fffff984 */ /* 0x000fe20000000800 */
[----:B------:R-:W-:Y:S01]  /*d570*/  @!PT LDS RZ, [RZ] ;  /* 0x00000000fffff984 */ /* 0x000fe20000000800 */
[----:B------:R0:W-:Y:S06]  /*d580*/  MEMBAR.ALL.CTA ;  /* 0x0000000000007992 */ /* 0x0001ec0000008000 */
[----:B0-----:R-:W0:Y:S01]  /*d590*/  FENCE.VIEW.ASYNC.S ;  /* 0x00000000000073c6 */ /* 0x001e220000000000 */
[----:B--2---:R-:W-:-:S04]  /*d5a0*/  IMAD.WIDE.U32 R16, R49, UR4, R22 ;  /* 0x0000000431107c25 */ /* 0x004fc8000f8e0016 */
[----:B------:R-:W-:Y:S01]  /*d5b0*/  IMAD R49, R49, UR5, R0 ;  /* 0x0000000531317c24 */ /* 0x000fe2000f8e0200 */
[----:B------:R-:W-:Y:S01]  /*d5c0*/  ULDC.64 UR4, c[0x0][0xae0] ;  /* 0x0002b80000047ab9 */ /* 0x000fe20000000a00 */
[----:B------:R-:W-:Y:S02]  /*d5d0*/  IMAD R47, R168, -0x80, R47 ;  /* 0xffffff80a82f7824 */ /* 0x000fe400078e022f */
[----:B------:R-:W-:Y:S02]  /*d5e0*/  IMAD.IADD R17, R17, 0x1, R49 ;  /* 0x0000000111117824 */ /* 0x000fe400078e0231 */
[----:B------:R-:W-:Y:S01]  /*d5f0*/  IMAD R21, R46, UR4, RZ ;  /* 0x000000042e157c24 */ /* 0x000fe2000f8e02ff */
[C---:B------:R-:W-:Y:S01]  /*d600*/  ISETP.GE.AND P2, PT, R164.reuse, R47, PT ;  /* 0x0000002fa400720c */ /* 0x040fe20003f46270 */
[----:B------:R-:W-:Y:S02]  /*d610*/  VIADD R0, R164, 0x20 ;  /* 0x00000020a4007836 */ /* 0x000fe40000000000 */
[----:B------:R-:W-:-:S02]  /*d620*/  IMAD R21, R166, UR5, R21 ;  /* 0x00000005a6157c24 */ /* 0x000fc4000f8e0215 */
        /* <DEDUP_REMOVED lines=8> */
[-C--:B------:R-:W-:Y:S01]  /*d6b0*/  ISETP.GE.AND P1, PT, R20, R47.reuse, PT ;  /* 0x0000002f1400720c */ /* 0x080fe20003f26270 */
[----:B------:R-:W-:Y:S01]  /*d6c0*/  VIADD R2, R164, 0x40 ;  /* 0x00000040a4027836 */ /* 0x000fe20000000000 */
[----:B------:R-:W-:Y:S01]  /*d6d0*/  SHF.R.S32.HI R165, RZ, 0x1f, R164 ;  /* 0x0000001fffa57819 */ /* 0x000fe200000114a4 */
[C---:B------:R-:W-:Y:S01]  /*d6e0*/  IMAD R23, R51.reuse, UR5, R0 ;  /* 0x0000000533177c24 */ /* 0x040fe2000f8e0200 */
[----:B0-----:R0:W-:Y:S01]  /*d6f0*/  SYNCS.ARRIVE.TRANS64.RED.A1T0 RZ, [R3+URZ], RZ ;  /* 0x000000ff03ff79a7 */ /* 0x0011e2000810043f */
[----:B------:R-:W-:Y:S01]  /*d700*/  IMAD.WIDE.U32 R20, R51, UR4, R16 ;  /* 0x0000000433147c25 */ /* 0x000fe2000f8e0010 */
[----:B------:R-:W-:Y:S01]  /*d710*/  BSSY B1, `(.L_x_1136) ;  /* 0x0000015000017945 */ /* 0x000fe20003800000 */
[----:B------:R-:W-:-:S02]  /*d720*/  ISETP.GE.AND P0, PT, R2, R47, PT ;  /* 0x0000002f0200720c */ /* 0x000fc40003f06270 */
[----:B------:R-:W-:-:S04]  /*d730*/  IMAD.WIDE R16, R168, 0x80, R164 ;  /* 0x00000080a8107825 */ /* 0x000fc800078e02a4 */
[----:B------:R-:W-:Y:S01]  /*d740*/  IMAD.IADD R47, R21, 0x1, R23 ;  /* 0x00000001152f7824 */ /* 0x000fe200078e0217 */
[----:B0-----:R-:W-:Y:S06]  /*d750*/  @P2 BRA `(.L_x_1137) ;  /* 0x0000000000402947 */ /* 0x001fec0003800000 */
        /* <DEDUP_REMOVED lines=16> */
.L_x_1137:
[----:B------:R-:W-:Y:S05]  /*d860*/  BSYNC B1 ;  /* 0x0000000000017941 */ /* 0x000fea0003800000 */
.L_x_1136:
        /* <DEDUP_REMOVED lines=8> */
[----:B0----5:R-:W-:Y:S02]  /*d8f0*/  VIADD R36, R22, 0x40 ;  /* 0x0000004016247836 */ /* 0x021fe40000000000 */
[----:B------:R-:W-:-:S02]  /*d900*/  IMAD R0, R0, UR4, RZ ;  /* 0x0000000400007c24 */ /* 0x000fc4000f8e02ff */
[C---:B------:R-:W-:Y:S01]  /*d910*/  IMAD.WIDE.U32 R2, R23.reuse, UR4, R2 ;  /* 0x0000000417027c25 */ /* 0x040fe2000f8e0002 */
        /* <DEDUP_REMOVED lines=9> */
.L_x_1139:
[----:B------:R-:W-:Y:S05]  /*d9b0*/  BSYNC B1 ;  /* 0x0000000000017941 */ /* 0x000fea0003800000 */
.L_x_1138:
        /* <DEDUP_REMOVED lines=8> */
[----:B--2--5:R-:W-:Y:S02]  /*da40*/  VIADD R28, R22, 0x40 ;  /* 0x00000040161c7836 */ /* 0x024fe40000000000 */
        /* <DEDUP_REMOVED lines=11> */
.L_x_1141:
[----:B------:R-:W-:Y:S05]  /*db00*/  BSYNC B1 ;  /* 0x0000000000017941 */ /* 0x000fea0003800000 */
.L_x_1140:
[----:B------:R-:W-:Y:S05]  /*db10*/  @P1 BRA `(.L_x_1142) ;  /* 0x0000000800c41947 */ /* 0x000fea0003800000 */
[----:B---3-5:R-:W-:Y:S01]  /*db20*/  IADD3 R13, P0, R16, 0x60, RZ ;  /* 0x00000060100d7810 */ /* 0x028fe20007f1e0ff */
[----:B------:R-:W-:Y:S01]  /*db30*/  ULDC.64 UR6, c[0x0][0xad8] ;  /* 0x0002b60000067ab9 */ /* 0x000fe20000000a00 */
[----:B------:R-:W-:Y:S01]  /*db40*/  IMAD.MOV.U32 R2, RZ, RZ, R20 ;  /* 0x000000ffff027224 */ /* 0x000fe200078e0014 */
        /* <DEDUP_REMOVED lines=15> */
[----:B------:R3:W-:Y:S01]  /*dc40*/  STG.E.128 desc[UR60][R12.64+0x80], R8 ;  /* 0x000080080c007986 */ /* 0x0007e2000c101d3c */
[----:B------:R-:W-:Y:S05]  /*dc50*/  BRA `(.L_x_1142) ;  /* 0x0000000800747947 */ /* 0x000fea0003800000 */
.L_x_1134:
[----:B------:R-:W2:Y:S01]  /*dc60*/  LDC.64 R4, c[0x0][0xbd8] ;  /* 0x0002f600ff047b82 */ /* 0x000ea20000000a00 */
[----:B------:R-:W-:-:S07]  /*dc70*/  IMAD.MOV.U32 R9, RZ, RZ, RZ ;  /* 0x000000ffff097224 */ /* 0x000fce00078e00ff */
[----:B0-----:R-:W0:Y:S01]  /*dc80*/  LDC.64 R2, c[0x0][0xbd8] ;  /* 0x0002f600ff027b82 */ /* 0x001e220000000a00 */
[----:B--2---:R-:W-:-:S04]  /*dc90*/  ISETP.NE.U32.AND P0, PT, R4, RZ, PT ;  /* 0x000000ff0400720c */ /* 0x004fc80003f05070 */
[----:B------:R-:W-:-:S03]  /*dca0*/  ISETP.NE.AND.EX P0, PT, R5, RZ, PT, P0 ;  /* 0x000000ff0500720c */ /* 0x000fc60003f05300 */
[----:B------:R-:W2:Y:S01]  /*dcb0*/  LDC.64 R4, c[0x0][0xbe0] ;  /* 0x0002f800ff047b82 */ /* 0x000ea20000000a00 */
[----:B0-----:R-:W-:-:S07]  /*dcc0*/  IMAD.WIDE R2, R167, 0x4, R2 ;  /* 0x00000004a7027825 */ /* 0x001fce00078e0202 */
[----:B------:R-:W0:Y:S02]  /*dcd0*/  LDC R7, c[0x0][0xa88] ;  /* 0x0002a200ff077b82 */ /* 0x000e240000000800 */
[----:B------:R3:W5:Y:S01]  /*dce0*/  @P0 LDG.E R9, desc[UR60][R2.64] ;  /* 0x0000003c02090981 */ /* 0x000762000c1e1900 */
[----:B--2---:R-:W-:-:S04]  /*dcf0*/  ISETP.NE.U32.AND P1, PT, R4, RZ, PT ;  /* 0x000000ff0400720c */ /* 0x004fc80003f25070 */
[----:B------:R-:W-:-:S13]  /*dd00*/  ISETP.NE.AND.EX P1, PT, R5, RZ, PT, P1 ;  /* 0x000000ff0500720c */ /* 0x000fda0003f25310 */
[----:B------:R-:W2:Y:S02]  /*dd10*/  @P1 LDC.64 R4, c[0x0][0xbe0] ;  /* 0x0002f800ff041b82 */ /* 0x000ea40000000a00 */
[----:B--2---:R-:W-:-:S05]  /*dd20*/  @P1 IMAD.WIDE R4, R167, 0x4, R4 ;  /* 0x00000004a7041825 */ /* 0x004fca00078e0204 */
[----:B0-----:R3:W5:Y:S01]  /*dd30*/  @P1 LDG.E R7, desc[UR60][R4.64] ;  /* 0x0000003c04071981 */ /* 0x001762000c1e1900 */
[----:B------:R-:W-:Y:S01]  /*dd40*/  ISETP.GT.AND P2, PT, R174, 0x7f, PT ;  /* 0x0000007fae00780c */ /* 0x000fe20003f44270 */
[----:B------:R-:W-:-:S12]  /*dd50*/  @P1 BRA `(.L_x_1143) ;  /* 0x0000000000101947 */ /* 0x000fd80003800000 */
[----:B------:R-:W-:Y:S05]  /*dd60*/  @!P0 BRA `(.L_x_1143) ;  /* 0x00000000000c8947 */ /* 0x000fea0003800000 */
[----:B------:R-:W2:Y:S04]  /*dd70*/  LDG.E R0, desc[UR60][R2.64] ;  /* 0x0000003c02007981 */ /* 0x000ea8000c1e1900 */
[----:B-----5:R-:W2:Y:S02]  /*dd80*/  LDG.E R7, desc[UR60][R2.64+0x4] ;  /* 0x0000043c02077981 */ /* 0x020ea4000c1e1900 */
[----:B--2---:R-:W-:-:S07]  /*dd90*/  IMAD.IADD R7, R7, 0x1, -R0 ;  /* 0x0000000107077824 */ /* 0x004fce00078e0a00 */
.L_x_1143:
[----:B------:R-:W-:Y:S01]  /*dda0*/  SHF.R.S32.HI R0, RZ, 0x1f, R167 ;  /* 0x0000001fff007819 */ /* 0x000fe200000114a7 */
[----:B------:R-:W-:Y:S01]  /*ddb0*/  BSSY B1, `(.L_x_1144) ;  /* 0x000001d000017945 */ /* 0x000fe20003800000 */
[----:B------:R-:W-:Y:S02]  /*ddc0*/  SHF.R.S32.HI R8, RZ, 0x1f, R166 ;  /* 0x0000001fff087819 */ /* 0x000fe400000114a6 */
[----:B------:R-:W-:Y:S02]  /*ddd0*/  SHF.R.S32.HI R23, RZ, 0x1f, R22 ;  /* 0x0000001fff177819 */ /* 0x000fe40000011416 */
[----:B------:R-:W-:Y:S02]  /*dde0*/  SEL R11, R167, RZ, !P0 ;  /* 0x000000ffa70b7207 */ /* 0x000fe40004000000 */
[----:B------:R-:W-:Y:S02]  /*ddf0*/  SEL R10, R0, RZ, !P0 ;  /* 0x000000ff000a7207 */ /* 0x000fe40004000000 */
[----:B-----5:R-:W-:Y:S01]  /*de00*/  SHF.R.S32.HI R6, RZ, 0x1f, R9 ;  /* 0x0000001fff067819 */ /* 0x020fe20000011409 */
[----:B------:R-:W-:Y:S06]  /*de10*/  @P2 BRA `(.L_x_1145) ;  /* 0x0000000000582947 */ /* 0x000fec0003800000 */
[----:B---3--:R-:W0:Y:S02]  /*de20*/  S2R R2, SR_TID.X ;  /* 0x0000000000027919 */ /* 0x008e240000002100 */
[----:B0-----:R-:W-:-:S04]  /*de30*/  IMAD R0, R168, 0x80, R2 ;  /* 0x00000080a8007824 */ /* 0x001fc800078e0202 */
        /* <DEDUP_REMOVED lines=20> */
.L_x_1145:
[----:B------:R-:W-:Y:S05]  /*df80*/  BSYNC B1 ;  /* 0x0000000000017941 */ /* 0x000fea0003800000 */
.L_x_1144:
[----:B------:R-:W-:Y:S01]  /*df90*/  ULDC.64 UR4, c[0x0][0xaa0] ;  /* 0x0002a80000047ab9 */ /* 0x000fe20000000a00 */
[----:B------:R-:W-:Y:S01]  /*dfa0*/  IMAD R7, R168, -0x80, R7 ;  /* 0xffffff80a8077824 */ /* 0x000fe200078e0207 */
[----:B------:R-:W-:Y:S01]  /*dfb0*/  BSSY B1, `(.L_x_1146) ;  /* 0x000002a000017945 */ /* 0x000fe20003800000 */
[----:B------:R-:W-:Y:S02]  /*dfc0*/  IMAD R0, R6, UR4, RZ ;  /* 0x0000000406007c24 */ /* 0x000fe4000f8e02ff */
[----:B0--3--:R-:W-:Y:S01]  /*dfd0*/  IMAD.WIDE.U32 R2, R9, UR4, R22 ;  /* 0x0000000409027c25 */ /* 0x009fe2000f8e0016 */
[----:B------:R-:W-:-:S03]  /*dfe0*/  ISETP.GE.AND P2, PT, R164, R7, PT ;  /* 0x00000007a400720c */ /* 0x000fc60003f46270 */
[----:B------:R-:W-:Y:S01]  /*dff0*/  IMAD R9, R9, UR5, R0 ;  /* 0x0000000509097c24 */ /* 0x000fe2000f8e0200 */
[----:B------:R-:W-:Y:S01]  /*e000*/  ULDC.64 UR4, c[0x0][0xae0] ;  /* 0x0002b80000047ab9 */ /* 0x000fe20000000a00 */
[----:B------:R-:W-:Y:S02]  /*e010*/  VIADD R0, R164, 0x20 ;  /* 0x00000020a4007836 */ /* 0x000fe40000000000 */
[----:B------:R-:W-:Y:S02]  /*e020*/  IMAD.IADD R3, R3, 0x1, R9 ;  /* 0x0000000103037824 */ /* 0x000fe400078e0209 */
[----:B------:R-:W-:Y:S01]  /*e030*/  IMAD R5, R8, UR4, RZ ;  /* 0x0000000408057c24 */ /* 0x000fe2000f8e02ff */
[----:B------:R-:W-:Y:S01]  /*e040*/  ISETP.GE.AND P3, PT, R0, R7, PT ;  /* 0x000000070000720c */ /* 0x000fe20003f66270 */
[----:B------:R-:W-:Y:S02]  /*e050*/  VIADD R0, R164, 0x60 ;  /* 0x00000060a4007836 */ /* 0x000fe40000000000 */
        /* <DEDUP_REMOVED lines=8> */
[----:B------:R-:W-:Y:S01]  /*e0e0*/  IMAD.WIDE.U32 R4, R11, UR4, R2 ;  /* 0x000000040b047c25 */ /* 0x000fe2000f8e0002 */
[----:B------:R-:W-:-:S03]  /*e0f0*/  SHF.R.S32.HI R7, RZ, 0x1f, R164 ;  /* 0x0000001fff077819 */ /* 0x000fc600000114a4 */
        /* <DEDUP_REMOVED lines=21> */
.L_x_1147:
[----:B------:R-:W-:Y:S05]  /*e250*/  BSYNC B1 ;  /* 0x0000000000017941 */ /* 0x000fea0003800000 */
.L_x_1146:
[----:B------:R-:W-:Y:S04]  /*e260*/  BSSY B1, `(.L_x_1148) ;  /* 0x0000014000017945 */ /* 0x000fe80003800000 */
[----:B------:R-:W-:Y:S05]  /*e270*/  @P3 BRA `(.L_x_1149) ;  /* 0x0000000000483947 */ /* 0x000fea0003800000 */
[----:B0-----:R-:W-:Y:S01]  /*e280*/  IADD3 R9, P2, R6, 0x20, RZ ;  /* 0x0000002006097810 */ /* 0x001fe20007f5e0ff */
[----:B------:R-:W-:Y:S01]  /*e290*/  ULDC.64 UR4, c[0x0][0xad8] ;  /* 0x0002b60000047ab9 */ /* 0x000fe20000000a00 */
[----:B------:R-:W-:Y:S01]  /*e2a0*/  IMAD.MOV.U32 R2, RZ, RZ, R4 ;  /* 0x000000ffff027224 */ /* 0x000fe200078e0004 */
[----:B------:R-:W-:Y:S01]  /*e2b0*/  ULDC.64 UR6, c[0x0][0xa80] ;  /* 0x0002a00000067ab9 */ /* 0x000fe20000000a00 */
[----:B------:R-:W-:Y:S02]  /*e2c0*/  IMAD.MOV.U32 R3, RZ, RZ, R11 ;  /* 0x000000ffff037224 */ /* 0x000fe400078e000b */
[----:B------:R-:W-:Y:S02]  /*e2d0*/  IMAD.X R0, RZ, RZ, R7, P2 ;  /* 0x000000ffff007224 */ /* 0x000fe400010e0607 */
[----:B------:R-:W-:Y:S02]  /*e2e0*/  VIADD R8, R22, 0x40 ;  /* 0x0000004016087836 */ /* 0x000fe40000000000 */
        /* <DEDUP_REMOVED lines=11> */
.L_x_1149:
[----:B------:R-:W-:Y:S05]  /*e3a0*/  BSYNC B1 ;  /* 0x0000000000017941 */ /* 0x000fea0003800000 */
.L_x_1148:
[----:B------:R-:W-:Y:S04]  /*e3b0*/  BSSY B1, `(.L_x_1150) ;  /* 0x0000014000017945 */ /* 0x000fe80003800000 */
[----:B------:R-:W-:Y:S05]  /*e3c0*/  @P1 BRA `(.L_x_1151) ;  /* 0x0000000000481947 */ /* 0x000fea0003800000 */
[----:B0-2---:R-:W-:Y:S01]  /*e3d0*/  IADD3 R9, P1, R6, 0x40, RZ ;  /* 0x0000004006097810 */ /* 0x005fe20007f3e0ff */
        /* <DEDUP_REMOVED lines=17> */
.L_x_1151:
[----:B------:R-:W-:Y:S05]  /*e4f0*/  BSYNC B1 ;  /* 0x0000000000017941 */ /* 0x000fea0003800000 */
.L_x_1150:
        /* <DEDUP_REMOVED lines=19> */
.L_x_1142:
[----:B------:R-:W-:Y:S05]  /*e630*/  BSYNC B0 ;  /* 0x0000000000007941 */ /* 0x000fea0003800000 */
.L_x_1133:
[----:B------:R-:W-:Y:S02]  /*e640*/  ULDC UR4, c[0x0][0xc14] ;  /* 0x0003050000047ab9 */ /* 0x000fe40000000800 */
[----:B-1----:R-:W-:-:S13]  /*e650*/  ISETP.GE.AND P0, PT, R163, UR4, PT ;  /* 0x00000004a3007c0c */ /* 0x002fda000bf06270 */
[----:B------:R-:W-:Y:S05]  /*e660*/  @!P0 BRA `(.L_x_1152) ;  /* 0xffffff2400b48947 */ /* 0x000fea000383ffff */
[----:B------:R-:W-:Y:S05]  /*e670*/  EXIT ;  /* 0x000000000000794d */ /* 0x000fea0003800000 */
.L_x_1051:
[----:B------:R-:W-:-:S08]  /*e680*/  NOP ;  /* 0x0000000000007918 */ /* 0x000fd00000000000 */
[----:B0-----:R-:W0:-:S00]  /*e690*/  USETMAXREG.DEALLOC.CTAPOOL 0x18 ;  /* 0x00000018000079c8 */ /* 0x001e0000080e0500 */
[----:B0-----:R-:W-:-:S06]  /*e6a0*/  LOP3.LUT R0, R0, 0x3, RZ, 0xc0, !PT ;  /* 0x0000000300007812 */ /* 0x001fcc00078ec0ff */
[----:B------:R-:W0:Y:S02]  /*e6b0*/  SHFL.IDX PT, R0, R0, RZ, 0x1f ;  /* 0x00001fff00007589 */ /* 0x000e2400000e0000 */
[----:B0-----:R-:W-:-:S13]  /*e6c0*/  ISETP.NE.AND P0, PT, R0, RZ, PT ;  /* 0x000000ff0000720c */ /* 0x001fda0003f05270 */
[----:B------:R-:W-:Y:S05]  /*e6d0*/  @P0 EXIT ;  /* 0x000000000000094d */ /* 0x000fea0003800000 */
[----:B------:R-:W2:Y:S01]  /*e6e0*/  LDL.LU R6, [R1] ;  /* 0x0000000001067983 */ /* 0x000ea20000300800 */
[----:B------:R-:W-:Y:S01]  /*e6f0*/  ULDC UR5, c[0x0][0xc14] ;  /* 0x0003050000057ab9 */ /* 0x000fe20000000800 */
[----:B------:R-:W0:Y:S01]  /*e700*/  S2R R2, SR_TID.X ;  /* 0x0000000000027919 */ /* 0x000e220000002100 */
[----:B------:R-:W-:Y:S01]  /*e710*/  CS2R R16, SRZ ;  /* 0x0000000000107805 */ /* 0x000fe2000001ff00 */
[----:B------:R-:W1:Y:S01]  /*e720*/  S2UR UR6, SR_CTAID.X ;  /* 0x00000000000679c3 */ /* 0x000e620000002500 */
[----:B------:R-:W-:Y:S01]  /*e730*/  ULDC UR4, c[0x0][0xc10] ;  /* 0x0003040000047ab9 */ /* 0x000fe20000000800 */
[----:B0-----:R-:W-:-:S04]  /*e740*/  LOP3.LUT R7, R2, 0x1f, RZ, 0xc0, !PT ;  /* 0x0000001f02077812 */ /* 0x001fc800078ec0ff */
[----:B------:R-:W-:Y:S02]  /*e750*/  ISETP.NE.AND P0, PT, R7, 0x1f, PT ;  /* 0x0000001f0700780c */ /* 0x000fe40003f05270 */
[----:B--2---:R-:W-:-:S11]  /*e760*/  LOP3.LUT R6, R6, 0xffffffdf, RZ, 0xc0, !PT ;  /* 0xffffffdf06067812 */ /* 0x004fd600078ec0ff */
[----:B------:R-:W-:Y:S02]  /*e770*/  @P0 LOP3.LUT R6, R6, 0x20, RZ, 0xfc, !PT ;  /* 0x0000002006060812 */ /* 0x000fe400078efcff */
[----:B------:R-:W-:-:S13]  /*e780*/  ISETP.GE.OR P0, PT, R7, UR5, !P0 ;  /* 0x0000000507007c0c */ /* 0x000fda000c706670 */
[----:B------:R-:W0:Y:S02]  /*e790*/  @!P0 LDC.64 R2, c[0x0][0xc58] ;  /* 0x00031600ff028b82 */ /* 0x000e240000000a00 */
[----:B0-----:R-:W-:-:S05]  /*e7a0*/  @!P0 IMAD.WIDE.U32 R2, R7, 0x4, R2 ;  /* 0x0000000407028825 */ /* 0x001fca00078e0002 */
[----:B------:R-:W2:Y:S01]  /*e7b0*/  @!P0 LDG.E R17, desc[UR60][R2.64] ;  /* 0x0000003c02118981 */ /* 0x000ea2000c1e1900 */
[C---:B------:R-:W-:Y:S02]  /*e7c0*/  ISETP.NE.AND P1, PT, R7.reuse, RZ, PT ;  /* 0x000000ff0700720c */ /* 0x040fe40003f25270 */
[----:B------:R-:W-:Y:S02]  /*e7d0*/  ISETP.GE.U32.AND P0, PT, R7, 0x2, PT ;  /* 0x000000020700780c */ /* 0x000fe40003f06070 */
[----:B------:R-:W-:-:S09]  /*e7e0*/  LOP3.LUT R6, R6, 0xfffffffe, RZ, 0xc0, !PT ;  /* 0xfffffffe06067812 */ /* 0x000fd200078ec0ff */
[----:B------:R-:W-:-:S04]  /*e7f0*/  @P1 LOP3.LUT R6, R6, 0x1, RZ, 0xfc, !PT ;  /* 0x0000000106061812 */ /* 0x000fc800078efcff */
[----:B------:R-:W-:-:S04]  /*e800*/  LOP3.LUT R6, R6, 0xffffffef, RZ, 0xc0, !PT ;  /* 0xffffffef06067812 */ /* 0x000fc800078ec0ff */
[----:B------:R-:W-:-:S04]  /*e810*/  @P0 LOP3.LUT R6, R6, 0x10, RZ, 0xfc, !PT ;  /* 0x0000001006060812 */ /* 0x000fc800078efcff */
[----:B------:R-:W-:Y:S01]  /*e820*/  LOP3.LUT R6, R6, 0xfffffff7, RZ, 0xc0, !PT ;  /* 0xfffffff706067812 */ /* 0x000fe200078ec0ff */
[----:B------:R-:W-:Y:S01]  /*e830*/  IMAD.MOV.U32 R19, RZ, RZ, RZ ;  /* 0x000000ffff137224 */ /* 0x000fe200078e00ff */
[----:B--2---:R-:W0:Y:S02]  /*e840*/  SHFL.UP PT, R0, R17, 0x1, RZ ;  /* 0x0420000011007989 */ /* 0x004e2400000e00ff */
[----:B0-----:R-:W-:-:S05]  /*e850*/  SEL R0, R0, RZ, P1 ;  /* 0x000000ff00007207 */ /* 0x001fca0000800000 */
[----:B------:R-:W-:-:S05]  /*e860*/  IMAD.IADD R0, R17, 0x1, R0 ;  /* 0x0000000111007824 */ /* 0x000fca00078e0200 */
[----:B------:R-:W0:Y:S02]  /*e870*/  SHFL.UP PT, R4, R0, 0x2, RZ ;  /* 0x0440000000047989 */ /* 0x000e2400000e00ff */
[----:B0-----:R-:W-:-:S05]  /*e880*/  SEL R5, R4, RZ, P0 ;  /* 0x000000ff04057207 */ /* 0x001fca0000000000 */
[----:B------:R-:W-:-:S05]  /*e890*/  IMAD.IADD R5, R0, 0x1, R5 ;  /* 0x0000000100057824 */ /* 0x000fca00078e0205 */
[----:B------:R-:W0:Y:S01]  /*e8a0*/  SHFL.UP PT, R4, R5, 0x4, RZ ;  /* 0x0480000005047989 */ /* 0x000e2200000e00ff */
[----:B------:R-:W-:-:S04]  /*e8b0*/  ISETP.GE.U32.AND P0, PT, R7, 0x4, PT ;  /* 0x000000040700780c */ /* 0x000fc80003f06070 */
[----:B0-----:R-:W-:-:S05]  /*e8c0*/  SEL R4, R4, RZ, P0 ;  /* 0x000000ff04047207 */ /* 0x001fca0000000000 */
[----:B------:R-:W-:-:S05]  /*e8d0*/  IMAD.IADD R4, R5, 0x1, R4 ;  /* 0x0000000105047824 */ /* 0x000fca00078e0204 */
[----:B------:R-:W0:Y:S01]  /*e8e0*/  SHFL.UP PT, R2, R4, 0x8, RZ ;  /* 0x0500000004027989 */ /* 0x000e2200000e00ff */
[----:B------:R-:W-:Y:S02]  /*e8f0*/  @P0 LOP3.LUT R6, R6, 0x8, RZ, 0xfc, !PT ;  /* 0x0000000806060812 */ /* 0x000fe400078efcff */
[----:B------:R-:W-:-:S04]  /*e900*/  ISETP.GE.U32.AND P0, PT, R7, 0x8, PT ;  /* 0x000000080700780c */ /* 0x000fc80003f06070 */
[----:B0-----:R-:W-:-:S05]  /*e910*/  SEL R3, R2, RZ, P0 ;  /* 0x000000ff02037207 */ /* 0x001fca0000000000 */
[----:B------:R-:W-:-:S05]  /*e920*/  IMAD.IADD R3, R4, 0x1, R3 ;  /* 0x0000000104037824 */ /* 0x000fca00078e0203 */
[----:B------:R-:W0:Y:S01]  /*e930*/  SHFL.UP PT, R0, R3, 0x10, RZ ;  /* 0x0600000003007989 */ /* 0x000e2200000e00ff */
[----:B------:R-:W-:-:S04]  /*e940*/  LOP3.LUT R6, R6, 0xfffffffb, RZ, 0xc0, !PT ;  /* 0xfffffffb06067812 */ /* 0x000fc800078ec0ff */
[----:B------:R-:W-:Y:S02]  /*e950*/  @P0 LOP3.LUT R6, R6, 0x4, RZ, 0xfc, !PT ;  /* 0x0000000406060812 */ /* 0x000fe400078efcff */
[----:B------:R-:W-:-:S04]  /*e960*/  ISETP.GE.U32.AND P0, PT, R7, 0x10, PT ;  /* 0x000000100700780c */ /* 0x000fc80003f06070 */
[----:B0-----:R-:W-:-:S05]  /*e970*/  SEL R0, R0, RZ, P0 ;  /* 0x000000ff00007207 */ /* 0x001fca0000000000 */
[----:B------:R-:W-:-:S05]  /*e980*/  IMAD.IADD R0, R3, 0x1, R0 ;  /* 0x0000000103007824 */ /* 0x000fca00078e0200 */
[----:B------:R-:W0:Y:S01]  /*e990*/  SHFL.IDX PT, R2, R0, 0x1f, 0x1f ;  /* 0x03e01f0000027f89 */ /* 0x000e2200000e0000 */
[----:B------:R-:W-:-:S04]  /*e9a0*/  LOP3.LUT R6, R6, 0xfffffffd, RZ, 0xc0, !PT ;  /* 0xfffffffd06067812 */ /* 0x000fc800078ec0ff */
[----:B------:R-:W-:-:S05]  /*e9b0*/  @P0 LOP3.LUT R6, R6, 0x2, RZ, 0xfc, !PT ;  /* 0x0000000206060812 */ /* 0x000fca00078efcff */
[----:B------:R2:W-:Y:S01]  /*e9c0*/  STL [R1], R6 ;  /* 0x0000000601007387 */ /* 0x0005e20000100800 */
[----:B0-----:R-:W-:-:S05]  /*e9d0*/  IMAD R4, R2, UR4, RZ ;  /* 0x0000000402047c24 */ /* 0x001fca000f8e02ff */
[----:B-1----:R-:W-:Y:S01]  /*e9e0*/  ISETP.GT.AND P0, PT, R4, UR6, PT ;  /* 0x0000000604007c0c */ /* 0x002fe2000bf04270 */
[----:B------:R-:W-:-:S12]  /*e9f0*/  IMAD.MOV.U32 R5, RZ, RZ, R4 ;  /* 0x000000ffff057224 */ /* 0x000fd800078e0004 */
[----:B--2---:R-:W-:Y:S05]  /*ea00*/  @P0 BRA `(.L_x_1153) ;  /* 0x0000000000bc0947 */ /* 0x004fea0003800000 */
[----:B------:R-:W-:Y:S01]  /*ea10*/  IMAD.MOV.U32 R4, RZ, RZ, R5 ;  /* 0x000000ffff047224 */ /* 0x000fe200078e0005 */
[----:B------:R-:W-:Y:S01]  /*ea20*/  ULDC UR5, c[0x0][0xc14] ;  /* 0x0003050000057ab9 */ /* 0x000fe20000000800 */
[----:B------:R-:W-:Y:S01]  /*ea30*/  IMAD.MOV.U32 R19, RZ, RZ, RZ ;  /* 0x000000ffff137224 */ /* 0x000fe200078e00ff */
[----:B------:R-:W-:Y:S01]  /*ea40*/  ULDC UR7, c[0x0][0xc14] ;  /* 0x0003050000077ab9 */ /* 0x000fe20000000800 */
[----:B------:R-:W-:-:S05]  /*ea50*/  ULDC UR4, c[0x0][0xc10] ;  /* 0x0003040000047ab9 */ /* 0x000fca0000000800 */
.L_x_1157:
        /* <DEDUP_REMOVED lines=16> */
.L_x_1156:
[----:B------:R-:W-:Y:S05]  /*eb60*/  BSYNC B0 ;  /* 0x0000000000007941 */ /* 0x000fea0003800000 */
.L_x_1155:
[----:B-----5:R-:W1:Y:S01]  /*eb70*/  SHFL.UP PT, R0, R17, 0x1, RZ ;  /* 0x0420000011007989 */ /* 0x020e6200000e00ff */
[C---:B------:R-:W-:Y:S02]  /*eb80*/  ISETP.NE.AND P0, PT, R6.reuse, RZ, PT ;  /* 0x000000ff0600720c */ /* 0x040fe40003f05270 */
[----:B------:R-:W-:Y:S02]  /*eb90*/  ISETP.GE.U32.AND P1, PT, R6, 0x2, PT ;  /* 0x000000020600780c */ /* 0x000fe40003f26070 */
[----:B-1----:R-:W-:Y:S02]  /*eba0*/  SEL R0, R0, RZ, P0 ;  /* 0x000000ff00007207 */ /* 0x002fe40000000000 */
[----:B------:R-:W-:-:S03]  /*ebb0*/  ISETP.GE.U32.AND P0, PT, R6, 0x4, PT ;  /* 0x000000040600780c */ /* 0x000fc60003f06070 */
[----:B------:R-:W-:-:S05]  /*ebc0*/  IMAD.IADD R0, R17, 0x1, R0 ;  /* 0x0000000111007824 */ /* 0x000fca00078e0200 */
[----:B0-----:R-:W0:Y:S02]  /*ebd0*/  SHFL.UP PT, R2, R0, 0x2, RZ ;  /* 0x0440000000027989 */ /* 0x001e2400000e00ff */
        /* <DEDUP_REMOVED lines=18> */
.L_x_1153:
[----:B------:R-:W-:-:S04]  /*ed00*/  IMAD.IADD R5, R4, 0x1, -R5 ;  /* 0x0000000104057824 */ /* 0x000fc800078e0a05 */
[----:B------:R-:W-:-:S05]  /*ed10*/  IMAD R2, R0, UR4, R5 ;  /* 0x0000000400027c24 */ /* 0x000fca000f8e0205 */
[----:B------:R-:W-:Y:S02]  /*ed20*/  ISETP.GT.AND P0, PT, R2, UR6, PT ;  /* 0x0000000602007c0c */ /* 0x000fe4000bf04270 */
[----:B------:R-:W0:Y:S11]  /*ed30*/  LDC.64 R2, c[0x0][0xc68] ;  /* 0x00031a00ff027b82 */ /* 0x000e360000000a00 */
[----:B------:R-:W-:-:S04]  /*ed40*/  VOTE.ANY R7, PT, !P0 ;  /* 0x0000000000077806 */ /* 0x000fc800040e0100 */
[----:B------:R-:W1:Y:S02]  /*ed50*/  POPC R4, R7 ;  /* 0x0000000700047309 */ /* 0x000e640000000000 */
[----:B-1----:R-:W-:-:S04]  /*ed60*/  IMAD.IADD R19, R4, 0x1, R19 ;  /* 0x0000000104137824 */ /* 0x002fc800078e0213 */
[----:B0-----:R-:W-:-:S05]  /*ed70*/  IMAD.WIDE R2, R19, 0x4, R2 ;  /* 0x0000000413027825 */ /* 0x001fca00078e0202 */
[----:B------:R-:W2:Y:S01]  /*ed80*/  LDG.E R8, desc[UR60][R2.64] ;  /* 0x0000003c02087981 */ /* 0x000ea2000c1e1900 */
[----:B------:R-:W-:-:S03]  /*ed90*/  ISETP.NE.AND P0, PT, R7, RZ, PT ;  /* 0x000000ff0700720c */ /* 0x000fc60003f05270 */
[----:B------:R-:W2:Y:S02]  /*eda0*/  SHFL.IDX PT, R17, R17, R4, 0x1f ;  /* 0x00001f0411117589 */ /* 0x000ea400000e0000 */
[----:B--2---:R-:W-:-:S05]  /*edb0*/  IMAD R6, R17, R8, RZ ;  /* 0x0000000811067224 */ /* 0x004fca00078e02ff */
[----:B------:R-:W-:-:S04]  /*edc0*/  IABS R9, R6 ;  /* 0x0000000600097213 */ /* 0x000fc80000000000 */
[----:B------:R-:W0:Y:S08]  /*edd0*/  I2F.RP R10, R9 ;  /* 0x00000009000a7306 */ /* 0x000e300000209400 */
[----:B0-----:R-:W0:Y:S02]  /*ede0*/  MUFU.RCP R10, R10 ;  /* 0x0000000a000a7308 */ /* 0x001e240000001000 */
[----:B0-----:R-:W-:-:S06]  /*edf0*/  VIADD R11, R10, 0xffffffe ;  /* 0x0ffffffe0a0b7836 */ /* 0x001fcc0000000000 */
[----:B------:R0:W1:Y:S01]  /*ee00*/  F2I.FTZ.U32.TRUNC.NTZ R3, R11 ;  /* 0x0000000b00037305 */ /* 0x000062000021f000 */
[----:B------:R-:W-:Y:S05]  /*ee10*/  @!P0 BRA `(.L_x_1158) ;  /* 0x0000000000088947 */ /* 0x000fea0003800000 */
[----:B------:R-:W-:-:S05]  /*ee20*/  VIADD R7, R4, 0xffffffff ;  /* 0xffffffff04077836 */ /* 0x000fca0000000000 */
[----:B------:R2:W3:Y:S02]  /*ee30*/  SHFL.IDX PT, R16, R0, R7, 0x1f ;  /* 0x00001f0700107589 */ /* 0x0004e400000e0000 */
.L_x_1158:
[----:B-12---:R-:W-:Y:S02]  /*ee40*/  IMAD.MOV R0, RZ, RZ, -R3 ;  /* 0x000000ffff007224 */ /* 0x006fe400078e0a03 */
[----:B---3--:R-:W-:Y:S02]  /*ee50*/  IMAD R16, R16, UR4, R5 ;  /* 0x0000000410107c24 */ /* 0x008fe4000f8e0205 */
[----:B------:R-:W-:Y:S02]  /*ee60*/  IMAD R5, R0, R9, RZ ;  /* 0x0000000900057224 */ /* 0x000fe400078e02ff */
[----:B------:R-:W-:-:S04]  /*ee70*/  IMAD.MOV.U32 R2, RZ, RZ, RZ ;  /* 0x000000ffff027224 */ /* 0x000fc800078e00ff */
[----:B------:R-:W-:Y:S01]  /*ee80*/  IMAD.HI.U32 R2, R3, R5, R2 ;  /* 0x0000000503027227 */ /* 0x000fe200078e0002 */
[----:B------:R-:W-:Y:S02]  /*ee90*/  IADD3 R5, -R16, UR6, RZ ;  /* 0x0000000610057c10 */ /* 0x000fe4000fffe1ff */
        /* <DEDUP_REMOVED lines=15> */
[----:B------:R-:W-:Y:S02]  /*ef90*/  IMAD R0, R8, R7, RZ ;  /* 0x0000000708007224 */ /* 0x000fe400078e02ff */
[----:B------:R-:W-:Y:S02]  /*efa0*/  IMAD.MOV R7, RZ, RZ, -R7 ;  /* 0x000000ffff077224 */ /* 0x000fe400078e0a07 */
[----:B------:R-:W-:Y:S02]  /*efb0*/  IMAD.MOV R3, RZ, RZ, -R0 ;  /* 0x000000ffff037224 */ /* 0x000fe400078e0a00 */
[----:B------:R-:W-:-:S03]  /*efc0*/  IMAD R5, R6, R7, R5 ;  /* 0x0000000706057224 */ /* 0x000fc600078e0205 */
[----:B------:R-:W-:Y:S01]  /*efd0*/  VIADDMNMX R8, R3, UR4, R8, PT ;  /* 0x0000000403087c46 */ /* 0x000fe2000b800108 */
[----:B------:R-:W-:Y:S01]  /*efe0*/  IMAD.IADD R0, R5, 0x1, R0 ;  /* 0x0000000105007824 */ /* 0x000fe200078e0200 */
[----:B------:R-:W-:Y:S02]  /*eff0*/  IABS R6, R5 ;  /* 0x0000000500067213 */ /* 0x000fe40000000000 */
[----:B------:R-:W-:-:S04]  /*f000*/  IABS R4, R8 ;  /* 0x0000000800047213 */ /* 0x000fc80000000000 */
[----:B------:R-:W1:Y:S08]  /*f010*/  I2F.RP R9, R4 ;  /* 0x0000000400097306 */ /* 0x000e700000209400 */
[----:B-1----:R-:W1:Y:S02]  /*f020*/  MUFU.RCP R9, R9 ;  /* 0x0000000900097308 */ /* 0x002e640000001000 */
[----:B-1----:R-:W-:-:S06]  /*f030*/  VIADD R2, R9, 0xffffffe ;  /* 0x0ffffffe09027836 */ /* 0x002fcc0000000000 */
[----:B------:R1:W2:Y:S02]  /*f040*/  F2I.FTZ.U32.TRUNC.NTZ R3, R2 ;  /* 0x0000000200037305 */ /* 0x0002a4000021f000 */
[----:B-1----:R-:W-:Y:S02]  /*f050*/  IMAD.MOV.U32 R2, RZ, RZ, RZ ;  /* 0x000000ffff027224 */ /* 0x002fe400078e00ff */
[----:B--2---:R-:W-:-:S04]  /*f060*/  IMAD.MOV R7, RZ, RZ, -R3 ;  /* 0x000000ffff077224 */ /* 0x004fc800078e0a03 */
[----:B------:R-:W-:-:S04]  /*f070*/  IMAD R7, R7, R4, RZ ;  /* 0x0000000407077224 */ /* 0x000fc800078e02ff */
[----:B------:R-:W-:Y:S01]  /*f080*/  IMAD.HI.U32 R3, R3, R7, R2 ;  /* 0x0000000703037227 */ /* 0x000fe200078e0002 */
[-C--:B------:R-:W-:Y:S02]  /*f090*/  IABS R7, R8.reuse ;  /* 0x0000000800077213 */ /* 0x080fe40000000000 */
[----:B------:R-:W-:-:S03]  /*f0a0*/  LOP3.LUT R2, R5, R8, RZ, 0x3c, !PT ;  /* 0x0000000805027212 */ /* 0x000fc600078e3cff */
[----:B------:R-:W-:Y:S02]  /*f0b0*/  IMAD.MOV R7, RZ, RZ, -R7 ;  /* 0x000000ffff077224 */ /* 0x000fe400078e0a07 */
[----:B------:R-:W-:-:S04]  /*f0c0*/  IMAD.HI.U32 R3, R3, R6, RZ ;  /* 0x0000000603037227 */ /* 0x000fc800078e00ff */
[----:B------:R-:W-:-:S05]  /*f0d0*/  IMAD R7, R3, R7, R6 ;  /* 0x0000000703077224 */ /* 0x000fca00078e0206 */
        /* <DEDUP_REMOVED lines=8> */
[----:B------:R-:W-:Y:S01]  /*f160*/  @!P0 LOP3.LUT R3, RZ, R8, RZ, 0x33, !PT ;  /* 0x00000008ff038212 */ /* 0x000fe200078e33ff */
[----:B------:R-:W-:-:S04]  /*f170*/  IMAD.MOV R8, RZ, RZ, -R8 ;  /* 0x000000ffff087224 */ /* 0x000fc800078e0a08 */
[----:B------:R-:W-:Y:S01]  /*f180*/  IMAD R18, R3, R8, R0 ;  /* 0x0000000803127224 */ /* 0x000fe200078e0200 */
[----:B------:R-:W-:-:S05]  /*f190*/  LOP3.LUT R0, RZ, R3, RZ, 0x33, !PT ;  /* 0x00000003ff007212 */ /* 0x000fca00078e33ff */
[----:B------:R-:W-:Y:S01]  /*f1a0*/  IMAD.IADD R17, R17, 0x1, R0 ;  /* 0x0000000111117824 */ /* 0x000fe200078e0200 */
[----:B------:R-:W-:Y:S06]  /*f1b0*/  BRA `(.L_x_1159) ;  /* 0x00000000000c7947 */ /* 0x000fec0003800000 */
.L_x_1154:
[----:B------:R-:W-:Y:S02]  /*f1c0*/  IMAD.MOV.U32 R17, RZ, RZ, RZ ;  /* 0x000000ffff117224 */ /* 0x000fe400078e00ff */
[----:B------:R-:W-:Y:S02]  /*f1d0*/  IMAD.U32 R16, RZ, RZ, UR6 ;  /* 0x00000006ff107e24 */ /* 0x000fe4000f8e00ff */
[----:B------:R-:W-:-:S07]  /*f1e0*/  IMAD.MOV.U32 R18, RZ, RZ, RZ ;  /* 0x000000ffff127224 */ /* 0x000fce00078e00ff */
.L_x_1159:
[----:B------:R-:W1:Y:S01]  /*f1f0*/  S2R R0, SR_TID.X ;  /* 0x0000000000007919 */ /* 0x000e620000002100 */
[----:B------:R-:W-:Y:S01]  /*f200*/  STL [R1], RZ ;  /* 0x000000ff01007387 */ /* 0x000fe20000100800 */
[----:B-1----:R-:W-:-:S04]  /*f210*/  LOP3.LUT R0, R0, 0x1f, RZ, 0xc0, !PT ;  /* 0x0000001f00007812 */ /* 0x002fc800078ec0ff */
[----:B------:R-:W-:-:S13]  /*f220*/  ISETP.NE.AND P0, PT, R0, RZ, PT ;  /* 0x000000ff0000720c */ /* 0x000fda0003f05270 */
[----:B------:R-:W1:Y:S01]  /*f230*/  @!P0 S2R R3, SR_CgaCtaId ;  /* 0x0000000000038919 */ /* 0x000e620000008800 */
[----:B------:R-:W-:-:S04]  /*f240*/  @!P0 MOV R0, 0x400 ;  /* 0x0000040000008802 */ /* 0x000fc80000000f00 */
[----:B-1----:R-:W-:-:S05]  /*f250*/  @!P0 LEA R0, R3, R0, 0x18 ;  /* 0x0000000003008211 */ /* 0x002fca00078ec0ff */
[----:B------:R1:W-:Y:S01]  /*f260*/  @!P0 STS.128 [R0+0x2a8d0], R16 ;  /* 0x02a8d01000008388 */ /* 0x0003e20000000c00 */
[----:B------:R-:W-:Y:S06]  /*f270*/  BAR.ARV 0x5, 0x120 ;  /* 0x0144800000007b1d */ /* 0x000fec0000002000 */
[----:B------:R-:W-:Y:S01]  /*f280*/  ISETP.GE.AND P0, PT, R19, UR5, PT ;  /* 0x0000000513007c0c */ /* 0x000fe2000bf06270 */
[----:B-1----:R-:W-:-:S05]  /*f290*/  IMAD.MOV.U32 R0, RZ, RZ, 0x1 ;  /* 0x00000001ff007424 */ /* 0x002fca00078e00ff */
[----:B------:R1:W-:Y:S04]  /*f2a0*/  STL [R1+0x8], R0 ;  /* 0x0000080001007387 */ /* 0x0003e80000100800 */
[----:B------:R1:W-:Y:S03]  /*f2b0*/  STL [R1+0x18], RZ ;  /* 0x000018ff01007387 */ /* 0x0003e60000100800 */
[----:B------:R-:W-:Y:S05]  /*f2c0*/  @P0 BRA `(.L_x_1160) ;  /* 0x0000004400080947 */ /* 0x000fea0003800000 */
[----:B-1----:R-:W-:Y:S01]  /*f2d0*/  IMAD.MOV.U32 R0, RZ, RZ, 0x1 ;  /* 0x00000001ff007424 */ /* 0x002fe200078e00ff */
[----:B------:R1:W-:Y:S01]  /*f2e0*/  STL [R1+0x18], RZ ;  /* 0x000018ff01007387 */ /* 0x0003e20000100800 */
[----:B------:R-:W-:Y:S01]  /*f2f0*/  ULDC UR38, c[0x0][0xc] ;  /* 0x0000030000267ab9 */ /* 0x000fe20000000800 */
[----:B------:R-:W-:Y:S02]  /*f300*/  ULDC.64 UR36, c[0x0][0x198] ;  /* 0x0000660000247ab9 */ /* 0x000fe40000000a00 */
[----:B------:R1:W-:Y:S04]  /*f310*/  STL [R1+0x8], R0 ;  /* 0x0000080001007387 */ /* 0x0003e80000100800 */
[----:B------:R1:W-:Y:S02]  /*f320*/  STL [R1], RZ ;  /* 0x000000ff01007387 */ /* 0x0003e40000100800 */
.L_x_1235:
[----:B------:R-:W-:Y:S05]  /*f330*/  YIELD ;  /* 0x0000000000007946 */ /* 0x000fea0003800000 */
[----:B------:R-:W-:Y:S01]  /*f340*/  ULDC.64 UR4, c[0x0][0xa28] ;  /* 0x00028a0000047ab9 */ /* 0x000fe20000000a00 */
[----:B------:R-:W-:Y:S01]  /*f350*/  IMAD.MOV.U32 R4, RZ, RZ, RZ ;  /* 0x000000ffff047224 */ /* 0x000fe200078e00ff */
[----:B------:R-:W-:Y:S01]  /*f360*/  ISETP.NE.U32.AND P0, PT, RZ, UR4, PT ;  /* 0x00000004ff007c0c */ /* 0x000fe2000bf05070 */
[----:B-1----:R-:W-:Y:S01]  /*f370*/  IMAD.MOV.U32 R0, RZ, RZ, RZ ;  /* 0x000000ffff007224 */ /* 0x002fe200078e00ff */
[----:B------:R-:W-:Y:S02]  /*f380*/  ULDC.64 UR6, c[0x0][0xa08] ;  /* 0x0002820000067ab9 */ /* 0x000fe40000000a00 */
[----:B------:R-:W-:Y:S01]  /*f390*/  ISETP.NE.AND.EX P0, PT, RZ, UR5, PT, P0 ;  /* 0x00000005ff007c0c */ /* 0x000fe2000bf05300 */
[----:B------:R-:W-:-:S12]  /*f3a0*/  ULDC.64 UR4, c[0x0][0xa00] ;  /* 0x0002800000047ab9 */ /* 0x000fd80000000a00 */
[----:B--2---:R-:W1:Y:S01]  /*f3b0*/  @P0 LDC.64 R2, c[0x0][0xa28] ;  /* 0x00028a00ff020b82 */ /* 0x004e620000000a00 */
[----:B------:R-:W-:Y:S01]  /*f3c0*/  ISETP.NE.U32.AND P2, PT, RZ, UR4, PT ;  /* 0x00000004ff007c0c */ /* 0x000fe2000bf45070 */
[----:B-1----:R-:W-:-:S05]  /*f3d0*/  @P0 IMAD.WIDE R2, R19, 0x4, R2 ;  /* 0x0000000413020825 */ /* 0x002fca00078e0202 */
[----:B------:R1:W5:Y:S01]  /*f3e0*/  @P0 LDG.E R4, desc[UR60][R2.64] ;  /* 0x0000003c02040981 */ /* 0x000362000c1e1900 */
[----:B------:R-:W-:Y:S01]  /*f3f0*/  ISETP.NE.AND.EX P2, PT, RZ, UR5, PT, P2 ;  /* 0x00000005ff007c0c */ /* 0x000fe2000bf45320 */
[----:B------:R-:W-:Y:S01]  /*f400*/  ULDC.64 UR4, c[0x0][0xa18] ;  /* 0x0002860000047ab9 */ /* 0x000fe20000000a00 */
[----:B-1----:R-:W1:Y:S02]  /*f410*/  LDC.64 R2, c[0x0][0xa00] ;  /* 0x00028000ff027b82 */ /* 0x002e640000000a00 */
[----:B-1----:R-:W-:-:S09]  /*f420*/  IMAD.WIDE R2, R19, 0x4, R2 ;  /* 0x0000000413027825 */ /* 0x002fd200078e0202 */
[----:B------:R-:W2:Y:S01]  /*f430*/  @P2 LDG.E R0, desc[UR60][R2.64] ;  /* 0x0000003c02002981 */ /* 0x000ea2000c1e1900 */
[----:B------:R-:W-:Y:S01]  /*f440*/  ISETP.NE.U32.AND P1, PT, RZ, UR4, PT ;  /* 0x00000004ff007c0c */ /* 0x000fe2000bf25070 */
[----:B------:R-:W-:-:S03]  /*f450*/  ULDC UR4, c[0x0][0x288] ;  /* 0x0000a20000047ab9 */ /* 0x000fc60000000800 */
[----:B------:R-:W-:-:S13]  /*f460*/  ISETP.NE.AND.EX P1, PT, RZ, UR5, PT, P1 ;  /* 0x00000005ff007c0c */ /* 0x000fda000bf25310 */
[----:B------:R-:W1:Y:S02]  /*f470*/  @P1 LDC.64 R6, c[0x0][0xa18] ;  /* 0x00028600ff061b82 */ /* 0x000e640000000a00 */
[----:B-1----:R-:W-:Y:S01]  /*f480*/  @P1 IMAD.WIDE R6, R19, 0x4, R6 ;  /* 0x0000000413061825 */ /* 0x002fe200078e0206 */
[----:B--2---:R1:W-:Y:S03]  /*f490*/  STL [R1+0x1c], R0 ;  /* 0x00001c0001007387 */ /* 0x0043e60000100800 */
[----:B-1----:R-:W-:Y:S01]  /*f4a0*/  IMAD.U32 R0, RZ, RZ, UR4 ;  /* 0x00000004ff007e24 */ /* 0x002fe2000f8e00ff */
[----:B------:R-:W-:-:S05]  /*f4b0*/  ULDC.64 UR4, c[0x0][0x3f8] ;  /* 0x0000fe0000047ab9 */ /* 0x000fca0000000a00 */
[----:B------:R1:W5:Y:S01]  /*f4c0*/  @P1 LDG.E R0, desc[UR60][R6.64] ;  /* 0x0000003c06001981 */ /* 0x000362000c1e1900 */
[----:B------:R-:W-:Y:S01]  /*f4d0*/  UISETP.NE.U32.AND UP0, UPT, UR4, URZ, UPT ;  /* 0x0000003f0400728c */ /* 0x000fe2000bf05070 */
[----:B------:R-:W-:Y:S02]  /*f4e0*/  ISETP.NE.U32.AND P0, PT, RZ, UR6, PT ;  /* 0x00000006ff007c0c */ /* 0x000fe4000bf05070 */
[----:B------:R-:W-:Y:S01]  /*f4f0*/  ULDC UR4, c[0x0][0x404] ;  /* 0x0001010000047ab9 */ /* 0x000fe20000000800 */
[----:B------:R-:W-:Y:S01]  /*f500*/  UISETP.NE.AND.EX UP0, UPT, UR5, URZ, UPT, UP0 ;  /* 0x0000003f0500728c */ /* 0x000fe2000bf05300 */
[----:B------:R-:W-:Y:S02]  /*f510*/  ISETP.NE.AND.EX P0, PT, RZ, UR7, PT, P0 ;  /* 0x00000007ff007c0c */ /* 0x000fe4000bf05300 */
[----:B------:R-:W-:Y:S01]  /*f520*/  ULDC UR5, c[0x0][0x2e0] ;  /* 0x0000b80000057ab9 */ /* 0x000fe20000000800 */
[----:B------:R-:W-:-:S04]  /*f530*/  USEL UR4, UR4, 0x1, UP0 ;  /* 0x0000000104047887 */ /* 0x000fc80008000000 */
[----:B------:R-:W-:-:S06]  /*f540*/  UIMAD UR4, UR4, UR5, URZ ;  /* 0x00000005040472a4 */ /* 0x000fcc000f8e023f */
[----:B------:R-:W-:Y:S01]  /*f550*/  IMAD.U32 R5, RZ, RZ, UR4 ;  /* 0x00000004ff057e24 */ /* 0x000fe2000f8e00ff */
[----:B-1----:R-:W-:Y:S06]  /*f560*/  @P1 BRA `(.L_x_1161) ;  /* 0x0000000000101947 */ /* 0x002fec0003800000 */
[----:B------:R-:W-:Y:S05]  /*f570*/  @!P2 BRA `(.L_x_1161) ;  /* 0x00000000000ca947 */ /* 0x000fea0003800000 */
[----:B------:R-:W2:Y:S04]  /*f580*/  LDG.E R7, desc[UR60][R2.64] ;  /* 0x0000003c02077981 */ /* 0x000ea8000c1e1900 */
[----:B-----5:R-:W2:Y:S02]  /*f590*/  LDG.E R0, desc[UR60][R2.64+0x4] ;  /* 0x0000043c02007981 */ /* 0x020ea4000c1e1900 */
[----:B--2---:R-:W-:-:S07]  /*f5a0*/  IMAD.IADD R0, R0, 0x1, -R7 ;  /* 0x0000000100007824 */ /* 0x004fce00078e0a07 */
.L_x_1161:
[----:B------:R-:W1:Y:S01]  /*f5b0*/  LDC.64 R2, c[0x0][0xa08] ;  /* 0x00028200ff027b82 */ /* 0x000e620000000a00 */
[----:B------:R-:W-:Y:S01]  /*f5c0*/  IMAD.MOV.U32 R7, RZ, RZ, RZ ;  /* 0x000000ffff077224 */ /* 0x000fe200078e00ff */
[----:B------:R-:W-:Y:S01]  /*f5d0*/  ULDC.64 UR4, c[0x0][0xa20] ;  /* 0x0002880000047ab9 */ /* 0x000fe20000000a00 */
[----:B-1----:R-:W-:-:S05]  /*f5e0*/  IMAD.WIDE R2, R19, 0x4, R2 ;  /* 0x0000000413027825 */ /* 0x002fca00078e0202 */
[----:B------:R-:W2:Y:S01]  /*f5f0*/  @P0 LDG.E R7, desc[UR60][R2.64] ;  /* 0x0000003c02070981 */ /* 0x000ea2000c1e1900 */
[----:B------:R-:W-:-:S04]  /*f600*/  ISETP.NE.U32.AND P1, PT, RZ, UR4, PT ;  /* 0x00000004ff007c0c */ /* 0x000fc8000bf25070 */
[----:B------:R-:W-:Y:S01]  /*f610*/  ISETP.NE.AND.EX P1, PT, RZ, UR5, PT, P1 ;  /* 0x00000005ff007c0c */ /* 0x000fe2000bf25310 */
[----:B--2--5:R-:W-:-:S05]  /*f620*/  IMAD.IADD R6, R7, 0x1, R4 ;  /* 0x0000000107067824 */ /* 0x024fca00078e0204 */
[----:B------:R1:W-:Y:S07]  /*f630*/  STL [R1+0x4], R6 ;  /* 0x0000040601007387 */ /* 0x0003ee0000100800 */
[----:B------:R-:W-:Y:S05]  /*f640*/  @!P1 BRA `(.L_x_1162) ;  /* 0x0000000000109947 */ /* 0x000fea0003800000 */
[----:B------:R-:W2:Y:S02]  /*f650*/  LDC.64 R2, c[0x0][0xa20] ;  /* 0x00028800ff027b82 */ /* 0x000ea40000000a00 */
[----:B--2---:R-:W-:-:S05]  /*f660*/  IMAD.WIDE R2, R19, 0x4, R2 ;  /* 0x0000000413027825 */ /* 0x004fca00078e0202 */
[----:B------:R2:W5:Y:S01]  /*f670*/  LDG.E R5, desc[UR60][R2.64] ;  /* 0x0000003c02057981 */ /* 0x000562000c1e1900 */
[----:B------:R-:W-:Y:S05]  /*f680*/  BRA `(.L_x_1163) ;  /* 0x0000000000107947 */ /* 0x000fea0003800000 */
.L_x_1162:
[----:B------:R-:W-:Y:S05]  /*f690*/  @!P0 BRA `(.L_x_1163) ;  /* 0x00000000000c8947 */ /* 0x000fea0003800000 */
[----:B-1----:R-:W2:Y:S04]  /*f6a0*/  LDG.E R6, desc[UR60][R2.64] ;  /* 0x0000003c02067981 */ /* 0x002ea8000c1e1900 */
[----:B------:R-:W2:Y:S02]  /*f6b0*/  LDG.E R5, desc[UR60][R2.64+0x4] ;  /* 0x0000043c02057981 */ /* 0x000ea4000c1e1900 */
[----:B--2---:R-:W-:-:S07]  /*f6c0*/  IMAD.IADD R5, R5, 0x1, -R6 ;  /* 0x0000000105057824 */ /* 0x004fce00078e0a06 */
.L_x_1163:
[----:B--2---:R-:W2:Y:S01]  /*f6d0*/  LDC.64 R2, c[0x0][0x9e0] ;  /* 0x00027800ff027b82 */ /* 0x004ea20000000a00 */
[----:B-----5:R-:W-:Y:S01]  /*f6e0*/  IMAD.IADD R7, R5, 0x1, -R4 ;  /* 0x0000000105077824 */ /* 0x020fe200078e0a04 */
[----:B------:R-:W-:-:S04]  /*f6f0*/  LEA R9, R17, 0x80, 0x7 ;  /* 0x0000008011097811 */ /* 0x000fc800078e38ff */
[----:B------:R-:W-:Y:S02]  /*f700*/  IADD3 R9, R7, R9, -R0 ;  /* 0x0000000907097210 */ /* 0x000fe40007ffe800 */
[----:B--2---:R-:W-:-:S03]  /*f710*/  ISETP.GE.AND P0, PT, R3, 0x1, PT ;  /* 0x000000010300780c */ /* 0x004fc60003f06270 */
[----:B------:R-:W-:-:S10]  /*f720*/  IMAD.IADD R2, R9, 0x1, R2 ;  /* 0x0000000109027824 */ /* 0x000fd400078e0202 */
[----:B------:R-:W-:Y:S05]  /*f730*/  @!P0 BRA `(.L_x_1164) ;  /* 0x0000000000488947 */ /* 0x000fea0003800000 */
[C---:B------:R-:W-:Y:S01]  /*f740*/  ISETP.GT.AND P1, PT, R9.reuse, RZ, PT ;  /* 0x000000ff0900720c */ /* 0x040fe20003f24270 */
[----:B------:R-:W-:Y:S01]  /*f750*/  BSSY B0, `(.L_x_1165) ;  /* 0x000000e000007945 */ /* 0x000fe20003800000 */
[----:B-1----:R-:W-:-:S11]  /*f760*/  VIADD R6, R9, 0xffffffff ;  /* 0xffffffff09067836 */ /* 0x002fd60000000000 */
        /* <DEDUP_REMOVED lines=8> */
.L_x_1166:
[----:B------:R-:W-:-:S13]  /*f7f0*/  ISETP.NE.AND P1, PT, R3, 0x1, PT ;  /* 0x000000010300780c */ /* 0x000fda0003f25270 */
[----:B------:R-:W1:Y:S02]  /*f800*/  @P1 LDC.64 R4, c[0x0][0x9e8] ;  /* 0x00027a00ff041b82 */ /* 0x000e640000000a00 */
[----:B-1----:R-:W-:-:S05]  /*f810*/  @P1 IMAD.HI.U32 R4, R6, R4, RZ ;  /* 0x0000000406041227 */ /* 0x002fca00078e00ff */
[----:B------:R-:W-:-:S07]  /*f820*/  @P1 SHF.R.U32.HI R6, RZ, R5, R4 ;  /* 0x00000005ff061219 */ /* 0x000fce0000011604 */
.L_x_1167:
[----:B------:R-:W-:Y:S05]  /*f830*/  BSYNC B0 ;  /* 0x0000000000007941 */ /* 0x000fea0003800000 */
.L_x_1165:
[----:B------:R-:W-:-:S05]  /*f840*/  IMAD R5, R6, R3, R3 ;  /* 0x0000000306057224 */ /* 0x000fca00078e0203 */
[----:B------:R-:W-:-:S07]  /*f850*/  VIMNMX R2, R2, R5, PT ;  /* 0x0000000502027248 */ /* 0x000fce0003fe0100 */
.L_x_1164:
[----:B------:R-:W-:Y:S01]  /*f860*/  VIADD R2, R2, 0x5f ;  /* 0x0000005f02027836 */ /* 0x000fe20000000000 */
[----:B------:R-:W-:Y:S01]  /*f870*/  ULDC UR4, c[0x0][0x9dc] ;  /* 0x0002770000047ab9 */ /* 0x000fe20000000800 */
[----:B------:R-:W-:Y:S02]  /*f880*/  IMAD R4, R17, 0x80, -R0 ;  /* 0x0000008011047824 */ /* 0x000fe400078e0a00 */
[----:B------:R-:W-:-:S04]  /*f890*/  IMAD.HI R2, R2, 0x2aaaaaab, RZ ;  /* 0x2aaaaaab02027827 */ /* 0x000fc800078e02ff */
[C---:B------:R-:W-:Y:S01]  /*f8a0*/  VIADD R0, R7.reuse, 0x5f ;  /* 0x0000005f07007836 */ /* 0x040fe20000000000 */
[----:B------:R-:W-:Y:S01]  /*f8b0*/  SHF.R.U32.HI R5, RZ, 0x1f, R2 ;  /* 0x0000001fff057819 */ /* 0x000fe20000011602 */
[----:B------:R-:W-:Y:S02]  /*f8c0*/  IMAD.IADD R7, R7, 0x1, R4 ;  /* 0x0000000107077824 */ /* 0x000fe400078e0204 */
[----:B------:R-:W-:Y:S01]  /*f8d0*/  IMAD.HI R0, R0, 0x2aaaaaab, RZ ;  /* 0x2aaaaaab00007827 */ /* 0x000fe200078e02ff */
[----:B------:R-:W-:-:S04]  /*f8e0*/  LEA.HI.SX32 R2, R2, R5, 0x1c ;  /* 0x0000000502027211 */ /* 0x000fc800078fe2ff */
[----:B------:R-:W-:-:S04]  /*f8f0*/  SHF.R.U32.HI R5, RZ, 0x1f, R0 ;  /* 0x0000001fff057819 */ /* 0x000fc80000011600 */
[----:B------:R-:W-:Y:S01]  /*f900*/  LEA.HI.SX32 R5, R0, R5, 0x1c ;  /* 0x0000000500057211 */ /* 0x000fe200078fe2ff */
[----:B------:R-:W-:-:S03]  /*f910*/  VIADD R0, R7, -UR4 ;  /* 0x8000000407007c36 */ /* 0x000fc60008000000 */
[----:B-1----:R-:W-:-:S05]  /*f920*/  VIMNMX R6, R5, R2, PT ;  /* 0x0000000205067248 */ /* 0x002fca0003fe0100 */
[----:B------:R1:W-:Y:S01]  /*f930*/  STL [R1+0x14], R6 ;  /* 0x0000140601007387 */ /* 0x0003e20000100800 */
[----:B------:R-:W-:Y:S05]  /*f940*/  @!P0 BRA `(.L_x_1168) ;  /* 0x0000000000448947 */ /* 0x000fea0003800000 */
[----:B------:R-:W-:Y:S01]  /*f950*/  ISETP.GT.AND P0, PT, R7, -0x1, PT ;  /* 0xffffffff0700780c */ /* 0x000fe20003f04270 */
[----:B------:R-:W-:-:S12]  /*f960*/  BSSY B0, `(.L_x_1169) ;  /* 0x000000d000007945 */ /* 0x000fd80003800000 */
[----:B------:R-:W-:Y:S05]  /*f970*/  @P0 BRA `(.L_x_1170) ;  /* 0x00000000001c0947 */ /* 0x000fea0003800000 */
[----:B------:R-:W-:Y:S02]  /*f980*/  ISETP.NE.AND P0, PT, R3, 0x1, PT ;  /* 0x000000010300780c */ /* 0x000fe40003f05270 */
[----:B------:R-:W-:-:S11]  /*f990*/  LOP3.LUT R7, RZ, R7, RZ, 0x33, !PT ;  /* 0x00000007ff077212 */ /* 0x000fd600078e33ff */
[----:B------:R-:W2:Y:S02]  /*f9a0*/  @P0 LDC.64 R4, c[0x0][0x9e8] ;  /* 0x00027a00ff040b82 */ /* 0x000ea40000000a00 */
[----:B--2---:R-:W-:-:S05]  /*f9b0*/  @P0 IMAD.HI.U32 R4, R7, R4, RZ ;  /* 0x0000000407040227 */ /* 0x004fca00078e00ff */
[----:B------:R-:W-:-:S04]  /*f9c0*/  @P0 SHF.R.U32.HI R7, RZ, R5, R4 ;  /* 0x00000005ff070219 */ /* 0x000fc80000011604 */
[----:B------:R-:W-:Y:S01]  /*f9d0*/  LOP3.LUT R7, RZ, R7, RZ, 0x33, !PT ;  /* 0x00000007ff077212 */ /* 0x000fe200078e33ff */
[----:B------:R-:W-:Y:S06]  /*f9e0*/  BRA `(.L_x_1171) ;  /* 0x0000000000107947 */ /* 0x000fec0003800000 */
.L_x_1170:
[----:B------:R-:W-:-:S13]  /*f9f0*/  ISETP.NE.AND P0, PT, R3, 0x1, PT ;  /* 0x000000010300780c */ /* 0x000fda0003f05270 */
[----:B------:R-:W2:Y:S02]  /*fa00*/  @P0 LDC.64 R4, c[0x0][0x9e8] ;  /* 0x00027a00ff040b82 */ /* 0x000ea40000000a00 */
[----:B--2---:R-:W-:-:S05]  /*fa10*/  @P0 IMAD.HI.U32 R4, R7, R4, RZ ;  /* 0x0000000407040227 */ /* 0x004fca00078e00ff */
[----:B------:R-:W-:-:S07]  /*fa20*/  @P0 SHF.R.U32.HI R7, RZ, R5, R4 ;  /* 0x00000005ff070219 */ /* 0x000fce0000011604 */
.L_x_1171:
[----:B------:R-:W-:Y:S05]  /*fa30*/  BSYNC B0 ;  /* 0x0000000000007941 */ /* 0x000fea0003800000 */
.L_x_1169:
[----:B------:R-:W-:-:S05]  /*fa40*/  IMAD R3, R7, R3, RZ ;  /* 0x0000000307037224 */ /* 0x000fca00078e02ff */
[----:B------:R-:W-:-:S07]  /*fa50*/  VIMNMX R0, R0, R3, !PT ;  /* 0x0000000300007248 */ /* 0x000fce0007fe0100 */
.L_x_1168:
[----:B------:R-:W-:Y:S01]  /*fa60*/  IMAD.HI R0, R0, 0x2aaaaaab, RZ ;  /* 0x2aaaaaab00007827 */ /* 0x000fe200078e02ff */
[----:B------:R-:W-:Y:S04]  /*fa70*/  BSSY B6, `(.L_x_1172) ;  /* 0x0000306000067945 */ /* 0x000fe80003800000 */
[----:B------:R-:W-:-:S04]  /*fa80*/  SHF.R.U32.HI R3, RZ, 0x1f, R0 ;  /* 0x0000001fff037819 */ /* 0x000fc80000011600 */
[----:B------:R-:W-:-:S04]  /*fa90*/  LEA.HI.SX32 R3, R0, R3, 0x1c ;  /* 0x0000000300037211 */ /* 0x000fc800078fe2ff */
[----:B------:R-:W-:-:S04]  /*faa0*/  VIMNMX R2, RZ, R3, !PT ;  /* 0x00000003ff027248 */ /* 0x000fc80007fe0100 */
[----:B------:R-:W-:Y:S01]  /*fab0*/  ISETP.GT.AND P0, PT, R6, R2, PT ;  /* 0x000000020600720c */ /* 0x000fe20003f04270 */
[----:B------:R2:W-:-:S12]  /*fac0*/  STL [R1+0x10], R2 ;  /* 0x0000100201007387 */ /* 0x0005d80000100800 */
[----:B--2---:R-:W-:Y:S05]  /*fad0*/  @P0 BRA `(.L_x_1173) ;  /* 0x0000000000440947 */ /* 0x004fea0003800000 */
[----:B------:R-:W2:Y:S02]  /*fae0*/  S2R R2, SR_TID.X ;  /* 0x0000000000027919 */ /* 0x000ea40000002100 */
[----:B--2---:R-:W-:-:S04]  /*faf0*/  LOP3.LUT R2, R2, 0x1f, RZ, 0xc0, !PT ;  /* 0x0000001f02027812 */ /* 0x004fc800078ec0ff */
[----:B------:R-:W-:-:S13]  /*fb00*/  ISETP.NE.AND P1, PT, R2, RZ, PT ;  /* 0x000000ff0200720c */ /* 0x000fda0003f25270 */
[----:B------:R-:W-:Y:S05]  /*fb10*/  @P1 BRA `(.L_x_1174) ;  /* 0x0000002c00ec1947 */ /* 0x000fea0003800000 */
[----:B------:R-:W2:Y:S01]  /*fb20*/  S2R R7, SR_LANEID ;  /* 0x0000000000077919 */ /* 0x000ea20000000000 */
[----:B------:R-:W-:Y:S01]  /*fb30*/  VOTEU.ANY UR4, UPT, PT ;  /* 0x0000000000047886 */ /* 0x000fe200038e0100 */
[----:B------:R-:W3:Y:S01]  /*fb40*/  LDC.64 R2, c[0x0][0xc38] ;  /* 0x00030e00ff027b82 */ /* 0x000ee20000000a00 */
[----:B------:R-:W2:Y:S08]  /*fb50*/  FLO.U32 R0, UR4 ;  /* 0x0000000400007d00 */ /* 0x000eb000080e0000 */
[----:B------:R-:W3:Y:S01]  /*fb60*/  POPC R5, UR4 ;  /* 0x0000000400057d09 */ /* 0x000ee20008000000 */
[----:B--2---:R-:W-:-:S13]  /*fb70*/  ISETP.EQ.U32.AND P0, PT, R0, R7, PT ;  /* 0x000000070000720c */ /* 0x004fda0003f02070 */
[----:B---3--:R-:W2:Y:S01]  /*fb80*/  @P0 ATOMG.E.ADD.STRONG.GPU PT, R3, desc[UR60][R2.64], R5 ;  /* 0x00000005020309a8 */ /* 0x008ea200081ee1fc */
[----:B------:R-:W3:Y:S02]  /*fb90*/  S2R R4, SR_LTMASK ;  /* 0x0000000000047919 */ /* 0x000ee40000003900 */
[----:B---3--:R-:W-:-:S04]  /*fba0*/  LOP3.LUT R4, R4, UR4, RZ, 0xc0, !PT ;  /* 0x0000000404047c12 */ /* 0x008fc8000f8ec0ff */
[----:B------:R-:W3:Y:S01]  /*fbb0*/  POPC R7, R4 ;  /* 0x0000000400077309 */ /* 0x000ee20000000000 */
[----:B--2---:R-:W3:Y:S02]  /*fbc0*/  SHFL.IDX PT, R0, R3, R0, 0x1f ;  /* 0x00001f0003007589 */ /* 0x004ee400000e0000 */
[----:B---3--:R-:W-:Y:S01]  /*fbd0*/  IADD3 R16, R0, UR38, R7 ;  /* 0x0000002600107c10 */ /* 0x008fe2000fffe007 */
[----:B------:R-:W-:Y:S06]  /*fbe0*/  BRA `(.L_x_1174) ;  /* 0x0000002c00b87947 */ /* 0x000fec0003800000 */
.L_x_1173:
[----:B------:R-:W2:Y:S01]  /*fbf0*/  S2R R3, SR_CgaCtaId ;  /* 0x0000000000037919 */ /* 0x000ea20000008800 */
[----:B------:R-:W-:-:S04]  /*fc00*/  MOV R0, 0x400 ;  /* 0x0000040000007802 */ /* 0x000fc80000000f00 */
[----:B--2---:R-:W-:-:S05]  /*fc10*/  LEA R2, R3, R0, 0x18 ;  /* 0x0000000003027211 */ /* 0x004fca00078ec0ff */
[----:B------:R2:W-:Y:S01]  /*fc20*/  STL [R1+0xc], R2 ;  /* 0x00000c0201007387 */ /* 0x0005e20000100800 */
[----:B------:R-:W-:-:S05]  /*fc30*/  VIADD R0, R2, 0x18400 ;  /* 0x0001840002007836 */ /* 0x000fca0000000000 */
[----:B------:R-:W-:-:S13]  /*fc40*/  LOP3.LUT P0, RZ, R0, 0x3ff, RZ, 0xc0, !PT ;  /* 0x000003ff00ff7812 */ /* 0x000fda000780c0ff */
[----:B--2---:R-:W-:Y:S05]  /*fc50*/  @!P0 BRA `(.L_x_1175) ;  /* 0x0000000000408947 */ /* 0x004fea0003800000 */
[----:B------:R-:W-:Y:S01]  /*fc60*/  MOV R2, 0x0 ;  /* 0x0000000000027802 */ /* 0x000fe20000000f00 */
[----:B------:R-:W-:Y:S01]  /*fc70*/  ULDC.64 UR6, c[0x4][0xb8] ;  /* 0x01002e0000067ab9 */ /* 0x000fe20000000a00 */
[----:B------:R-:W-:Y:S01]  /*fc80*/  ULDC.64 UR8, c[0x4][0xc0] ;  /* 0x0100300000087ab9 */ /* 0x000fe20000000a00 */
[----:B------:R-:W-:Y:S01]  /*fc90*/  ULDC.64 UR4, c[0x4][0x38] ;  /* 0x01000e0000047ab9 */ /* 0x000fe20000000a00 */
[----:B------:R-:W-:Y:S02]  /*fca0*/  IMAD.U32 R4, RZ, RZ, UR6 ;  /* 0x00000006ff047e24 */ /* 0x000fe4000f8e00ff */
[----:B------:R-:W2:Y:S01]  /*fcb0*/  LDC.64 R2, c[0x4][R2] ;  /* 0x0100000002027b82 */ /* 0x000ea20000000a00 */
[----:B------:R-:W-:Y:S02]  /*fcc0*/  IMAD.U32 R5, RZ, RZ, UR7 ;  /* 0x00000007ff057e24 */ /* 0x000fe4000f8e00ff */
[----:B-1----:R-:W-:Y:S02]  /*fcd0*/  IMAD.U32 R6, RZ, RZ, UR8 ;  /* 0x00000008ff067e24 */ /* 0x002fe4000f8e00ff */
[----:B------:R-:W-:-:S02]  /*fce0*/  IMAD.U32 R7, RZ, RZ, UR9 ;  /* 0x00000009ff077e24 */ /* 0x000fc4000f8e00ff */
[----:B------:R-:W-:Y:S02]  /*fcf0*/  IMAD.U32 R10, RZ, RZ, UR4 ;  /* 0x00000004ff0a7e24 */ /* 0x000fe4000f8e00ff */
[----:B0-----:R-:W-:Y:S02]  /*fd00*/  IMAD.U32 R11, RZ, RZ, UR5 ;  /* 0x00000005ff0b7e24 */ /* 0x001fe4000f8e00ff */
[----:B------:R-:W-:Y:S02]  /*fd10*/  IMAD.MOV.U32 R8, RZ, RZ, 0x70 ;  /* 0x00000070ff087424 */ /* 0x000fe400078e00ff */
[----:B------:R-:W-:Y:S02]  /*fd20*/  IMAD.MOV.U32 R12, RZ, RZ, 0x1 ;  /* 0x00000001ff0c7424 */ /* 0x000fe400078e00ff */
[----:B------:R-:W-:-:S07]  /*fd30*/  IMAD.MOV.U32 R13, RZ, RZ, RZ ;  /* 0x000000ffff0d7224 */ /* 0x000fce00078e00ff */
[----:B------:R-:W-:-:S07]  /*fd40*/  LEPC R20, `(.L_x_1175) ;  /* 0x000000001014794e */ /* 0x000fce0000000000 */
[----:B--2---:R-:W-:Y:S05]  /*fd50*/  CALL.ABS.NOINC R2 ;  /* 0x0000000002007343 */ /* 0x004fea0003c00000 */
.L_x_1175:
        /* <DEDUP_REMOVED lines=8> */
[----:B------:R2:W3:Y:S01]  /*fde0*/  LDC.64 R2, c[0x4][R0] ;  /* 0x0100000000027b82 */ /* 0x0004e20000000a00 */
[----:B------:R-:W-:Y:S02]  /*fdf0*/  IMAD.U32 R4, RZ, RZ, UR6 ;  /* 0x00000006ff047e24 */ /* 0x000fe4000f8e00ff */
[----:B------:R-:W-:Y:S02]  /*fe00*/  IMAD.U32 R5, RZ, RZ, UR7 ;  /* 0x00000007ff057e24 */ /* 0x000fe4000f8e00ff */
[----:B-1----:R-:W-:Y:S02]  /*fe10*/  IMAD.U32 R6, RZ, RZ, UR8 ;  /* 0x00000008ff067e24 */ /* 0x002fe4000f8e00ff */
[----:B------:R-:W-:-:S02]  /*fe20*/  IMAD.U32 R7, RZ, RZ, UR9 ;  /* 0x00000009ff077e24 */ /* 0x000fc4000f8e00ff */
[----:B------:R-:W-:Y:S02]  /*fe30*/  IMAD.U32 R10, RZ, RZ, UR4 ;  /* 0x00000004ff0a7e24 */ /* 0x000fe4000f8e00ff */
[----:B0-----:R-:W-:Y:S02]  /*fe40*/  IMAD.U32 R11, RZ, RZ, UR5 ;  /* 0x00000005ff0b7e24 */ /* 0x001fe4000f8e00ff */
[----:B------:R-:W-:Y:S02]  /*fe50*/  IMAD.MOV.U32 R8, RZ, RZ, 0x70 ;  /* 0x00000070ff087424 */ /* 0x000fe400078e00ff */
[----:B------:R-:W-:Y:S02]  /*fe60*/  IMAD.MOV.U32 R12, RZ, RZ, 0x1 ;  /* 0x00000001ff0c7424 */ /* 0x000fe400078e00ff */
[----:B--2---:R-:W-:-:S07]  /*fe70*/  IMAD.MOV.U32 R13, RZ, RZ, RZ ;  /* 0x000000ffff0d7224 */ /* 0x004fce00078e00ff */
[----:B------:R-:W-:-:S07]  /*fe80*/  LEPC R20, `(.L_x_1177) ;  /* 0x000000001014794e */ /* 0x000fce0000000000 */
[----:B---3--:R-:W-:Y:S05]  /*fe90*/  CALL.ABS.NOINC R2 ;  /* 0x0000000002007343 */ /* 0x008fea0003c00000 */
.L_x_1177:
        /* <DEDUP_REMOVED lines=16> */
.L_x_1176:
[----:B------:R-:W2:Y:S01]  /*ffa0*/  LDL.LU R7, [R1+0x1c] ;  /* 0x00001c0001077983 */ /* 0x000ea20000300800 */
[----:B------:R-:W3:Y:S01]  /*ffb0*/  LDC R0, c[0x0][0x428] ;  /* 0x00010a00ff007b82 */ /* 0x000ee20000000800 */
[----:B------:R-:W-:Y:S01]  /*ffc0*/  IMAD.MOV.U32 R4, RZ, RZ, R18 ;  /* 0x000000ffff047224 */ /* 0x000fe200078e0012 */
[----:B------:R-:W-:Y:S01]  /*ffd0*/  ULDC.64 UR4, c[0x0][0x9f8] ;  /* 0x00027e0000047ab9 */ /* 0x000fe20000000a00 */
[----:B-1----:R-:W1:Y:S01]  /*ffe0*/  S2R R6, SR_TID.X ;  /* 0x0000000000067919 */ /* 0x002e620000002100 */
[----:B---3--:R-:W-:Y:S02]  /*fff0*/  ISETP.NE.AND P0, PT, R0, 0x1, PT ;  /* 0x000000010000780c */ /* 0x008fe40003f05270 */
[----:B-1----:R-:W-:-:S11]  /*10000*/  LOP3.LUT R6, R6, 0x1f, RZ, 0xc0, !PT ;  /* 0x0000001f06067812 */ /* 0x002fd600078ec0ff */
[----:B------:R-:W1:Y:S08]  /*10010*/  @P0 LDC R3, c[0x0][0x42c] ;  /* 0x00010b00ff030b82 */ /* 0x000e700000000800 */
[----:B------:R-:W3:Y:S01]  /*10020*/  @P0 LDC R5, c[0x0][0x430] ;  /* 0x00010c00ff050b82 */ /* 0x000ee20000000800 */
[----:B-1----:R-:W-:-:S05]  /*10030*/  @P0 IMAD.HI.U32 R0, R18, R3, RZ ;  /* 0x0000000312000227 */ /* 0x002fca00078e00ff */
[----:B---3--:R-:W-:Y:S01]  /*10040*/  @P0 SHF.R.U32.HI R4, RZ, R5, R0 ;  /* 0x00000005ff040219 */ /* 0x008fe20000011600 */
[----:B------:R-:W-:Y:S01]  /*10050*/  IMAD.MOV.U32 R0, RZ, RZ, R19 ;  /* 0x000000ffff007224 */ /* 0x000fe200078e0013 */
[----:B------:R-:W-:-:S04]  /*10060*/  ISETP.NE.U32.AND P0, PT, RZ, UR4, PT ;  /* 0x00000004ff007c0c */ /* 0x000fc8000bf05070 */
[----:B------:R-:W-:Y:S01]  /*10070*/  ISETP.NE.AND.EX P0, PT, RZ, UR5, PT, P0 ;  /* 0x00000005ff007c0c */ /* 0x000fe2000bf05300 */
[----:B------:R-:W-:-:S12]  /*10080*/  ULDC.64 UR4, c[0x0][0xa00] ;  /* 0x0002800000047ab9 */ /* 0x000fd80000000a00 */
[----:B------:R-:W1:Y:S01]  /*10090*/  @P0 LDC.64 R2, c[0x0][0x9f8] ;  /* 0x00027e00ff020b82 */ /* 0x000e620000000a00 */
[----:B------:R-:W-:-:S04]  /*100a0*/  ISETP.NE.AND P6, PT, R6, RZ, PT ;  /* 0x000000ff0600720c */ /* 0x000fc80003fc5270 */
[----:B------:R-:W-:-:S09]  /*100b0*/  PLOP3.LUT P1, PT, P6, PT, PT, 0x8, 0x0 ;  /* 0x000000000000781c */ /* 0x000fd2000372e170 */
[----:B------:R-:W-:Y:S01]  /*100c0*/  VOTEU.ALL UP1, P6 ;  /* 0x00000000003f7886 */ /* 0x000fe20003020000 */
[----:B-1----:R-:W-:-:S05]  /*100d0*/  @P0 IMAD.WIDE R2, R19, 0x4, R2 ;  /* 0x0000000413020825 */ /* 0x002fca00078e0202 */
[----:B------:R1:W5:Y:S01]  /*100e0*/  @P0 LDG.E R0, desc[UR60][R2.64] ;  /* 0x0000003c02000981 */ /* 0x000362000c1e1900 */
[----:B------:R-:W-:Y:S01]  /*100f0*/  ISETP.NE.U32.AND P0, PT, RZ, UR4, PT ;  /* 0x00000004ff007c0c */ /* 0x000fe2000bf05070 */
[----:B------:R-:W-:-:S03]  /*10100*/  @!UP1 UIADD3 UR8, UP0, UR36, 0x270, URZ ;  /* 0x0000027024089890 */ /* 0x000fc6000ff1e03f */
[----:B------:R-:W-:Y:S01]  /*10110*/  ISETP.NE.AND.EX P0, PT, RZ, UR5, PT, P0 ;  /* 0x00000005ff007c0c */ /* 0x000fe2000bf05300 */
[----:B------:R-:W-:-:S03]  /*10120*/  @!UP1 UIADD3.X UR9, URZ, UR37, URZ, UP0, !UPT ;  /* 0x000000253f099290 */ /* 0x000fc600087fe43f */
[----:B------:R-:W-:Y:S01]  /*10130*/  SEL R8, R19, RZ, !P0 ;  /* 0x000000ff13087207 */ /* 0x000fe20004000000 */
[----:B------:R-:W-:Y:S01]  /*10140*/  VOTEU.ALL UP0, P6 ;  /* 0x00000000003f7886 */ /* 0x000fe20003000000 */
[----:B-12---:R-:W-:-:S07]  /*10150*/  IMAD R7, R17, 0x80, R7 ;  /* 0x0000008011077824 */ /* 0x006fce00078e0207 */
.L_x_1178:
        /* <DEDUP_REMOVED lines=16> */
.L_x_1179:
        /* <DEDUP_REMOVED lines=15> */
.L_x_1180:
        /* <DEDUP_REMOVED lines=9> */
[----:B------:R-:W2:Y:S01]  /*103e0*/  LDL R5, [R1+0x14] ;  /* 0x0000140001057983 */ /* 0x000ea20000100800 */
[----:B------:R-:W1:Y:S01]  /*103f0*/  LDC.64 R2, c[0x0][0x3f8] ;  /* 0x0000fe00ff027b82 */ /* 0x000e620000000a00 */
[----:B------:R-:W-:Y:S02]  /*10400*/  ULDC.64 UR4, c[0x0][0xa08] ;  /* 0x0002820000047ab9 */ /* 0x000fe40000000a00 */
[----:B-1----:R-:W-:Y:S01]  /*10410*/  LOP3.LUT P0, RZ, R2, UR4, RZ, 0xfc, !PT ;  /* 0x0000000402ff7c12 */ /* 0x002fe2000f80fcff */
[----:B------:R-:W-:-:S03]  /*10420*/  UMOV UR4, 0xffffffff ;  /* 0xffffffff00047882 */ /* 0x000fc60000000000 */
[----:B------:R-:W-:-:S04]  /*10430*/  LOP3.LUT P0, RZ, R3, UR5, RZ, 0xfc, P0 ;  /* 0x0000000503ff7c12 */ /* 0x000fc8000800fcff */
[----:B-----5:R-:W-:Y:S01]  /*10440*/  SEL R6, R0, RZ, !P0 ;  /* 0x000000ff00067207 */ /* 0x020fe20004000000 */
[----:B--2---:R-:W-:Y:S01]  /*10450*/  VIADD R5, R5, 0xffffffff ;  /* 0xffffffff05057836 */ /* 0x004fe20000000000 */
[----:B------:R-:W-:Y:S07]  /*10460*/  BRA.DIV UR4, `(.L_x_1181) ;  /* 0x0000003a04687947 */ /* 0x000fee000b800000 */
.L_x_1251:
[----:B------:R-:W-:Y:S01]  /*10470*/  UMOV UR4, 0xffffffff ;  /* 0xffffffff00047882 */ /* 0x000fe20000000000 */
[----:B------:R-:W-:Y:S02]  /*10480*/  SHF.R.S32.HI R17, RZ, 0x1f, R0 ;  /* 0x0000001fff117819 */ /* 0x000fe40000011400 */
[----:B------:R-:W-:Y:S05]  /*10490*/  BRA.DIV UR4, `(.L_x_1182) ;  /* 0x0000003a04907947 */ /* 0x000fea000b800000 */
[----:B------:R-:W-:-:S13]  /*104a0*/  ELECT P6, URZ, PT ;  /* 0x00000000003f782f */ /* 0x000fda00038c0000 */
.L_x_1254:
[----:B------:R-:W-:Y:S05]  /*104b0*/  @!P6 BRA `(.L_x_1183) ;  /* 0x000000040028e947 */ /* 0x000fea0003800000 */
[----:B------:R-:W-:-:S04]  /*104c0*/  ISETP.NE.U32.AND P0, PT, R2, RZ, PT ;  /* 0x000000ff0200720c */ /* 0x000fc80003f05070 */
[----:B------:R-:W-:-:S13]  /*104d0*/  ISETP.NE.AND.EX P0, PT, R3, RZ, PT, P0 ;  /* 0x000000ff0300720c */ /* 0x000fda0003f05300 */
[----:B------:R-:W-:Y:S05]  /*104e0*/  @!P0 BRA `(.L_x_1184) ;  /* 0x0000000000488947 */ /* 0x000fea0003800000 */
[----:B------:R-:W1:Y:S01]  /*104f0*/  LDC R12, c[0x0][0x41c] ;  /* 0x00010700ff0c7b82 */ /* 0x000e620000000800 */
[----:B------:R-:W-:Y:S01]  /*10500*/  IMAD.MOV.U32 R6, RZ, RZ, R5 ;  /* 0x000000ffff067224 */ /* 0x000fe200078e0005 */
[----:B------:R-:W-:Y:S01]  /*10510*/  ULDC.64 UR4, c[0x0][0x408] ;  /* 0x0001020000047ab9 */ /* 0x000fe20000000a00 */
[----:B-1----:R-:W-:-:S13]  /*10520*/  ISETP.NE.AND P0, PT, R12, 0x1, PT ;  /* 0x000000010c00780c */ /* 0x002fda0003f05270 */
[----:B0-----:R-:W0:Y:S02]  /*10530*/  @P0 LDC.64 R10, c[0x0][0x420] ;  /* 0x00010800ff0a0b82 */ /* 0x001e240000000a00 */
[----:B0-----:R-:W-:-:S05]  /*10540*/  @P0 IMAD.HI.U32 R10, R5, R10, RZ ;  /* 0x0000000a050a0227 */ /* 0x001fca00078e00ff */
        /* <DEDUP_REMOVED lines=12> */
.L_x_1184:
[----:B------:R-:W2:Y:S01]  /*10610*/  LDL R9, [R1] ;  /* 0x0000000001097983 */ /* 0x000ea20000100800 */
[----:B0-----:R-:W-:-:S03]  /*10620*/  MOV R11, 0x400 ;  /* 0x00000400000b7802 */ /* 0x001fc60000000f00 */
[----:B------:R-:W3:Y:S01]  /*10630*/  LDL R10, [R1+0x8] ;  /* 0x00000800010a7983 */ /* 0x000ee20000100800 */
[----:B-1----:R-:W0:Y:S02]  /*10640*/  S2R R12, SR_CgaCtaId ;  /* 0x00000000000c7919 */ /* 0x002e240000008800 */
[----:B0-----:R-:W-:-:S05]  /*10650*/  LEA R11, R12, R11, 0x18 ;  /* 0x0000000b0c0b7211 */ /* 0x001fca00078ec0ff */
[----:B--2---:R-:W-:Y:S01]  /*10660*/  IMAD R9, R9, 0x8, R11 ;  /* 0x0000000809097824 */ /* 0x004fe200078e020b */
[----:B---3--:R-:W-:-:S04]  /*10670*/  SHF.L.U32 R10, R10, 0x1f, RZ ;  /* 0x0000001f0a0a7819 */ /* 0x008fc800000006ff */
[----:B------:R-:W0:Y:S02]  /*10680*/  SYNCS.PHASECHK.TRANS64.TRYWAIT P0, [R9+URZ+0x2a840], R10 ;  /* 0x02a8400a090075a7 */ /* 0x000e24000800017f */
[----:B0-----:R-:W-:Y:S05]  /*10690*/  @!P0 BRA `(.L_x_1185) ;  /* 0x0000003800308947 */ /* 0x001fea0003800000 */
.L_x_1255:
        /* <DEDUP_REMOVED lines=11> */
.L_x_1186:
[----:B------:R-:W2:Y:S01]  /*10750*/  LDL R11, [R1] ;  /* 0x00000000010b7983 */ /* 0x000ea20000100800 */
[----:B------:R-:W-:-:S03]  /*10760*/  MOV R12, 0x400 ;  /* 0x00000400000c7802 */ /* 0x000fc60000000f00 */
[----:B0-----:R-:W3:Y:S01]  /*10770*/  LDL R10, [R1+0x4] ;  /* 0x00000400010a7983 */ /* 0x001ee20000100800 */
[----:B------:R-:W0:Y:S01]  /*10780*/  S2R R13, SR_CgaCtaId ;  /* 0x00000000000d7919 */ /* 0x000e220000008800 */
[----:B------:R-:W-:Y:S02]  /*10790*/  R2UR UR9, R9 ;  /* 0x00000000090972ca */ /* 0x000fe400000e0000 */
[----:B------:R-:W-:Y:S01]  /*107a0*/  R2UR UR11, R5 ;  /* 0x00000000050b72ca */ /* 0x000fe200000e0000 */
[----:B------:R-:W-:Y:S01]  /*107b0*/  UIADD3 UR4, UP0, UR36, 0x370, URZ ;  /* 0x0000037024047890 */ /* 0x000fe2000ff1e03f */
[----:B------:R-:W-:Y:S02]  /*107c0*/  R2UR UR12, R4 ;  /* 0x00000000040c72ca */ /* 0x000fe400000e0000 */
[----:B-----5:R-:W-:Y:S02]  /*107d0*/  R2UR UR13, R6 ;  /* 0x00000000060d72ca */ /* 0x020fe400000e0000 */
[----:B0-----:R-:W-:-:S05]  /*107e0*/  LEA R12, R13, R12, 0x18 ;  /* 0x0000000c0d0c7211 */ /* 0x001fca00078ec0ff */
[----:B------:R-:W-:Y:S01]  /*107f0*/  UIADD3 UR9, UR9, 0x2a830, URZ ;  /* 0x0002a83009097890 */ /* 0x000fe2000fffe03f */
[----:B------:R-:W-:Y:S01]  /*10800*/  UMOV UR10, URZ ;  /* 0x0000003f000a7c82 */ /* 0x000fe20008000000 */
[----:B------:R-:W-:Y:S01]  /*10810*/  UMOV UR6, 0x0 ;  /* 0x0000000000067882 */ /* 0x000fe20000000000 */
[----:B------:R-:W-:Y:S01]  /*10820*/  UMOV UR7, 0x14f00000 ;  /* 0x14f0000000077882 */ /* 0x000fe20000000000 */
[----:B------:R-:W-:Y:S01]  /*10830*/  UMOV UR16, 0x40 ;  /* 0x0000004000107882 */ /* 0x000fe20000000000 */
[----:B--2---:R-:W-:Y:S01]  /*10840*/  IMAD R9, R11, 0x9000, R12 ;  /* 0x000090000b097824 */ /* 0x004fe200078e020c */
[----:B---3--:R-:W-:-:S04]  /*10850*/  R2UR UR5, R10 ;  /* 0x000000000a0572ca */ /* 0x008fc800000e0000 */
[----:B------:R-:W-:-:S09]  /*10860*/  R2UR UR8, R9 ;  /* 0x00000000090872ca */ /* 0x000fd200000e0000 */
[----:B------:R-:W-:-:S04]  /*10870*/  UIMAD UR11, UR11, 0x60, UR5 ;  /* 0x000000600b0b78a4 */ /* 0x000fc8000f8e0205 */
[----:B------:R-:W-:Y:S02]  /*10880*/  UIADD3 UR14, UR8, 0x18400, URZ ;  /* 0x00018400080e7890 */ /* 0x000fe4000fffe03f */
        /* <DEDUP_REMOVED lines=12> */
[----:B-1----:R-:W-:Y:S01]  /*10950*/  NOP ;  /* 0x0000000000007918 */ /* 0x002fe20000000000 */
.L_x_1183:
[----:B------:R-:W2:Y:S01]  /*10960*/  LDL.LU R12, [R1+0x18] ;  /* 0x00001800010c7983 */ /* 0x000ea20000300800 */
[----:B------:R-:W-:Y:S01]  /*10970*/  MOV R10, 0x400 ;  /* 0x00000400000a7802 */ /* 0x000fe20000000f00 */
[----:B------:R-:W-:Y:S05]  /*10980*/  WARPSYNC.ALL ;  /* 0x0000000000007948 */ /* 0x000fea0003800000 */
[----:B0-----:R-:W0:Y:S01]  /*10990*/  S2R R11, SR_CgaCtaId ;  /* 0x00000000000b7919 */ /* 0x001e220000008800 */
        /* <DEDUP_REMOVED lines=43> */
.L_x_1256:
[----:B------:R-:W-:Y:S05]  /*10c50*/  BSYNC B0 ;  /* 0x0000000000007941 */ /* 0x000fea0003800000 */
.L_x_1187:
[----:B------:R-:W2:Y:S04]  /*10c60*/  LDL R9, [R1+0x14] ;  /* 0x0000140001097983 */ /* 0x000ea80000100800 */
[----:B0-----:R-:W3:Y:S01]  /*10c70*/  LDL R8, [R1+0x10] ;  /* 0x0000100001087983 */ /* 0x001ee20000100800 */
[----:B------:R-:W-:Y:S01]  /*10c80*/  BSSY B0, `(.L_x_1189) ;  /* 0x0000197000007945 */ /* 0x000fe20003800000 */
[----:B--2---:R-:W-:-:S05]  /*10c90*/  VIADD R7, R9, 0xfffffffe ;  /* 0xfffffffe09077836 */ /* 0x004fca0000000000 */
[----:B---3--:R-:W-:-:S13]  /*10ca0*/  ISETP.GE.AND P0, PT, R7, R8, PT ;  /* 0x000000080700720c */ /* 0x008fda0003f06270 */
[----:B------:R-:W-:Y:S05]  /*10cb0*/  @!P0 BRA `(.L_x_1190) ;  /* 0x00000018004c8947 */ /* 0x000fea0003800000 */
[----:B------:R-:W-:Y:S01]  /*10cc0*/  LOP3.LUT R13, RZ, R8, RZ, 0x33, !PT ;  /* 0x00000008ff0d7212 */ /* 0x000fe200078e33ff */
[----:B------:R-:W-:Y:S01]  /*10cd0*/  IMAD.MOV R8, RZ, RZ, -R9 ;  /* 0x000000ffff087224 */ /* 0x000fe200078e0a09 */
[----:B------:R-:W-:Y:S04]  /*10ce0*/  BSSY B1, `(.L_x_1191) ;  /* 0x000008c000017945 */ /* 0x000fe80003800000 */
[----:B------:R-:W-:-:S05]  /*10cf0*/  VIADDMNMX R13, R8, 0x1, R13, !PT ;  /* 0x00000001080d7846 */ /* 0x000fca000780010d */
[----:B------:R-:W-:-:S05]  /*10d00*/  IMAD.IADD R8, R9, 0x1, R13 ;  /* 0x0000000109087824 */ /* 0x000fca00078e020d */
        /* <DEDUP_REMOVED lines=33> */
.L_x_1195:
[----:B0-----:R-:W0:Y:S01]  /*10f20*/  S2R R3, SR_CgaCtaId ;  /* 0x0000000000037919 */ /* 0x001e220000008800 */
[----:B------:R-:W-:-:S04]  /*10f30*/  MOV R2, 0x400 ;  /* 0x0000040000027802 */ /* 0x000fc80000000f00 */
[----:B0-----:R-:W-:Y:S02]  /*10f40*/  LEA R2, R3, R2, 0x18 ;  /* 0x0000000203027211 */ /* 0x001fe400078ec0ff */
[----:B------:R-:W-:-:S03]  /*10f50*/  SHF.L.U32 R3, R14, 0x1f, RZ ;  /* 0x0000001f0e037819 */ /* 0x000fc600000006ff */
[----:B------:R-:W-:-:S04]  /*10f60*/  IMAD R2, R12, 0x8, R2 ;  /* 0x000000080c027824 */ /* 0x000fc800078e0202 */
[----:B------:R-:W0:Y:S02]  /*10f70*/  SYNCS.PHASECHK.TRANS64.TRYWAIT P0, [R2+URZ+0x2a840], R3 ;  /* 0x02a84003020075a7 */ /* 0x000e24000800017f */
[----:B0-----:R-:W-:Y:S05]  /*10f80*/  @!P0 BRA `(.L_x_1196) ;  /* 0x0000003000288947 */ /* 0x001fea0003800000 */
.L_x_1257:
        /* <DEDUP_REMOVED lines=11> */
.L_x_1197:
        /* <DEDUP_REMOVED lines=24> */
[----:B------:R-:W-:Y:S02]  /*111c0*/  UIMAD UR11, UR11, 0x60, UR5 ;  /* 0x000000600b0b78a4 */ /* 0x000fe4000f8e0205 */
        /* <DEDUP_REMOVED lines=12> */
.L_x_1258:
        /* <DEDUP_REMOVED lines=13> */
.L_x_1199:
[----:B01----:R-:W2:Y:S01]  /*11360*/  LDL.LU R2, [R1] ;  /* 0x0000000001027983 */ /* 0x003ea20000300800 */
[----:B------:R-:W-:-:S03]  /*11370*/  MOV R10, 0x400 ;  /* 0x00000400000a7802 */ /* 0x000fc60000000f00 */
[----:B------:R-:W3:Y:S01]  /*11380*/  LDL R3, [R1+0x4] ;  /* 0x0000040001037983 */ /* 0x000ee20000100800 */
[----:B------:R-:W0:Y:S01]  /*11390*/  S2R R11, SR_CgaCtaId ;  /* 0x00000000000b7919 */ /* 0x000e220000008800 */
[----:B------:R-:W-:Y:S01]  /*113a0*/  R2UR UR11, R5 ;  /* 0x00000000050b72ca */ /* 0x000fe200000e0000 */
[----:B------:R-:W-:Y:S01]  /*113b0*/  UIADD3 UR4, UP0, UR36, 0x470, URZ ;  /* 0x0000047024047890 */ /* 0x000fe2000ff1e03f */
[----:B------:R-:W-:Y:S02]  /*113c0*/  R2UR UR13, R6 ;  /* 0x00000000060d72ca */ /* 0x000fe400000e0000 */
[----:B------:R-:W-:Y:S02]  /*113d0*/  R2UR UR12, R4 ;  /* 0x00000000040c72ca */ /* 0x000fe400000e0000 */
[----:B0-----:R-:W-:Y:S01]  /*113e0*/  LEA R10, R11, R10, 0x18 ;  /* 0x0000000a0b0a7211 */ /* 0x001fe200078ec0ff */
[----:B------:R-:W-:Y:S01]  /*113f0*/  UMOV UR10, URZ ;  /* 0x0000003f000a7c82 */ /* 0x000fe20008000000 */
[----:B------:R-:W-:Y:S01]  /*11400*/  UMOV UR7, 0x14f00000 ;  /* 0x14f0000000077882 */ /* 0x000fe20000000000 */
[----:B------:R-:W-:Y:S01]  /*11410*/  UMOV UR15, 0x40 ;  /* 0x00000040000f7882 */ /* 0x000fe20000000000 */
[----:B------:R-:W-:-:S02]  /*11420*/  IMAD.MOV.U32 R6, RZ, RZ, R8 ;  /* 0x000000ffff067224 */ /* 0x000fc400078e0008 */
[----:B------:R-:W-:Y:S02]  /*11430*/  IMAD.MOV.U32 R5, RZ, RZ, R7 ;  /* 0x000000ffff057224 */ /* 0x000fe400078e0007 */
[----:B--2---:R-:W-:-:S04]  /*11440*/  IMAD.MOV.U32 R9, RZ, RZ, R2 ;  /* 0x000000ffff097224 */ /* 0x004fc800078e0002 */
[----:B------:R-:W-:-:S05]  /*11450*/  IMAD R2, R9, 0x8, R10 ;  /* 0x0000000809027824 */ /* 0x000fca00078e020a */
[----:B------:R-:W-:Y:S01]  /*11460*/  R2UR UR9, R2 ;  /* 0x00000000020972ca */ /* 0x000fe200000e0000 */
[----:B------:R-:W-:Y:S01]  /*11470*/  IMAD R2, R9, 0x6000, R10 ;  /* 0x0000600009027824 */ /* 0x000fe200078e020a */
[----:B---3--:R-:W-:-:S04]  /*11480*/  R2UR UR5, R3 ;  /* 0x00000000030572ca */ /* 0x008fc800000e0000 */
[----:B------:R-:W-:-:S07]  /*11490*/  R2UR UR6, R2 ;  /* 0x00000000020672ca */ /* 0x000fce00000e0000 */
[----:B------:R-:W-:Y:S02]  /*114a0*/  UIADD3 UR9, UR9, 0x2a850, URZ ;  /* 0x0002a85009097890 */ /* 0x000fe4000fffe03f */
[----:B------:R-:W-:Y:S02]  /*114b0*/  UIMAD UR11, UR11, 0x60, UR5 ;  /* 0x000000600b0b78a4 */ /* 0x000fe4000f8e0205 */
[----:B------:R-:W-:Y:S02]  /*114c0*/  UIADD3.X UR5, URZ, UR37, URZ, UP0, !UPT ;  /* 0x000000253f057290 */ /* 0x000fe400087fe43f */
[----:B------:R-:W-:Y:S02]  /*114d0*/  UIADD3 UR8, UR6, 0x400, URZ ;  /* 0x0000040006087890 */ /* 0x000fe4000fffe03f */
[----:B------:R-:W-:-:S03]  /*114e0*/  UIADD3 UR14, UR6, 0x3400, URZ ;  /* 0x00003400060e7890 */ /* 0x000fc6000fffe03f */
[----:B------:R-:W-:-:S04]  /*114f0*/  UMOV UR6, 0x0 ;  /* 0x0000000000067882 */ /* 0x000fc80000000000 */
[----:B------:R0:W-:Y:S02]  /*11500*/  UTMALDG.4D [UR8], [UR4], desc[UR6] ;  /* 0x00000608040075b4 */ /* 0x0001e40008019000 */
[----:B0-----:R-:W-:Y:S01]  /*11510*/  UMOV UR8, UR14 ;  /* 0x0000000e00087c82 */ /* 0x001fe20008000000 */
[----:B------:R-:W-:Y:S02]  /*11520*/  UMOV UR10, UR15 ;  /* 0x0000000f000a7c82 */ /* 0x000fe40008000000 */
[----:B------:R0:W-:Y:S02]  /*11530*/  UTMALDG.4D [UR8], [UR4], desc[UR6] ;  /* 0x00000608040075b4 */ /* 0x0001e40008019000 */
[----:B0-----:R-:W-:Y:S01]  /*11540*/  NOP ;  /* 0x0000000000007918 */ /* 0x001fe20000000000 */
.L_x_1194:
[----:B------:R-:W-:Y:S05]  /*11550*/  BSYNC B2 ;  /* 0x0000000000027941 */ /* 0x000fea0003800000 */
.L_x_1193:
[----:B------:R-:W2:Y:S04]  /*11560*/  LDL R2, [R1+0x14] ;  /* 0x0000140001027983 */ /* 0x000ea80000100800 */
[----:B------:R0:W-:Y:S04]  /*11570*/  STL [R1], R12 ;  /* 0x0000000c01007387 */ /* 0x0001e80000100800 */
[----:B------:R0:W-:Y:S02]  /*11580*/  STL [R1+0x8], R14 ;  /* 0x0000080e01007387 */ /* 0x0001e40000100800 */
[----:B0-2---:R-:W-:-:S07]  /*11590*/  VIADD R7, R2, 0xfffffffd ;  /* 0xfffffffd02077836 */ /* 0x005fce0000000000 */
.L_x_1192:
[----:B------:R-:W-:Y:S05]  /*115a0*/  BSYNC B1 ;  /* 0x0000000000017941 */ /* 0x000fea0003800000 */
.L_x_1191:
[----:B------:R-:W2:Y:S01]  /*115b0*/  LDL.LU R2, [R1+0x14] ;  /* 0x0000140001027983 */ /* 0x000ea20000300800 */
[----:B------:R-:W-:Y:S01]  /*115c0*/  VIADD R13, R13, 0xfffffffe ;  /* 0xfffffffe0d0d7836 */ /* 0x000fe20000000000 */
[----:B--2---:R-:W-:-:S04]  /*115d0*/  LOP3.LUT R2, RZ, R2, RZ, 0x33, !PT ;  /* 0x00000002ff027212 */ /* 0x004fc800078e33ff */
[----:B------:R-:W-:-:S13]  /*115e0*/  ISETP.NE.AND P0, PT, R13, R2, PT ;  /* 0x000000020d00720c */ /* 0x000fda0003f05270 */
[----:B------:R-:W-:Y:S05]  /*115f0*/  @!P0 BRA `(.L_x_1190) ;  /* 0x0000000c00fc8947 */ /* 0x000fea0003800000 */
[----:B------:R-:W-:-:S07]  /*11600*/  IMAD.MOV.U32 R10, RZ, RZ, R6 ;  /* 0x000000ffff0a7224 */ /* 0x000fce00078e0006 */
.L_x_1214:
        /* <DEDUP_REMOVED lines=32> */
.L_x_1202:
[----:B------:R-:W1:Y:S01]  /*11810*/  S2R R3, SR_CgaCtaId ;  /* 0x0000000000037919 */ /* 0x000e620000008800 */
[----:B------:R-:W-:-:S04]  /*11820*/  MOV R2, 0x400 ;  /* 0x0000040000027802 */ /* 0x000fc80000000f00 */
[----:B-1----:R-:W-:Y:S02]  /*11830*/  LEA R2, R3, R2, 0x18 ;  /* 0x0000000203027211 */ /* 0x002fe400078ec0ff */
[----:B------:R-:W-:-:S03]  /*11840*/  SHF.L.U32 R3, R9, 0x1f, RZ ;  /* 0x0000001f09037819 */ /* 0x000fc600000006ff */
[----:B------:R-:W-:-:S04]  /*11850*/  IMAD R2, R8, 0x8, R2 ;  /* 0x0000000808027824 */ /* 0x000fc800078e0202 */
[----:B------:R-:W1:Y:S02]  /*11860*/  SYNCS.PHASECHK.TRANS64.TRYWAIT P0, [R2+URZ+0x2a840], R3 ;  /* 0x02a84003020075a7 */ /* 0x000e64000800017f */
[----:B-1----:R-:W-:Y:S05]  /*11870*/  @!P0 BRA `(.L_x_1203) ;  /* 0x0000002800148947 */ /* 0x002fea0003800000 */
.L_x_1259:
        /* <DEDUP_REMOVED lines=11> */
.L_x_1204:
        /* <DEDUP_REMOVED lines=37> */
.L_x_1260:
        /* <DEDUP_REMOVED lines=8> */
.L_x_1206:
[----:B0-----:R-:W2:Y:S01]  /*11c00*/  LDL.LU R2, [R1] ;  /* 0x0000000001027983 */ /* 0x001ea20000300800 */
[----:B------:R-:W-:-:S03]  /*11c10*/  MOV R13, 0x400 ;  /* 0x00000400000d7802 */ /* 0x000fc60000000f00 */
[----:B------:R-:W3:Y:S01]  /*11c20*/  LDL R11, [R1+0x4] ;  /* 0x00000400010b7983 */ /* 0x000ee20000100800 */
[----:B------:R-:W0:Y:S01]  /*11c30*/  S2R R14, SR_CgaCtaId ;  /* 0x00000000000e7919 */ /* 0x000e220000008800 */
[----:B------:R-:W-:Y:S02]  /*11c40*/  R2UR UR11, R5 ;  /* 0x00000000050b72ca */ /* 0x000fe400000e0000 */
[----:B------:R-:W-:Y:S01]  /*11c50*/  R2UR UR9, R3 ;  /* 0x00000000030972ca */ /* 0x000fe200000e0000 */
[----:B------:R-:W-:Y:S01]  /*11c60*/  UIADD3 UR4, UP0, UR36, 0x470, URZ ;  /* 0x0000047024047890 */ /* 0x000fe2000ff1e03f */
[----:B------:R-:W-:Y:S02]  /*11c70*/  R2UR UR13, R6 ;  /* 0x00000000060d72ca */ /* 0x000fe400000e0000 */
[----:B------:R-:W-:Y:S02]  /*11c80*/  R2UR UR12, R4 ;  /* 0x00000000040c72ca */ /* 0x000fe400000e0000 */
[----:B0-----:R-:W-:-:S07]  /*11c90*/  LEA R13, R14, R13, 0x18 ;  /* 0x0000000d0e0d7211 */ /* 0x001fce00078ec0ff */
[----:B------:R-:W-:Y:S01]  /*11ca0*/  UIADD3 UR9, UR9, 0x50, URZ ;  /* 0x0000005009097890 */ /* 0x000fe2000fffe03f */
[----:B------:R-:W-:Y:S01]  /*11cb0*/  UMOV UR10, URZ ;  /* 0x0000003f000a7c82 */ /* 0x000fe20008000000 */
[----:B------:R-:W-:Y:S01]  /*11cc0*/  UMOV UR7, 0x14f00000 ;  /* 0x14f0000000077882 */ /* 0x000fe20000000000 */
[----:B------:R-:W-:Y:S01]  /*11cd0*/  UMOV UR15, 0x40 ;  /* 0x00000040000f7882 */ /* 0x000fe20000000000 */
[----:B------:R-:W-:Y:S02]  /*11ce0*/  IMAD.MOV.U32 R5, RZ, RZ, R12 ;  /* 0x000000ffff057224 */ /* 0x000fe400078e000c */
[----:B------:R-:W-:Y:S02]  /*11cf0*/  IMAD.MOV.U32 R6, RZ, RZ, R10 ;  /* 0x000000ffff067224 */ /* 0x000fe400078e000a */
[----:B--2---:R-:W-:Y:S01]  /*11d00*/  IMAD R2, R2, 0x6000, R13 ;  /* 0x0000600002027824 */ /* 0x004fe200078e020d */
[----:B---3--:R-:W-:-:S04]  /*11d10*/  R2UR UR5, R11 ;  /* 0x000000000b0572ca */ /* 0x008fc800000e0000 */
[----:B------:R-:W-:-:S09]  /*11d20*/  R2UR UR6, R2 ;  /* 0x00000000020672ca */ /* 0x000fd200000e0000 */
[----:B------:R-:W-:-:S04]  /*11d30*/  UIMAD UR11, UR11, 0x60, UR5 ;  /* 0x000000600b0b78a4 */ /* 0x000fc8000f8e0205 */
[----:B------:R-:W-:Y:S02]  /*11d40*/  UIADD3 UR8, UR6, 0x400, URZ ;  /* 0x0000040006087890 */ /* 0x000fe4000fffe03f */
[----:B------:R-:W-:Y:S02]  /*11d50*/  UIADD3.X UR5, URZ, UR37, URZ, UP0, !UPT ;  /* 0x000000253f057290 */ /* 0x000fe400087fe43f */
[----:B------:R-:W-:-:S03]  /*11d60*/  UIADD3 UR14, UR6, 0x3400, URZ ;  /* 0x00003400060e7890 */ /* 0x000fc6000fffe03f */
[----:B------:R-:W-:-:S04]  /*11d70*/  UMOV UR6, 0x0 ;  /* 0x0000000000067882 */ /* 0x000fc80000000000 */
[----:B------:R0:W-:Y:S02]  /*11d80*/  UTMALDG.4D [UR8], [UR4], desc[UR6] ;  /* 0x00000608040075b4 */ /* 0x0001e40008019000 */
[----:B0-----:R-:W-:Y:S01]  /*11d90*/  UMOV UR8, UR14 ;  /* 0x0000000e00087c82 */ /* 0x001fe20008000000 */
[----:B------:R-:W-:Y:S02]  /*11da0*/  UMOV UR10, UR15 ;  /* 0x0000000f000a7c82 */ /* 0x000fe40008000000 */
[----:B------:R0:W-:Y:S02]  /*11db0*/  UTMALDG.4D [UR8], [UR4], desc[UR6] ;  /* 0x00000608040075b4 */ /* 0x0001e40008019000 */
[----:B0-----:R-:W-:Y:S01]  /*11dc0*/  NOP ;  /* 0x0000000000007918 */ /* 0x001fe20000000000 */
.L_x_1201:
[----:B------:R-:W-:Y:S05]  /*11dd0*/  BSYNC B1 ;  /* 0x0000000000017941 */ /* 0x000fea0003800000 */
.L_x_1200:
[----:B------:R-:W-:Y:S01]  /*11de0*/  VIADD R3, R8, 0x1 ;  /* 0x0000000108037836 */ /* 0x000fe20000000000 */
[----:B------:R-:W-:Y:S01]  /*11df0*/  BSSY B1, `(.L_x_1207) ;  /* 0x000007b000017945 */ /* 0x000fe20003800000 */
[----:B------:R-:W-:-:S03]  /*11e00*/  VIADD R13, R7, 0xffffffff ;  /* 0xffffffff070d7836 */ /* 0x000fc60000000000 */
        /* <DEDUP_REMOVED lines=8> */
[----:B------:R-:W-:Y:S01]  /*11e90*/  IMAD.MOV.U32 R12, RZ, RZ, R13 ;  /* 0x000000ffff0c7224 */ /* 0x000fe200078e000d */
        /* <DEDUP_REMOVED lines=20> */
.L_x_1209:
[----:B------:R-:W2:Y:S01]  /*11fe0*/  S2R R3, SR_CgaCtaId ;  /* 0x0000000000037919 */ /* 0x000ea20000008800 */
[----:B------:R-:W-:-:S04]  /*11ff0*/  MOV R2, 0x400 ;  /* 0x0000040000027802 */ /* 0x000fc80000000f00 */
[----:B--2---:R-:W-:Y:S02]  /*12000*/  LEA R2, R3, R2, 0x18 ;  /* 0x0000000203027211 */ /* 0x004fe400078ec0ff */
[----:B------:R-:W-:-:S03]  /*12010*/  SHF.L.U32 R3, R14, 0x1f, RZ ;  /* 0x0000001f0e037819 */ /* 0x000fc600000006ff */
[----:B------:R-:W-:-:S04]  /*12020*/  IMAD R2, R15, 0x8, R2 ;  /* 0x000000080f027824 */ /* 0x000fc800078e0202 */
[----:B------:R-:W2:Y:S02]  /*12030*/  SYNCS.PHASECHK.TRANS64.TRYWAIT P0, [R2+URZ+0x2a840], R3 ;  /* 0x02a84003020075a7 */ /* 0x000ea4000800017f */
[----:B--2---:R-:W-:Y:S05]  /*12040*/  @!P0 BRA `(.L_x_1210) ;  /* 0x0000002000488947 */ /* 0x004fea0003800000 */
.L_x_1261:
        /* <DEDUP_REMOVED lines=11> */
.L_x_1211:
        /* <DEDUP_REMOVED lines=22> */
[----:B------:R-:W-:Y:S02]  /*12260*/  UIMAD UR11, UR11, 0x60, UR5 ;  /* 0x000000600b0b78a4 */ /* 0x000fe4000f8e0205 */
        /* <DEDUP_REMOVED lines=15> */
.L_x_1262:
        /* <DEDUP_REMOVED lines=8> */
.L_x_1213:
[----:B-1----:R-:W2:Y:S01]  /*123e0*/  LDL R3, [R1+0x4] ;  /* 0x0000040001037983 */ /* 0x002ea20000100800 */
[----:B0-----:R-:W-:Y:S01]  /*123f0*/  MOV R9, 0x400 ;  /* 0x0000040000097802 */ /* 0x001fe20000000f00 */
[----:B------:R-:W0:Y:S01]  /*12400*/  S2R R11, SR_CgaCtaId ;  /* 0x00000000000b7919 */ /* 0x000e220000008800 */
[----:B------:R-:W-:Y:S02]  /*12410*/  R2UR UR11, R5 ;  /* 0x00000000050b72ca */ /* 0x000fe400000e0000 */
        /* <DEDUP_REMOVED lines=14> */
[----:B------:R-:W-:Y:S02]  /*12500*/  IMAD.MOV.U32 R5, RZ, RZ, R12 ;  /* 0x000000ffff057224 */ /* 0x000fe400078e000c */
[----:B------:R-:W-:Y:S01]  /*12510*/  IMAD.MOV.U32 R6, RZ, RZ, R10 ;  /* 0x000000ffff067224 */ /* 0x000fe200078e000a */
[----:B--2---:R-:W-:-:S13]  /*12520*/  R2UR UR5, R3 ;  /* 0x00000000030572ca */ /* 0x004fda00000e0000 */
[----:B------:R-:W-:Y:S02]  /*12530*/  UIMAD UR11, UR11, 0x60, UR5 ;  /* 0x000000600b0b78a4 */ /* 0x000fe4000f8e0205 */
[----:B------:R-:W-:-:S09]  /*12540*/  UIADD3.X UR5, URZ, UR37, URZ, UP0, !UPT ;  /* 0x000000253f057290 */ /* 0x000fd200087fe43f */
[----:B------:R0:W-:Y:S02]  /*12550*/  UTMALDG.4D [UR8], [UR4], desc[UR6] ;  /* 0x00000608040075b4 */ /* 0x0001e40008019000 */
[----:B0-----:R-:W-:Y:S01]  /*12560*/  UMOV UR8, UR14 ;  /* 0x0000000e00087c82 */ /* 0x001fe20008000000 */
[----:B------:R-:W-:Y:S02]  /*12570*/  UMOV UR10, UR15 ;  /* 0x0000000f000a7c82 */ /* 0x000fe40008000000 */
[----:B------:R1:W-:Y:S02]  /*12580*/  UTMALDG.4D [UR8], [UR4], desc[UR6] ;  /* 0x00000608040075b4 */ /* 0x0003e40008019000 */
[----:B-1----:R-:W-:Y:S01]  /*12590*/  NOP ;  /* 0x0000000000007918 */ /* 0x002fe20000000000 */
.L_x_1208:
[----:B------:R-:W-:Y:S05]  /*125a0*/  BSYNC B1 ;  /* 0x0000000000017941 */ /* 0x000fea0003800000 */
.L_x_1207:
[----:B------:R-:W2:Y:S01]  /*125b0*/  LDL R2, [R1+0x10] ;  /* 0x0000100001027983 */ /* 0x000ea20000100800 */
[----:B------:R-:W-:Y:S01]  /*125c0*/  VIADD R7, R7, 0xfffffffe ;  /* 0xfffffffe07077836 */ /* 0x000fe20000000000 */
[----:B--2---:R-:W-:-:S13]  /*125d0*/  ISETP.GT.AND P0, PT, R13, R2, PT ;  /* 0x000000020d00720c */ /* 0x004fda0003f04270 */
[----:B------:R-:W-:Y:S05]  /*125e0*/  @P0 BRA `(.L_x_1214) ;  /* 0xfffffff000080947 */ /* 0x000fea000383ffff */
.L_x_1190:
[----:B------:R-:W-:Y:S05]  /*125f0*/  BSYNC B0 ;  /* 0x0000000000007941 */ /* 0x000fea0003800000 */
.L_x_1189:
        /* <DEDUP_REMOVED lines=17> */
.L_x_1216:
[----:B------:R-:W-:Y:S05]  /*12710*/  BSYNC B0 ;  /* 0x0000000000007941 */ /* 0x000fea0003800000 */
.L_x_1215:
        /* <DEDUP_REMOVED lines=11> */
.L_x_1263:
        /* <DEDUP_REMOVED lines=11> */
.L_x_1220:
[----:B-1----:R-:W2:Y:S01]  /*12880*/  LDL R0, [R1] ;  /* 0x0000000001007983 */ /* 0x002ea20000100800 */
[----:B------:R-:W-:-:S03]  /*12890*/  MOV R7, 0x400 ;  /* 0x0000040000077802 */ /* 0x000fc60000000f00 */
[----:B------:R-:W3:Y:S01]  /*128a0*/  LDL.LU R2, [R1+0x4] ;  /* 0x0000040001027983 */ /* 0x000ee20000300800 */
[----:B------:R-:W1:Y:S01]  /*128b0*/  S2R R8, SR_CgaCtaId ;  /* 0x0000000000087919 */ /* 0x000e620000008800 */
[----:B------:R-:W-:Y:S02]  /*128c0*/  R2UR UR11, R5 ;  /* 0x00000000050b72ca */ /* 0x000fe400000e0000 */
[----:B------:R-:W-:Y:S01]  /*128d0*/  R2UR UR9, R3 ;  /* 0x00000000030972ca */ /* 0x000fe200000e0000 */
[----:B------:R-:W-:Y:S01]  /*128e0*/  UIADD3 UR4, UP0, UR36, 0x470, URZ ;  /* 0x0000047024047890 */ /* 0x000fe2000ff1e03f */
[----:B------:R-:W-:Y:S02]  /*128f0*/  R2UR UR12, R4 ;  /* 0x00000000040c72ca */ /* 0x000fe400000e0000 */
[----:B------:R-:W-:Y:S02]  /*12900*/  R2UR UR13, R6 ;  /* 0x00000000060d72ca */ /* 0x000fe400000e0000 */
[----:B-1----:R-:W-:-:S07]  /*12910*/  LEA R7, R8, R7, 0x18 ;  /* 0x0000000708077211 */ /* 0x002fce00078ec0ff */
[----:B------:R-:W-:Y:S01]  /*12920*/  UIADD3 UR9, UR9, 0x2a850, URZ ;  /* 0x0002a85009097890 */ /* 0x000fe2000fffe03f */
[----:B------:R-:W-:Y:S01]  /*12930*/  UMOV UR10, URZ ;  /* 0x0000003f000a7c82 */ /* 0x000fe20008000000 */
        /* <DEDUP_REMOVED lines=15> */
.L_x_1218:
[----:B------:R-:W-:Y:S05]  /*12a30*/  BSYNC B0 ;  /* 0x0000000000007941 */ /* 0x000fea0003800000 */
.L_x_1217:
        /* <DEDUP_REMOVED lines=9> */
.L_x_1174:
[----:B------:R-:W-:Y:S05]  /*12ad0*/  BSYNC B6 ;  /* 0x0000000000067941 */ /* 0x000fea0003800000 */
.L_x_1172:
[----:B------:R-:W-:-:S03]  /*12ae0*/  UMOV UR4, 0xffffffff ;  /* 0xffffffff00047882 */ /* 0x000fc60000000000 */
[----:B------:R-:W-:Y:S05]  /*12af0*/  BRA.DIV UR4, `(.L_x_1221) ;  /* 0x0000001604d87947 */ /* 0x000fea000b800000 */
[----:B------:R2:W3:Y:S04]  /*12b00*/  SHFL.IDX PT, R4, R16, RZ, 0x1f ;  /* 0x00001fff10047589 */ /* 0x0004e800000e0000 */
[----:B------:R-:W4:Y:S02]  /*12b10*/  SHFL.IDX PT, R16, R16, 0x1, 0x1f ;  /* 0x00201f0010107f89 */ /* 0x000f2400000e0000 */
.L_x_1267:
[----:B-1----:R-:W1:Y:S01]  /*12b20*/  S2R R0, SR_TID.X ;  /* 0x0000000000007919 */ /* 0x002e620000002100 */
[----:B------:R-:W-:Y:S01]  /*12b30*/  ULDC UR4, c[0x0][0xc14] ;  /* 0x0003050000047ab9 */ /* 0x000fe20000000800 */
[----:B------:R-:W-:Y:S01]  /*12b40*/  BSSY B0, `(.L_x_1222) ;  /* 0x000000b000007945 */ /* 0x000fe20003800000 */
[----:B------:R-:W-:Y:S01]  /*12b50*/  IMAD.MOV.U32 R17, RZ, RZ, RZ ;  /* 0x000000ffff117224 */ /* 0x000fe200078e00ff */
[----:B-1----:R-:W-:Y:S01]  /*12b60*/  LOP3.LUT R6, R0, 0x1f, RZ, 0xc0, !PT ;  /* 0x0000001f00067812 */ /* 0x002fe200078ec0ff */
[----:B------:R-:W-:-:S03]  /*12b70*/  IMAD.U32 R0, RZ, RZ, UR4 ;  /* 0x00000004ff007e24 */ /* 0x000fc6000f8e00ff */
[C---:B------:R-:W-:Y:S01]  /*12b80*/  ISETP.NE.AND P0, PT, R6.reuse, 0x1f, PT ;  /* 0x0000001f0600780c */ /* 0x040fe20003f05270 */
[----:B------:R-:W-:-:S05]  /*12b90*/  IMAD.IADD R5, R6, 0x1, R19 ;  /* 0x0000000106057824 */ /* 0x000fca00078e0213 */
[----:B------:R-:W-:-:S13]  /*12ba0*/  ISETP.GE.OR P0, PT, R5, R0, !P0 ;  /* 0x000000000500720c */ /* 0x000fda0004706670 */
[----:B------:R-:W-:Y:S05]  /*12bb0*/  @P0 BRA `(.L_x_1223) ;  /* 0x00000000000c0947 */ /* 0x000fea0003800000 */
[----:B------:R-:W1:Y:S02]  /*12bc0*/  LDC.64 R2, c[0x0][0xc58] ;  /* 0x00031600ff027b82 */ /* 0x000e640000000a00 */
[----:B-1----:R-:W-:-:S05]  /*12bd0*/  IMAD.WIDE R2, R5, 0x4, R2 ;  /* 0x0000000405027825 */ /* 0x002fca00078e0202 */
[----:B------:R1:W5:Y:S02]  /*12be0*/  LDG.E R17, desc[UR60][R2.64] ;  /* 0x0000003c02117981 */ /* 0x000364000c1e1900 */
.L_x_1223:
[----:B------:R-:W-:Y:S05]  /*12bf0*/  BSYNC B0 ;  /* 0x0000000000007941 */ /* 0x000fea0003800000 */
.L_x_1222:
[----:B------:R-:W-:-:S03]  /*12c00*/  UMOV UR4, 0xffffffff ;  /* 0xffffffff00047882 */ /* 0x000fc60000000000 */
[----:B------:R-:W-:Y:S05]  /*12c10*/  BRA.DIV UR4, `(.L_x_1224) ;  /* 0x0000001604dc7947 */ /* 0x000fea000b800000 */
[----:B0----5:R-:W0:Y:S01]  /*12c20*/  SHFL.UP PT, R14, R17, 0x1, RZ ;  /* 0x04200000110e7989 */ /* 0x021e2200000e00ff */
[C---:B------:R-:W-:Y:S02]  /*12c30*/  ISETP.NE.AND P0, PT, R6.reuse, RZ, PT ;  /* 0x000000ff0600720c */ /* 0x040fe40003f05270 */
[----:B------:R-:W-:Y:S02]  /*12c40*/  ISETP.GE.U32.AND P1, PT, R6, 0x2, PT ;  /* 0x000000020600780c */ /* 0x000fe40003f26070 */
[----:B0-----:R-:W-:Y:S02]  /*12c50*/  SEL R14, R14, RZ, P0 ;  /* 0x000000ff0e0e7207 */ /* 0x001fe40000000000 */
[----:B------:R-:W-:-:S03]  /*12c60*/  ISETP.GE.U32.AND P0, PT, R6, 0x4, PT ;  /* 0x000000040600780c */ /* 0x000fc60003f06070 */
[----:B------:R-:W-:-:S05]  /*12c70*/  IMAD.IADD R13, R17, 0x1, R14 ;  /* 0x00000001110d7824 */ /* 0x000fca00078e020e */
[----:B------:R-:W1:Y:S02]  /*12c80*/  SHFL.UP PT, R14, R13, 0x2, RZ ;  /* 0x044000000d0e7989 */ /* 0x000e6400000e00ff */
        /* <DEDUP_REMOVED lines=14> */
.L_x_1275:
[----:B------:R-:W-:Y:S02]  /*12d70*/  ULDC UR4, c[0x0][0xc10] ;  /* 0x0003040000047ab9 */ /* 0x000fe40000000800 */
[----:B------:R-:W-:-:S04]  /*12d80*/  IMAD.U32 R5, RZ, RZ, UR4 ;  /* 0x00000004ff057e24 */ /* 0x000fc8000f8e00ff */
[----:B-1----:R-:W-:-:S04]  /*12d90*/  IMAD R3, R14, R5, RZ ;  /* 0x000000050e037224 */ /* 0x002fc800078e02ff */
[----:B--2-4-:R-:W-:-:S05]  /*12da0*/  IMAD.IADD R16, R16, 0x1, R3 ;  /* 0x0000000110107824 */ /* 0x014fca00078e0203 */
[----:B---3--:R-:W-:-:S13]  /*12db0*/  ISETP.GT.AND P0, PT, R16, R4, PT ;  /* 0x000000041000720c */ /* 0x008fda0003f04270 */
[----:B------:R-:W-:Y:S05]  /*12dc0*/  @P0 BRA `(.L_x_1225) ;  /* 0x0000000000b40947 */ /* 0x000fea0003800000 */
[----:B------:R-:W1:Y:S02]  /*12dd0*/  LDC R0, c[0x0][0xc14] ;  /* 0x00030500ff007b82 */ /* 0x000e640000000800 */
.L_x_1230:
        /* <DEDUP_REMOVED lines=14> */
.L_x_1228:
[----:B------:R-:W-:Y:S05]  /*12ec0*/  BSYNC B0 ;  /* 0x0000000000007941 */ /* 0x000fea0003800000 */
.L_x_1227:
        /* <DEDUP_REMOVED lines=23> */
.L_x_1283:
[----:B------:R-:W-:Y:S02]  /*13040*/  ULDC UR4, c[0x0][0xc10] ;  /* 0x0003040000047ab9 */ /* 0x000fe40000000800 */
[----:B------:R-:W-:-:S04]  /*13050*/  IMAD.U32 R5, RZ, RZ, UR4 ;  /* 0x00000004ff057e24 */ /* 0x000fc8000f8e00ff */
[----:B-1----:R-:W-:-:S04]  /*13060*/  IMAD R3, R14, R5, RZ ;  /* 0x000000050e037224 */ /* 0x002fc800078e02ff */
[----:B------:R-:W-:-:S05]  /*13070*/  IMAD.IADD R16, R3, 0x1, R16 ;  /* 0x0000000103107824 */ /* 0x000fca00078e0210 */
[----:B------:R-:W-:-:S13]  /*13080*/  ISETP.GT.AND P0, PT, R16, R4, PT ;  /* 0x000000041000720c */ /* 0x000fda0003f04270 */
[----:B------:R-:W-:Y:S05]  /*13090*/  @!P0 BRA `(.L_x_1230) ;  /* 0xfffffffc00508947 */ /* 0x000fea000383ffff */
.L_x_1225:
        /* <DEDUP_REMOVED lines=8> */
.L_x_1287:
[----:B------:R-:W-:Y:S01]  /*13120*/  ISETP.NE.AND P0, PT, R3, RZ, PT ;  /* 0x000000ff0300720c */ /* 0x000fe20003f05270 */
[----:B------:R-:W-:-:S12]  /*13130*/  IMAD.MOV.U32 R7, RZ, RZ, RZ ;  /* 0x000000ffff077224 */ /* 0x000fd800078e00ff */
[----:B------:R-:W-:Y:S05]  /*13140*/  @!P0 BRA `(.L_x_1232) ;  /* 0x0000000000108947 */ /* 0x000fea0003800000 */
[----:B------:R-:W-:Y:S01]  /*13150*/  UMOV UR4, 0xffffffff ;  /* 0xffffffff00047882 */ /* 0x000fe20000000000 */
[----:B------:R-:W-:Y:S02]  /*13160*/  VIADD R12, R6, 0xffffffff ;  /* 0xffffffff060c7836 */ /* 0x000fe40000000000 */
[----:B------:R-:W-:Y:S05]  /*13170*/  BRA.DIV UR4, `(.L_x_1233) ;  /* 0x0000001a046c7947 */ /* 0x000fea000b800000 */
[----:B------:R3:W4:Y:S02]  /*13180*/  SHFL.IDX PT, R7, R2, R12, 0x1f ;  /* 0x00001f0c02077589 */ /* 0x00072400000e0000 */
.L_x_1232:
[----:B0--3--:R-:W0:Y:S01]  /*13190*/  LDC.64 R2, c[0x0][0xc68] ;  /* 0x00031a00ff027b82 */ /* 0x009e220000000a00 */
[----:B------:R-:W-:-:S04]  /*131a0*/  IMAD.IADD R19, R6, 0x1, R19 ;  /* 0x0000000106137824 */ /* 0x000fc800078e0213 */
[----:B0-----:R-:W-:-:S05]  /*131b0*/  IMAD.WIDE R2, R19, 0x4, R2 ;  /* 0x0000000413027825 */ /* 0x001fca00078e0202 */
[----:B------:R0:W1:Y:S01]  /*131c0*/  LDG.E R8, desc[UR60][R2.64] ;  /* 0x0000003c02087981 */ /* 0x000062000c1e1900 */
[----:B----4-:R-:W-:-:S04]  /*131d0*/  IMAD R16, R7, R5, R16 ;  /* 0x0000000507107224 */ /* 0x010fc800078e0210 */
[----:B------:R-:W-:Y:S02]  /*131e0*/  IMAD.IADD R7, R4, 0x1, -R16 ;  /* 0x0000000104077824 */ /* 0x000fe400078e0a10 */
[----:B0-----:R-:W-:Y:S02]  /*131f0*/  IMAD.MOV.U32 R2, RZ, RZ, RZ ;  /* 0x000000ffff027224 */ /* 0x001fe400078e00ff */
[----:B-12---:R-:W-:-:S05]  /*13200*/  IMAD R6, R17, R8, RZ ;  /* 0x0000000811067224 */ /* 0x006fca00078e02ff */
[-C--:B------:R-:W-:Y:S02]  /*13210*/  IABS R9, R6.reuse ;  /* 0x0000000600097213 */ /* 0x080fe40000000000 */
[----:B------:R-:W-:Y:S02]  /*13220*/  IABS R4, R6 ;  /* 0x0000000600047213 */ /* 0x000fe40000000000 */
[----:B------:R-:W0:Y:S03]  /*13230*/  I2F.RP R10, R9 ;  /* 0x00000009000a7306 */ /* 0x000e260000209400 */
[----:B------:R-:W-:-:S05]  /*13240*/  IMAD.MOV R4, RZ, RZ, -R4 ;  /* 0x000000ffff047224 */ /* 0x000fca00078e0a04 */
[----:B0-----:R-:W0:Y:S02]  /*13250*/  MUFU.RCP R10, R10 ;  /* 0x0000000a000a7308 */ /* 0x001e240000001000 */
[----:B0-----:R-:W-:-:S06]  /*13260*/  VIADD R11, R10, 0xffffffe ;  /* 0x0ffffffe0a0b7836 */ /* 0x001fcc0000000000 */
[----:B------:R-:W0:Y:S02]  /*13270*/  F2I.FTZ.U32.TRUNC.NTZ R3, R11 ;  /* 0x0000000b00037305 */ /* 0x000e24000021f000 */
[----:B0-----:R-:W-:-:S04]  /*13280*/  IMAD.MOV R12, RZ, RZ, -R3 ;  /* 0x000000ffff0c7224 */ /* 0x001fc800078e0a03 */
[----:B------:R-:W-:-:S04]  /*13290*/  IMAD R13, R12, R9, RZ ;  /* 0x000000090c0d7224 */ /* 0x000fc800078e02ff */
[----:B------:R-:W-:Y:S01]  /*132a0*/  IMAD.HI.U32 R2, R3, R13, R2 ;  /* 0x0000000d03027227 */ /* 0x000fe200078e0002 */
[----:B------:R-:W-:-:S05]  /*132b0*/  IABS R3, R7 ;  /* 0x0000000700037213 */ /* 0x000fca0000000000 */
        /* <DEDUP_REMOVED lines=8> */
[----:B------:R-:W-:-:S03]  /*13340*/  ISETP.GE.AND P0, PT, R3, RZ, PT ;  /* 0x000000ff0300720c */ /* 0x000fc60003f06270 */
[----:B------:R-:W-:-:S10]  /*13350*/  IMAD.MOV.U32 R9, RZ, RZ, R2 ;  /* 0x000000ffff097224 */ /* 0x000fd400078e0002 */
[----:B------:R-:W-:Y:S01]  /*13360*/  @!P0 IMAD.MOV R9, RZ, RZ, -R9 ;  /* 0x000000ffff098224 */ /* 0x000fe200078e0a09 */
[----:B------:R-:W-:-:S13]  /*13370*/  ISETP.NE.AND P0, PT, R6, RZ, PT ;  /* 0x000000ff0600720c */ /* 0x000fda0003f05270 */
[----:B------:R-:W-:-:S05]  /*13380*/  @!P0 LOP3.LUT R9, RZ, R6, RZ, 0x33, !PT ;  /* 0x00000006ff098212 */ /* 0x000fca00078e33ff */
[----:B------:R-:W-:Y:S02]  /*13390*/  IMAD R4, R8, R9, RZ ;  /* 0x0000000908047224 */ /* 0x000fe400078e02ff */
[----:B------:R-:W-:Y:S02]  /*133a0*/  IMAD.MOV R9, RZ, RZ, -R9 ;  /* 0x000000ffff097224 */ /* 0x000fe400078e0a09 */
[----:B------:R-:W-:Y:S02]  /*133b0*/  IMAD.MOV R2, RZ, RZ, -R4 ;  /* 0x000000ffff027224 */ /* 0x000fe400078e0a04 */
[----:B------:R-:W-:-:S03]  /*133c0*/  IMAD R7, R6, R9, R7 ;  /* 0x0000000906077224 */ /* 0x000fc600078e0207 */
[----:B------:R-:W-:Y:S01]  /*133d0*/  VIADDMNMX R8, R2, R5, R8, PT ;  /* 0x0000000502087246 */ /* 0x000fe20003800108 */
[----:B------:R-:W-:-:S03]  /*133e0*/  IMAD.IADD R4, R7, 0x1, R4 ;  /* 0x0000000107047824 */ /* 0x000fc600078e0204 */
[----:B------:R-:W-:-:S04]  /*133f0*/  IABS R5, R8 ;  /* 0x0000000800057213 */ /* 0x000fc80000000000 */
[----:B------:R-:W0:Y:S08]  /*13400*/  I2F.RP R10, R5 ;  /* 0x00000005000a7306 */ /* 0x000e300000209400 */
[----:B0-----:R-:W0:Y:S02]  /*13410*/  MUFU.RCP R10, R10 ;  /* 0x0000000a000a7308 */ /* 0x001e240000001000 */
[----:B0-----:R-:W-:-:S06]  /*13420*/  VIADD R2, R10, 0xffffffe ;  /* 0x0ffffffe0a027836 */ /* 0x001fcc0000000000 */
[----:B------:R0:W1:Y:S02]  /*13430*/  F2I.FTZ.U32.TRUNC.NTZ R3, R2 ;  /* 0x0000000200037305 */ /* 0x000064000021f000 */
[----:B0-----:R-:W-:Y:S02]  /*13440*/  IMAD.MOV.U32 R2, RZ, RZ, RZ ;  /* 0x000000ffff027224 */ /* 0x001fe400078e00ff */
[----:B-1----:R-:W-:-:S04]  /*13450*/  IMAD.MOV R6, RZ, RZ, -R3 ;  /* 0x000000ffff067224 */ /* 0x002fc800078e0a03 */
[----:B------:R-:W-:Y:S01]  /*13460*/  IMAD R9, R6, R5, RZ ;  /* 0x0000000506097224 */ /* 0x000fe200078e02ff */
[----:B------:R-:W-:-:S03]  /*13470*/  IABS R6, R7 ;  /* 0x0000000700067213 */ /* 0x000fc60000000000 */
[----:B------:R-:W-:Y:S01]  /*13480*/  IMAD.HI.U32 R3, R3, R9, R2 ;  /* 0x0000000903037227 */ /* 0x000fe200078e0002 */
[----:B------:R-:W-:-:S05]  /*13490*/  IABS R9, R8 ;  /* 0x0000000800097213 */ /* 0x000fca0000000000 */
        /* <DEDUP_REMOVED lines=12> */
[----:B------:R-:W-:Y:S01]  /*13560*/  @!P0 LOP3.LUT R3, RZ, R8, RZ, 0x33, !PT ;  /* 0x00000008ff038212 */ /* 0x000fe200078e33ff */
[----:B------:R-:W-:-:S03]  /*13570*/  IMAD.MOV R8, RZ, RZ, -R8 ;  /* 0x000000ffff087224 */ /* 0x000fc600078e0a08 */
[----:B------:R-:W-:Y:S01]  /*13580*/  LOP3.LUT R2, RZ, R3, RZ, 0x33, !PT ;  /* 0x00000003ff027212 */ /* 0x000fe200078e33ff */
[----:B------:R-:W-:-:S04]  /*13590*/  IMAD R18, R3, R8, R4 ;  /* 0x0000000803127224 */ /* 0x000fc800078e0204 */
[----:B------:R-:W-:Y:S01]  /*135a0*/  IMAD.IADD R17, R17, 0x1, R2 ;  /* 0x0000000111117824 */ /* 0x000fe200078e0202 */
[----:B------:R-:W-:Y:S06]  /*135b0*/  BRA `(.L_x_1234) ;  /* 0x00000000001c7947 */ /* 0x000fec0003800000 */
.L_x_1226:
[----:B------:R-:W-:Y:S01]  /*135c0*/  UMOV UR4, URZ ;  /* 0x0000003f00047c82 */ /* 0x000fe20008000000 */
[----:B------:R-:W-:Y:S01]  /*135d0*/  UMOV UR5, URZ ;  /* 0x0000003f00057c82 */ /* 0x000fe20008000000 */
[----:B------:R-:W-:Y:S01]  /*135e0*/  ULDC UR6, c[0x0][0xc14] ;  /* 0x0003050000067ab9 */ /* 0x000fe20000000800 */
[----:B------:R-:W-:Y:S02]  /*135f0*/  IMAD.MOV.U32 R16, RZ, RZ, R4 ;  /* 0x000000ffff107224 */ /* 0x000fe400078e0004 */
[----:B------:R-:W-:Y:S02]  /*13600*/  IMAD.U32 R17, RZ, RZ, UR4 ;  /* 0x00000004ff117e24 */ /* 0x000fe4000f8e00ff */
[----:B------:R-:W-:Y:S02]  /*13610*/  IMAD.U32 R18, RZ, RZ, UR5 ;  /* 0x00000005ff127e24 */ /* 0x000fe4000f8e00ff */
[----:B------:R-:W-:-:S07]  /*13620*/  IMAD.U32 R19, RZ, RZ, UR6 ;  /* 0x00000006ff137e24 */ /* 0x000fce000f8e00ff */
.L_x_1234:
        /* <DEDUP_REMOVED lines=12> */
.L_x_1160:
[----:B-1----:R-:W3:Y:S01]  /*136f0*/  LDL.LU R0, [R1+0x18] ;  /* 0x0000180001007983 */ /* 0x002ee20000300800 */
[----:B------:R-:W-:Y:S01]  /*13700*/  BSSY B0, `(.L_x_1236) ;  /* 0x000000b000007945 */ /* 0x000fe20003800000 */
[----:B------:R-:W1:Y:S01]  /*13710*/  S2R R5, SR_CgaCtaId ;  /* 0x0000000000057919 */ /* 0x000e620000008800 */
[----:B---3--:R-:W-:-:S05]  /*13720*/  VIADD R0, R0, 0x1 ;  /* 0x0000000100007836 */ /* 0x008fca0000000000 */
[----:B--2---:R-:W-:-:S04]  /*13730*/  LEA.HI R2, R0, R0, RZ, 0x1 ;  /* 0x0000000000027211 */ /* 0x004fc800078f08ff */
[----:B------:R-:W-:-:S05]  /*13740*/  LOP3.LUT R3, R2, 0xfffffffe, RZ, 0xc0, !PT ;  /* 0xfffffffe02037812 */ /* 0x000fca00078ec0ff */
[----:B------:R-:W-:Y:S01]  /*13750*/  IMAD.IADD R3, R0, 0x1, -R3 ;  /* 0x0000000100037824 */ /* 0x000fe200078e0a03 */
[----:B------:R-:W-:-:S04]  /*13760*/  MOV R0, 0x400 ;  /* 0x0000040000007802 */ /* 0x000fc80000000f00 */
[----:B-1----:R-:W-:Y:S02]  /*13770*/  LEA R0, R5, R0, 0x18 ;  /* 0x0000000005007211 */ /* 0x002fe400078ec0ff */
[----:B------:R-:W-:-:S04]  /*13780*/  SHF.L.U32 R3, R3, 0x1f, RZ ;  /* 0x0000001f03037819 */ /* 0x000fc800000006ff */
[----:B------:R-:W1:Y:S02]  /*13790*/  SYNCS.PHASECHK.TRANS64.TRYWAIT P0, [R0+URZ+0x2a820], R3 ;  /* 0x02a82003000075a7 */ /* 0x000e64000800017f */
[----:B-1----:R-:W-:Y:S05]  /*137a0*/  @!P0 BRA `(.L_x_1237) ;  /* 0x0000001400088947 */ /* 0x002fea0003800000 */
.L_x_1290:
[----:B------:R-:W-:Y:S05]  /*137b0*/  BSYNC B0 ;  /* 0x0000000000007941 */ /* 0x000fea0003800000 */
.L_x_1236:
[----:B------:R-:W-:-:S03]  /*137c0*/  UMOV UR4, 0xffffffff ;  /* 0xffffffff00047882 */ /* 0x000fc60000000000 */
[----:B------:R-:W-:Y:S05]  /*137d0*/  BRA.DIV UR4, `(.L_x_1238) ;  /* 0x0000001604107947 */ /* 0x000fea000b800000 */
[----:B------:R-:W2:Y:S02]  /*137e0*/  S2R R2, SR_TID.X ;  /* 0x0000000000027919 */ /* 0x000ea40000002100 */
[----:B--2---:R-:W-:-:S04]  /*137f0*/  SHF.R.U32.HI R2, RZ, 0x5, R2 ;  /* 0x00000005ff027819 */ /* 0x004fc80000011602 */
[----:B------:R-:W-:-:S05]  /*13800*/  LOP3.LUT R2, R2, 0x3, RZ, 0xc0, !PT ;  /* 0x0000000302027812 */ /* 0x000fca00078ec0ff */
[----:B------:R2:W3:Y:S02]  /*13810*/  SHFL.IDX PT, R14, R2, RZ, 0x1f ;  /* 0x00001fff020e7589 */ /* 0x0004e400000e0000 */
.L_x_1293:
[----:B---3--:R-:W-:Y:S01]  /*13820*/  ISETP.NE.AND P0, PT, R14, RZ, PT ;  /* 0x000000ff0e00720c */ /* 0x008fe20003f05270 */
[----:B------:R-:W-:-:S12]  /*13830*/  BSSY B0, `(.L_x_1239) ;  /* 0x0000027000007945 */ /* 0x000fd80003800000 */
[----:B------:R-:W-:Y:S05]  /*13840*/  @P0 BRA `(.L_x_1240) ;  /* 0x0000000000940947 */ /* 0x000fea0003800000 */
[----:B------:R-:W-:-:S03]  /*13850*/  UMOV UR4, 0xffffffff ;  /* 0xffffffff00047882 */ /* 0x000fc60000000000 */
[----:B------:R-:W-:Y:S05]  /*13860*/  BRA.DIV UR4, `(.L_x_1241) ;  /* 0x0000001604207947 */ /* 0x000fea000b800000 */
[----:B------:R-:W-:-:S13]  /*13870*/  ELECT P6, URZ, PT ;  /* 0x00000000003f782f */ /* 0x000fda00038c0000 */
.L_x_1296:
[----:B------:R-:W-:Y:S05]  /*13880*/  @!P6 BRA `(.L_x_1240) ;  /* 0x000000000084e947 */ /* 0x000fea0003800000 */
[----:B--2---:R-:W2:Y:S02]  /*13890*/  LDL.LU R2, [R1+0x20] ;  /* 0x0000200001027983 */ /* 0x004ea40000300800 */
[----:B--2---:R-:W-:-:S04]  /*138a0*/  LOP3.LUT R2, R2, 0x2, RZ, 0xfc, !PT ;  /* 0x0000000202027812 */ /* 0x004fc800078efcff */
[----:B------:R-:W-:-:S13]  /*138b0*/  ISETP.NE.AND P2, PT, R2, 0x3, PT ;  /* 0x000000030200780c */ /* 0x000fda0003f45270 */
[----:B------:R-:W-:Y:S05]  /*138c0*/  @!P2 BRA `(.L_x_1242) ;  /* 0x000000000004a947 */ /* 0x000fea0003800000 */
[----:B------:R-:W-:Y:S01]  /*138d0*/  BPT.TRAP 0x1 ;  /* 0x000000040000795c */ /* 0x000fe20000300000 */
.L_x_1242:
[----:B-1----:R-:W2:Y:S04]  /*138e0*/  LDL R3, [R1] ;  /* 0x0000000001037983 */ /* 0x002ea80000100800 */
[----:B------:R-:W3:Y:S01]  /*138f0*/  LDL.LU R7, [R1+0x8] ;  /* 0x0000080001077983 */ /* 0x000ee20000300800 */
[----:B------:R-:W-:-:S04]  /*13900*/  VIADD R2, R0, 0x2a840 ;  /* 0x0002a84000027836 */ /* 0x000fc80000000000 */
[C---:B--2---:R-:W-:Y:S02]  /*13910*/  IMAD R6, R3.reuse, 0x8, R2 ;  /* 0x0000000803067824 */ /* 0x044fe400078e0202 */
[----:B------:R-:W-:Y:S01]  /*13920*/  VIADD R3, R3, 0x1 ;  /* 0x0000000103037836 */ /* 0x000fe20000000000 */
[----:B---3--:R-:W-:-:S04]  /*13930*/  SHF.L.U32 R5, R7, 0x1f, RZ ;  /* 0x0000001f07057819 */ /* 0x008fc800000006ff */
[C---:B------:R-:W-:Y:S01]  /*13940*/  ISETP.NE.AND P1, PT, R3.reuse, 0x2, PT ;  /* 0x000000020300780c */ /* 0x040fe20003f25270 */
[----:B------:R-:W1:Y:S03]  /*13950*/  SYNCS.PHASECHK.TRANS64.TRYWAIT P0, [R6+URZ], R5 ;  /* 0x00000005060075a7 */ /* 0x000e66000800017f */
[----:B------:R-:W-:Y:S02]  /*13960*/  SEL R4, RZ, 0x1, P1 ;  /* 0x00000001ff047807 */ /* 0x000fe40000800000 */
[----:B------:R-:W-:Y:S02]  /*13970*/  SEL R3, R3, RZ, P1 ;  /* 0x000000ff03037207 */ /* 0x000fe40000800000 */
[----:B------:R-:W-:-:S03]  /*13980*/  LOP3.LUT R4, R7, R4, RZ, 0x3c, !PT ;  /* 0x0000000407047212 */ /* 0x000fc600078e3cff */
[----:B------:R-:W-:Y:S01]  /*13990*/  IMAD R7, R3, 0x8, R2 ;  /* 0x0000000803077824 */ /* 0x000fe200078e0202 */
[----:B------:R-:W-:Y:S01]  /*139a0*/  SHF.L.U32 R2, R4, 0x1f, RZ ;  /* 0x0000001f04027819 */ /* 0x000fe200000006ff */
[----:B-1----:R-:W-:Y:S06]  /*139b0*/  @!P0 BRA `(.L_x_1243) ;  /* 0x0000001000ec8947 */ /* 0x002fec0003800000 */
.L_x_1297:
[----:B------:R-:W2:Y:S02]  /*139c0*/  SYNCS.PHASECHK.TRANS64.TRYWAIT P0, [R7+URZ], R2 ;  /* 0x00000002070075a7 */ /* 0x000ea4000800017f */
[----:B--2---:R-:W-:Y:S05]  /*139d0*/  @!P0 BRA `(.L_x_1244) ;  /* 0x0000001000f88947 */ /* 0x004fea0003800000 */
.L_x_1298:
[----:B------:R-:W-:Y:S05]  /*139e0*/  @!P2 BRA `(.L_x_1245) ;  /* 0x000000000004a947 */ /* 0x000fea0003800000 */
[----:B------:R-:W-:Y:S01]  /*139f0*/  BPT.TRAP 0x1 ;  /* 0x000000040000795c */ /* 0x000fe20000300000 */
.L_x_1245:
[----:B------:R-:W3:Y:S01]  /*13a00*/  LDL.LU R4, [R1] ;  /* 0x0000000001047983 */ /* 0x000ee20000300800 */
[----:B------:R-:W-:-:S04]  /*13a10*/  VIADD R0, R0, 0x2a860 ;  /* 0x0002a86000007836 */ /* 0x000fc80000000000 */
[----:B---3--:R-:W-:-:S04]  /*13a20*/  IMAD R4, R4, 0x8, R0 ;  /* 0x0000000804047824 */ /* 0x008fc800078e0200 */
[----:B------:R-:W3:Y:S02]  /*13a30*/  SYNCS.PHASECHK.TRANS64.TRYWAIT P0, [R4+URZ], R5 ;  /* 0x00000005040075a7 */ /* 0x000ee4000800017f */
[----:B---3--:R-:W-:Y:S05]  /*13a40*/  @!P0 BRA `(.L_x_1246) ;  /* 0x0000001000f08947 */ /* 0x008fea0003800000 */
.L_x_1299:
[----:B------:R-:W-:-:S07]  /*13a50*/  IMAD R3, R3, 0x8, R0 ;  /* 0x0000000803037824 */ /* 0x000fce00078e0200 */
.L_x_1247:
[----:B----4-:R4:W0:Y:S02]  /*13a60*/  SYNCS.PHASECHK.TRANS64.TRYWAIT P0, [R3+URZ], R2 ;  /* 0x00000002030075a7 */ /* 0x010824000800017f */
[----:B0-----:R-:W-:Y:S05]  /*13a70*/  @!P0 NANOSLEEP.SYNCS 0x989680 ;  /* 0x009896800000895d */ /* 0x001fea0003900000 */
[----:B------:R-:W0:Y:S02]  /*13a80*/  @!P0 SYNCS.PHASECHK.TRANS64 P0, [R3+URZ], R2 ;  /* 0x00000002030085a7 */ /* 0x000e24000800007f */
[----:B0-----:R-:W-:Y:S05]  /*13a90*/  @!P0 BRA `(.L_x_1247) ;  /* 0xfffffffc00f08947 */ /* 0x001fea000383ffff */
.L_x_1240:
[----:B------:R-:W-:Y:S05]  /*13aa0*/  BSYNC B0 ;  /* 0x0000000000007941 */ /* 0x000fea0003800000 */
.L_x_1239:
[----:B------:R-:W-:Y:S05]  /*13ab0*/  EXIT ;  /* 0x000000000000794d */ /* 0x000fea0003800000 */
.L_x_1064:
[----:B0-----:R-:W-:-:S04]  /*13ac0*/  IMAD.U32 R3, RZ, RZ, UR38 ;  /* 0x00000026ff037e24 */ /* 0x001fc8000f8e00ff */
[----:B------:R0:W1:Y:S03]  /*13ad0*/  SYNCS.PHASECHK.TRANS64.TRYWAIT P1, [R3+URZ+0x2a800], R0 ;  /* 0x02a80000030075a7 */ /* 0x000066000802017f */
[----:B-1----:R-:W-:Y:S05]  /*13ae0*/  @!P1 NANOSLEEP.SYNCS 0x989680 ;  /* 0x009896800000995d */ /* 0x002fea0003900000 */
[----:B------:R-:W1:Y:S02]  /*13af0*/  @!P1 SYNCS.PHASECHK.TRANS64 P1, [R3+URZ+0x2a800], R0 ;  /* 0x02a80000030095a7 */ /* 0x000e64000802007f */
[----:B-1----:R-:W-:Y:S05]  /*13b00*/  @!P1 BRA `(.L_x_1064) ;  /* 0xfffffffc00ec9947 */ /* 0x002fea000383ffff */
[----:B------:R-:W-:Y:S05]  /*13b10*/  BRA `(.L_x_1248) ;  /* 0xfffffedc006c7947 */ /* 0x000fea000383ffff */
.L_x_1068:
[----:B-1----:R1:W3:Y:S02]  /*13b20*/  SYNCS.PHASECHK.TRANS64.TRYWAIT P1, [R3+URZ+0x2a830], R0 ;  /* 0x02a83000030075a7 */ /* 0x0022e4000802017f */
[----:B---3--:R-:W-:Y:S05]  /*13b30*/  @!P1 NANOSLEEP.SYNCS 0x989680 ;  /* 0x009896800000995d */ /* 0x008fea0003900000 */
[----:B------:R-:W3:Y:S02]  /*13b40*/  @!P1 SYNCS.PHASECHK.TRANS64 P1, [R3+URZ+0x2a830], R0 ;  /* 0x02a83000030095a7 */ /* 0x000ee4000802007f */
[----:B---3--:R-:W-:Y:S05]  /*13b50*/  @!P1 BRA `(.L_x_1068) ;  /* 0xfffffffc00f09947 */ /* 0x008fea000383ffff */
[----:B------:R-:W-:Y:S05]  /*13b60*/  BRA `(.L_x_1067) ;  /* 0xfffffedc00a07947 */ /* 0x000fea000383ffff */
.L_x_1084:
[----:B-1----:R-:W-:-:S04]  /*13b70*/  IMAD.U32 R89, RZ, RZ, UR5 ;  /* 0x00000005ff597e24 */ /* 0x002fc8000f8e00ff */
[----:B------:R1:W2:Y:S03]  /*13b80*/  SYNCS.PHASECHK.TRANS64.TRYWAIT P1, [R89+URZ+0x2a830], R10 ;  /* 0x02a8300a590075a7 */ /* 0x0002a6000802017f */
[----:B--2---:R-:W-:Y:S05]  /*13b90*/  @!P1 NANOSLEEP.SYNCS 0x989680 ;  /* 0x009896800000995d */ /* 0x004fea0003900000 */
[----:B------:R-:W2:Y:S02]  /*13ba0*/  @!P1 SYNCS.PHASECHK.TRANS64 P1, [R89+URZ+0x2a830], R10 ;  /* 0x02a8300a590095a7 */ /* 0x000ea4000802007f */
[----:B--2---:R-:W-:Y:S05]  /*13bb0*/  @!P1 BRA `(.L_x_1084) ;  /* 0xfffffffc00ec9947 */ /* 0x004fea000383ffff */
[----:B------:R-:W-:Y:S05]  /*13bc0*/  BRA `(.L_x_1083) ;  /* 0xffffff0800247947 */ /* 0x000fea000383ffff */
.L_x_1088:
[----:B--2---:R-:W-:-:S04]  /*13bd0*/  IMAD.U32 R175, RZ, RZ, UR11 ;  /* 0x0000000bffaf7e24 */ /* 0x004fc8000f8e00ff */
[----:B------:R2:W3:Y:S03]  /*13be0*/  SYNCS.PHASECHK.TRANS64.TRYWAIT P1, [R175+URZ+0x2a850], R0 ;  /* 0x02a85000af0075a7 */ /* 0x0004e6000802017f */
[----:B---3--:R-:W-:Y:S05]  /*13bf0*/  @!P1 NANOSLEEP.SYNCS 0x989680 ;  /* 0x009896800000995d */ /* 0x008fea0003900000 */
[----:B------:R-:W3:Y:S02]  /*13c00*/  @!P1 SYNCS.PHASECHK.TRANS64 P1, [R175+URZ+0x2a850], R0 ;  /* 0x02a85000af0095a7 */ /* 0x000ee4000802007f */
[----:B---3--:R-:W-:Y:S05]  /*13c10*/  @!P1 BRA `(.L_x_1088) ;  /* 0xfffffffc00ec9947 */ /* 0x008fea000383ffff */
[----:B------:R-:W-:Y:S05]  /*13c20*/  BRA `(.L_x_1087) ;  /* 0xffffff10003c7947 */ /* 0x000fea000383ffff */
.L_x_1105:
[----:B-1----:R-:W-:-:S04]  /*13c30*/  IMAD.U32 R10, RZ, RZ, UR5 ;  /* 0x00000005ff0a7e24 */ /* 0x002fc8000f8e00ff */
[----:B------:R1:W2:Y:S03]  /*13c40*/  SYNCS.PHASECHK.TRANS64.TRYWAIT P1, [R10+URZ+0x2a830], R3 ;  /* 0x02a830030a0075a7 */ /* 0x0002a6000802017f */
[----:B--2---:R-:W-:Y:S05]  /*13c50*/  @!P1 NANOSLEEP.SYNCS 0x989680 ;  /* 0x009896800000995d */ /* 0x004fea0003900000 */
[----:B------:R-:W2:Y:S02]  /*13c60*/  @!P1 SYNCS.PHASECHK.TRANS64 P1, [R10+URZ+0x2a830], R3 ;  /* 0x02a830030a0095a7 */ /* 0x000ea4000802007f */
[----:B--2---:R-:W-:Y:S05]  /*13c70*/  @!P1 BRA `(.L_x_1105) ;  /* 0xfffffffc00ec9947 */ /* 0x004fea000383ffff */
[----:B------:R-:W-:Y:S05]  /*13c80*/  BRA `(.L_x_1104) ;  /* 0xffffff3400c07947 */ /* 0x000fea000383ffff */
.L_x_1109:
[----:B01----:R-:W-:-:S04]  /*13c90*/  IMAD.U32 R3, RZ, RZ, UR10 ;  /* 0x0000000aff037e24 */ /* 0x003fc8000f8e00ff */
[----:B------:R0:W1:Y:S03]  /*13ca0*/  SYNCS.PHASECHK.TRANS64.TRYWAIT P1, [R3+URZ+0x2a850], R0 ;  /* 0x02a85000030075a7 */ /* 0x000066000802017f */
[----:B-1----:R-:W-:Y:S05]  /*13cb0*/  @!P1 NANOSLEEP.SYNCS 0x989680 ;  /* 0x009896800000995d */ /* 0x002fea0003900000 */
[----:B------:R-:W1:Y:S02]  /*13cc0*/  @!P1 SYNCS.PHASECHK.TRANS64 P1, [R3+URZ+0x2a850], R0 ;  /* 0x02a85000030095a7 */ /* 0x000e64000802007f */
[----:B-1----:R-:W-:Y:S05]  /*13cd0*/  @!P1 BRA `(.L_x_1109) ;  /* 0xfffffffc00ec9947 */ /* 0x002fea000383ffff */
[----:B------:R-:W-:Y:S05]  /*13ce0*/  BRA `(.L_x_1108) ;  /* 0xffffff3c00d87947 */ /* 0x000fea000383ffff */
.L_x_1115:
[----:B-1----:R-:W-:-:S04]  /*13cf0*/  IMAD.U32 R10, RZ, RZ, UR5 ;  /* 0x00000005ff0a7e24 */ /* 0x002fc8000f8e00ff */
[----:B------:R1:W2:Y:S03]  /*13d00*/  SYNCS.PHASECHK.TRANS64.TRYWAIT P1, [R10+URZ+0x2a830], R3 ;  /* 0x02a830030a0075a7 */ /* 0x0002a6000802017f */
[----:B--2---:R-:W-:Y:S05]  /*13d10*/  @!P1 NANOSLEEP.SYNCS 0x989680 ;  /* 0x009896800000995d */ /* 0x004fea0003900000 */
[----:B------:R-:W2:Y:S02]  /*13d20*/  @!P1 SYNCS.PHASECHK.TRANS64 P1, [R10+URZ+0x2a830], R3 ;  /* 0x02a830030a0095a7 */ /* 0x000ea4000802007f */
[----:B--2---:R-:W-:Y:S05]  /*13d30*/  @!P1 BRA `(.L_x_1115) ;  /* 0xfffffffc00ec9947 */ /* 0x004fea000383ffff */
[----:B------:R-:W-:Y:S05]  /*13d40*/  BRA `(.L_x_1114) ;  /* 0xffffff5000a87947 */ /* 0x000fea000383ffff */
.L_x_1119:
[----:B01----:R-:W-:-:S04]  /*13d50*/  IMAD.U32 R3, RZ, RZ, UR10 ;  /* 0x0000000aff037e24 */ /* 0x003fc8000f8e00ff */
[----:B------:R0:W1:Y:S03]  /*13d60*/  SYNCS.PHASECHK.TRANS64.TRYWAIT P1, [R3+URZ+0x2a850], R0 ;  /* 0x02a85000030075a7 */ /* 0x000066000802017f */
[----:B-1----:R-:W-:Y:S05]  /*13d70*/  @!P1 NANOSLEEP.SYNCS 0x989680 ;  /* 0x009896800000995d */ /* 0x002fea0003900000 */
[----:B------:R-:W1:Y:S02]  /*13d80*/  @!P1 SYNCS.PHASECHK.TRANS64 P1, [R3+URZ+0x2a850], R0 ;  /* 0x02a85000030095a7 */ /* 0x000e64000802007f */
[----:B-1----:R-:W-:Y:S05]  /*13d90*/  @!P1 BRA `(.L_x_1119) ;  /* 0xfffffffc00ec9947 */ /* 0x002fea000383ffff */
[----:B------:R-:W-:Y:S05]  /*13da0*/  BRA `(.L_x_1118) ;  /* 0xffffff5800c07947 */ /* 0x000fea000383ffff */
.L_x_1132:
[----:B-1----:R-:W-:-:S04]  /*13db0*/  IMAD.U32 R7, RZ, RZ, UR5 ;  /* 0x00000005ff077e24 */ /* 0x002fc8000f8e00ff */
[----:B------:R1:W2:Y:S03]  /*13dc0*/  SYNCS.PHASECHK.TRANS64.TRYWAIT P0, [R7+URZ+0x2a850], R0 ;  /* 0x02a85000070075a7 */ /* 0x0002a6000800017f */
[----:B--2---:R-:W-:Y:S05]  /*13dd0*/  @!P0 NANOSLEEP.SYNCS 0x989680 ;  /* 0x009896800000895d */ /* 0x004fea0003900000 */
[----:B------:R-:W2:Y:S02]  /*13de0*/  @!P0 SYNCS.PHASECHK.TRANS64 P0, [R7+URZ+0x2a850], R0 ;  /* 0x02a85000070085a7 */ /* 0x000ea4000800007f */
[----:B--2---:R-:W-:Y:S05]  /*13df0*/  @!P0 BRA `(.L_x_1132) ;  /* 0xfffffffc00ec8947 */ /* 0x004fea000383ffff */
[----:B------:R-:W-:Y:S05]  /*13e00*/  BRA `(.L_x_1131) ;  /* 0xffffff8000947947 */ /* 0x000fea000383ffff */
.L_x_1181:
[----:B------:R-:W1:Y:S01]  /*13e10*/  S2R R9, SR_TID.X ;  /* 0x0000000000097919 */ /* 0x000e620000002100 */
[----:B------:R-:W-:Y:S01]  /*13e20*/  BSSY B0, `(.L_x_1249) ;  /* 0x000000a000007945 */ /* 0x000fe20003800000 */
[----:B------:R-:W-:Y:S02]  /*13e30*/  IMAD.MOV.U32 R12, RZ, RZ, RZ ;  /* 0x000000ffff0c7224 */ /* 0x000fe400078e00ff */
[----:B0-----:R-:W-:Y:S02]  /*13e40*/  IMAD.MOV.U32 R11, RZ, RZ, 0x1f ;  /* 0x0000001fff0b7424 */ /* 0x001fe400078e00ff */
[----:B------:R-:W-:Y:S01]  /*13e50*/  IMAD.MOV.U32 R15, RZ, RZ, -0x1 ;  /* 0xffffffffff0f7424 */ /* 0x000fe200078e00ff */
[----:B-1----:R-:W-:-:S04]  /*13e60*/  SHF.R.U32.HI R9, RZ, 0x5, R9 ;  /* 0x00000005ff097819 */ /* 0x002fc80000011609 */
[----:B------:R-:W-:-:S05]  /*13e70*/  LOP3.LUT R9, R9, 0x3, RZ, 0xc0, !PT ;  /* 0x0000000309097812 */ /* 0x000fca00078ec0ff */
[----:B------:R-:W-:-:S07]  /*13e80*/  IMAD.MOV.U32 R13, RZ, RZ, R9 ;  /* 0x000000ffff0d7224 */ /* 0x000fce00078e0009 */
[----:B------:R-:W-:Y:S05]  /*13e90*/  WARPSYNC.COLLECTIVE R15, `(.L_x_1250) ;  /* 0x000000000f087348 */ /* 0x000fea0003c00000 */
[----:B------:R0:W1:Y:S02]  /*13ea0*/  SHFL.IDX P6, R14, R13, R12, R11 ;  /* 0x0000000c0d0e7389 */ /* 0x00006400000c000b */
[----:B01----:R-:W-:Y:S01]  /*13eb0*/  ENDCOLLECTIVE ;  /* 0x000000000000791b */ /* 0x003fe20003800000 */
.L_x_1250:
[----:B------:R-:W-:Y:S05]  /*13ec0*/  BSYNC B0 ;  /* 0x0000000000007941 */ /* 0x000fea0003800000 */
.L_x_1249:
[----:B------:R-:W-:Y:S05]  /*13ed0*/  BRA `(.L_x_1251) ;  /* 0xffffffc400647947 */ /* 0x000fea000383ffff */
.L_x_1182:
[----:B------:R-:W-:Y:S01]  /*13ee0*/  BSSY B0, `(.L_x_1252) ;  /* 0x0000006000007945 */ /* 0x000fe20003800000 */
[----:B------:R-:W-:-:S07]  /*13ef0*/  IMAD.MOV.U32 R15, RZ, RZ, -0x1 ;  /* 0xffffffffff0f7424 */ /* 0x000fce00078e00ff */
[----:B0-----:R-:W-:Y:S05]  /*13f00*/  WARPSYNC.COLLECTIVE R15, `(.L_x_1253) ;  /* 0x000000000f0c7348 */ /* 0x001fea0003c00000 */
[----:B------:R-:W-:Y:S02]  /*13f10*/  ELECT P6, UR62, PT ;  /* 0x00000000003e782f */ /* 0x000fe400038c0000 */
[----:B------:R-:W-:Y:S01]  /*13f20*/  MOV R14, UR62 ;  /* 0x0000003e000e7c02 */ /* 0x000fe20008000f00 */
[----:B0-----:R-:W-:Y:S10]  /*13f30*/  ENDCOLLECTIVE ;  /* 0x000000000000791b */ /* 0x001ff40003800000 */
.L_x_1253:
[----:B------:R-:W-:Y:S05]  /*13f40*/  BSYNC B0 ;  /* 0x0000000000007941 */ /* 0x000fea0003800000 */
.L_x_1252:
[----:B------:R-:W-:Y:S05]  /*13f50*/  BRA `(.L_x_1254) ;  /* 0xffffffc400547947 */ /* 0x000fea000383ffff */
.L_x_1185:
[----:B0-----:R0:W1:Y:S02]  /*13f60*/  SYNCS.PHASECHK.TRANS64.TRYWAIT P0, [R9+URZ+0x2a840], R10 ;  /* 0x02a8400a090075a7 */ /* 0x001064000800017f */
[----:B-1----:R-:W-:Y:S05]  /*13f70*/  @!P0 NANOSLEEP.SYNCS 0x989680 ;  /* 0x009896800000895d */ /* 0x002fea0003900000 */
[----:B------:R-:W1:Y:S02]  /*13f80*/  @!P0 SYNCS.PHASECHK.TRANS64 P0, [R9+URZ+0x2a840], R10 ;  /* 0x02a8400a090085a7 */ /* 0x000e64000800007f */
[----:B-1----:R-:W-:Y:S05]  /*13f90*/  @!P0 BRA `(.L_x_1185) ;  /* 0xfffffffc00f08947 */ /* 0x002fea000383ffff */
[----:B------:R-:W-:Y:S05]  /*13fa0*/  BRA `(.L_x_1255) ;  /* 0xffffffc400bc7947 */ /* 0x000fea000383ffff */
.L_x_1188:
        /* <DEDUP_REMOVED lines=8> */
.L_x_1196:
[----:B0-----:R0:W1:Y:S02]  /*14030*/  SYNCS.PHASECHK.TRANS64.TRYWAIT P0, [R2+URZ+0x2a840], R3 ;  /* 0x02a84003020075a7 */ /* 0x001064000800017f */
[----:B-1----:R-:W-:Y:S05]  /*14040*/  @!P0 NANOSLEEP.SYNCS 0x989680 ;  /* 0x009896800000895d */ /* 0x002fea0003900000 */
[----:B------:R-:W1:Y:S02]  /*14050*/  @!P0 SYNCS.PHASECHK.TRANS64 P0, [R2+URZ+0x2a840], R3 ;  /* 0x02a84003020085a7 */ /* 0x000e64000800007f */
[----:B-1----:R-:W-:Y:S05]  /*14060*/  @!P0 BRA `(.L_x_1196) ;  /* 0xfffffffc00f08947 */ /* 0x002fea000383ffff */
[----:B------:R-:W-:Y:S05]  /*14070*/  BRA `(.L_x_1257) ;  /* 0xffffffcc00c47947 */ /* 0x000fea000383ffff */
.L_x_1198:
[----:B0-----:R0:W1:Y:S02]  /*14080*/  SYNCS.PHASECHK.TRANS64.TRYWAIT P0, [R3+URZ+0x60], R2 ;  /* 0x00006002030075a7 */ /* 0x001064000800017f */
[----:B-1----:R-:W-:Y:S05]  /*14090*/  @!P0 NANOSLEEP.SYNCS 0x989680 ;  /* 0x009896800000895d */ /* 0x002fea0003900000 */
[----:B------:R-:W1:Y:S02]  /*140a0*/  @!P0 SYNCS.PHASECHK.TRANS64 P0, [R3+URZ+0x60], R2 ;  /* 0x00006002030085a7 */ /* 0x000e64000800007f */
[----:B-1----:R-:W-:Y:S05]  /*140b0*/  @!P0 BRA `(.L_x_1198) ;  /* 0xfffffffc00f08947 */ /* 0x002fea000383ffff */
[----:B------:R-:W-:Y:S05]  /*140c0*/  BRA `(.L_x_1258) ;  /* 0xffffffd000707947 */ /* 0x000fea000383ffff */
.L_x_1203:
[----:B-1----:R1:W2:Y:S02]  /*140d0*/  SYNCS.PHASECHK.TRANS64.TRYWAIT P0, [R2+URZ+0x2a840], R3 ;  /* 0x02a84003020075a7 */ /* 0x0022a4000800017f */
[----:B--2---:R-:W-:Y:S05]  /*140e0*/  @!P0 NANOSLEEP.SYNCS 0x989680 ;  /* 0x009896800000895d */ /* 0x004fea0003900000 */
[----:B------:R-:W2:Y:S02]  /*140f0*/  @!P0 SYNCS.PHASECHK.TRANS64 P0, [R2+URZ+0x2a840], R3 ;  /* 0x02a84003020085a7 */ /* 0x000ea4000800007f */
[----:B--2---:R-:W-:Y:S05]  /*14100*/  @!P0 BRA `(.L_x_1203) ;  /* 0xfffffffc00f08947 */ /* 0x004fea000383ffff */
[----:B------:R-:W-:Y:S05]  /*14110*/  BRA `(.L_x_1259) ;  /* 0xffffffd400d87947 */ /* 0x000fea000383ffff */
.L_x_1205:
[----:B0-----:R0:W1:Y:S02]  /*14120*/  SYNCS.PHASECHK.TRANS64.TRYWAIT P1, [R3+URZ+0x60], R2 ;  /* 0x00006002030075a7 */ /* 0x001064000802017f */
[----:B-1----:R-:W-:Y:S05]  /*14130*/  @!P1 NANOSLEEP.SYNCS 0x989680 ;  /* 0x009896800000995d */ /* 0x002fea0003900000 */
[----:B------:R-:W1:Y:S02]  /*14140*/  @!P1 SYNCS.PHASECHK.TRANS64 P1, [R3+URZ+0x60], R2 ;  /* 0x00006002030095a7 */ /* 0x000e64000802007f */
[----:B-1----:R-:W-:Y:S05]  /*14150*/  @!P1 BRA `(.L_x_1205) ;  /* 0xfffffffc00f09947 */ /* 0x002fea000383ffff */
[----:B------:R-:W-:Y:S05]  /*14160*/  BRA `(.L_x_1260) ;  /* 0xffffffd800847947 */ /* 0x000fea000383ffff */
.L_x_1210:
[----:B--2---:R2:W3:Y:S02]  /*14170*/  SYNCS.PHASECHK.TRANS64.TRYWAIT P0, [R2+URZ+0x2a840], R3 ;  /* 0x02a84003020075a7 */ /* 0x0044e4000800017f */
[----:B---3--:R-:W-:Y:S05]  /*14180*/  @!P0 NANOSLEEP.SYNCS 0x989680 ;  /* 0x009896800000895d */ /* 0x008fea0003900000 */
[----:B------:R-:W3:Y:S02]  /*14190*/  @!P0 SYNCS.PHASECHK.TRANS64 P0, [R2+URZ+0x2a840], R3 ;  /* 0x02a84003020085a7 */ /* 0x000ee4000800007f */
[----:B---3--:R-:W-:Y:S05]  /*141a0*/  @!P0 BRA `(.L_x_1210) ;  /* 0xfffffffc00f08947 */ /* 0x008fea000383ffff */
[----:B------:R-:W-:Y:S05]  /*141b0*/  BRA `(.L_x_1261) ;  /* 0xffffffdc00a47947 */ /* 0x000fea000383ffff */
.L_x_1212:
[----:B0-----:R0:W1:Y:S02]  /*141c0*/  SYNCS.PHASECHK.TRANS64.TRYWAIT P1, [R2+URZ+0x60], R9 ;  /* 0x00006009020075a7 */ /* 0x001064000802017f */
[----:B-1----:R-:W-:Y:S05]  /*141d0*/  @!P1 NANOSLEEP.SYNCS 0x989680 ;  /* 0x009896800000995d */ /* 0x002fea0003900000 */
[----:B------:R-:W1:Y:S02]  /*141e0*/  @!P1 SYNCS.PHASECHK.TRANS64 P1, [R2+URZ+0x60], R9 ;  /* 0x00006009020095a7 */ /* 0x000e64000802007f */
[----:B-1----:R-:W-:Y:S05]  /*141f0*/  @!P1 BRA `(.L_x_1212) ;  /* 0xfffffffc00f09947 */ /* 0x002fea000383ffff */
[----:B------:R-:W-:Y:S05]  /*14200*/  BRA `(.L_x_1262) ;  /* 0xffffffe000547947 */ /* 0x000fea000383ffff */
.L_x_1219:
[----:B-1----:R1:W2:Y:S02]  /*14210*/  SYNCS.PHASECHK.TRANS64.TRYWAIT P0, [R3+URZ+0x2a860], R0 ;  /* 0x02a86000030075a7 */ /* 0x0022a4000800017f */
[----:B--2---:R-:W-:Y:S05]  /*14220*/  @!P0 NANOSLEEP.SYNCS 0x989680 ;  /* 0x009896800000895d */ /* 0x004fea0003900000 */
[----:B------:R-:W2:Y:S02]  /*14230*/  @!P0 SYNCS.PHASECHK.TRANS64 P0, [R3+URZ+0x2a860], R0 ;  /* 0x02a86000030085a7 */ /* 0x000ea4000800007f */
[----:B--2---:R-:W-:Y:S05]  /*14240*/  @!P0 BRA `(.L_x_1219) ;  /* 0xfffffffc00f08947 */ /* 0x004fea000383ffff */
[----:B------:R-:W-:Y:S05]  /*14250*/  BRA `(.L_x_1263) ;  /* 0xffffffe4005c7947 */ /* 0x000fea000383ffff */
.L_x_1221:
[----:B------:R-:W-:Y:S01]  /*14260*/  BSSY B0, `(.L_x_1264) ;  /* 0x0000008000007945 */ /* 0x000fe20003800000 */
[----:B------:R-:W-:Y:S02]  /*14270*/  IMAD.MOV.U32 R13, RZ, RZ, R16 ;  /* 0x000000ffff0d7224 */ /* 0x000fe400078e0010 */
[----:B------:R-:W-:Y:S02]  /*14280*/  IMAD.MOV.U32 R12, RZ, RZ, RZ ;  /* 0x000000ffff0c7224 */ /* 0x000fe400078e00ff */
[----:B0-----:R-:W-:Y:S02]  /*14290*/  IMAD.MOV.U32 R11, RZ, RZ, 0x1f ;  /* 0x0000001fff0b7424 */ /* 0x001fe400078e00ff */
[----:B------:R-:W-:-:S07]  /*142a0*/  IMAD.MOV.U32 R15, RZ, RZ, -0x1 ;  /* 0xffffffffff0f7424 */ /* 0x000fce00078e00ff */
[----:B-1----:R-:W-:Y:S05]  /*142b0*/  WARPSYNC.COLLECTIVE R15, `(.L_x_1265) ;  /* 0x000000000f087348 */ /* 0x002fea0003c00000 */
[----:B------:R0:W2:Y:S02]  /*142c0*/  SHFL.IDX P6, R14, R13, R12, R11 ;  /* 0x0000000c0d0e7389 */ /* 0x0000a400000c000b */
[----:B012---:R-:W-:Y:S01]  /*142d0*/  ENDCOLLECTIVE ;  /* 0x000000000000791b */ /* 0x007fe20003800000 */
.L_x_1265:
[----:B------:R-:W-:Y:S05]  /*142e0*/  BSYNC B0 ;  /* 0x0000000000007941 */ /* 0x000fea0003800000 */
.L_x_1264:
        /* <DEDUP_REMOVED lines=8> */
.L_x_1266:
[----:B------:R-:W-:Y:S01]  /*14370*/  IMAD.MOV.U32 R16, RZ, RZ, R14 ;  /* 0x000000ffff107224 */ /* 0x000fe200078e000e */
[----:B------:R-:W-:Y:S06]  /*14380*/  BRA `(.L_x_1267) ;  /* 0xffffffe400e47947 */ /* 0x000fec000383ffff */
.L_x_1224:
[----:B------:R-:W-:Y:S01]  /*14390*/  BSSY B0, `(.L_x_1268) ;  /* 0x0000008000007945 */ /* 0x000fe20003800000 */
[----:B-----5:R-:W-:Y:S02]  /*143a0*/  IMAD.MOV.U32 R13, RZ, RZ, R17 ;  /* 0x000000ffff0d7224 */ /* 0x020fe400078e0011 */
[----:B------:R-:W-:Y:S02]  /*143b0*/  IMAD.MOV.U32 R12, RZ, RZ, 0x1 ;  /* 0x00000001ff0c7424 */ /* 0x000fe400078e00ff */
[----:B0-----:R-:W-:Y:S02]  /*143c0*/  IMAD.MOV.U32 R11, RZ, RZ, RZ ;  /* 0x000000ffff0b7224 */ /* 0x001fe400078e00ff */
[----:B------:R-:W-:-:S07]  /*143d0*/  IMAD.MOV.U32 R15, RZ, RZ, -0x1 ;  /* 0xffffffffff0f7424 */ /* 0x000fce00078e00ff */
[----:B-1234-:R-:W-:Y:S05]  /*143e0*/  WARPSYNC.COLLECTIVE R15, `(.L_x_1269) ;  /* 0x000000000f087348 */ /* 0x01efea0003c00000 */
[----:B------:R0:W0:Y:S02]  /*143f0*/  SHFL.UP P6, R14, R13, R12, R11 ;  /* 0x0400000c0d0e7389 */ /* 0x00002400000c000b */
[----:B01234-:R-:W-:Y:S01]  /*14400*/  ENDCOLLECTIVE ;  /* 0x000000000000791b */ /* 0x01ffe20003800000 */
.L_x_1269:
[----:B------:R-:W-:Y:S05]  /*14410*/  BSYNC B0 ;  /* 0x0000000000007941 */ /* 0x000fea0003800000 */
.L_x_1268:
        /* <DEDUP_REMOVED lines=10> */
.L_x_1270:
        /* <DEDUP_REMOVED lines=8> */
.L_x_1271:
        /* <DEDUP_REMOVED lines=8> */
.L_x_1272:
        /* <DEDUP_REMOVED lines=8> */
.L_x_1273:
        /* <DEDUP_REMOVED lines=8> */
.L_x_1274:
[----:B------:R-:W-:Y:S05]  /*146c0*/  BRA `(.L_x_1275) ;  /* 0xffffffe400a87947 */ /* 0x000fea000383ffff */
.L_x_1229:
        /* <DEDUP_REMOVED lines=8> */
.L_x_1277:
[----:B------:R-:W-:Y:S05]  /*14750*/  BSYNC B0 ;  /* 0x0000000000007941 */ /* 0x000fea0003800000 */
.L_x_1276:
        /* <DEDUP_REMOVED lines=10> */
.L_x_1278:
        /* <DEDUP_REMOVED lines=8> */
.L_x_1279:
        /* <DEDUP_REMOVED lines=8> */
.L_x_1280:
        /* <DEDUP_REMOVED lines=8> */
.L_x_1281:
        /* <DEDUP_REMOVED lines=8> */
.L_x_1282:
[----:B------:R-:W-:Y:S05]  /*14a00*/  BRA `(.L_x_1283) ;  /* 0xffffffe4008c7947 */ /* 0x000fea000383ffff */
.L_x_1231:
[----:B------:R-:W-:Y:S01]  /*14a10*/  BSSY B0, `(.L_x_1284) ;  /* 0x0000006000007945 */ /* 0x000fe20003800000 */
[----:B------:R-:W-:Y:S01]  /*14a20*/  PLOP3.LUT P6, PT, P6, PT, PT, 0x8, 0x0 ;  /* 0x000000000000781c */ /* 0x000fe200037ce170 */
[----:B------:R-:W-:-:S12]  /*14a30*/  IMAD.MOV.U32 R15, RZ, RZ, -0x1 ;  /* 0xffffffffff0f7424 */ /* 0x000fd800078e00ff */
[----:B0-----:R-:W-:Y:S05]  /*14a40*/  WARPSYNC.COLLECTIVE R15, `(.L_x_1285) ;  /* 0x000000000f087348 */ /* 0x001fea0003c00000 */
[----:B------:R-:W-:Y:S01]  /*14a50*/  VOTE.ANY R14, PT, P6 ;  /* 0x00000000000e7806 */ /* 0x000fe200030e0100 */
[----:B0-----:R-:W-:Y:S06]  /*14a60*/  ENDCOLLECTIVE ;  /* 0x000000000000791b */ /* 0x001fec0003800000 */
.L_x_1285:
[----:B------:R-:W-:Y:S05]  /*14a70*/  BSYNC B0 ;  /* 0x0000000000007941 */ /* 0x000fea0003800000 */
.L_x_1284:
        /* <DEDUP_REMOVED lines=9> */
.L_x_1286:
[----:B------:R-:W-:Y:S01]  /*14b10*/  IMAD.MOV.U32 R17, RZ, RZ, R14 ;  /* 0x000000ffff117224 */ /* 0x000fe200078e000e */
[----:B------:R-:W-:Y:S06]  /*14b20*/  BRA `(.L_x_1287) ;  /* 0xffffffe4007c7947 */ /* 0x000fec000383ffff */
.L_x_1233:
[----:B------:R-:W-:Y:S01]  /*14b30*/  BSSY B0, `(.L_x_1288) ;  /* 0x0000007000007945 */ /* 0x000fe20003800000 */
[----:B------:R-:W-:Y:S02]  /*14b40*/  IMAD.MOV.U32 R13, RZ, RZ, R2 ;  /* 0x000000ffff0d7224 */ /* 0x000fe400078e0002 */
[----:B------:R-:W-:Y:S02]  /*14b50*/  IMAD.MOV.U32 R11, RZ, RZ, 0x1f ;  /* 0x0000001fff0b7424 */ /* 0x000fe400078e00ff */
[----:B------:R-:W-:-:S07]  /*14b60*/  IMAD.MOV.U32 R15, RZ, RZ, -0x1 ;  /* 0xffffffffff0f7424 */ /* 0x000fce00078e00ff */
[----:B012---:R-:W-:Y:S05]  /*14b70*/  WARPSYNC.COLLECTIVE R15, `(.L_x_1289) ;  /* 0x000000000f087348 */ /* 0x007fea0003c00000 */
[----:B------:R3:W4:Y:S02]  /*14b80*/  SHFL.IDX P6, R14, R13, R12, R11 ;  /* 0x0000000c0d0e7389 */ /* 0x00072400000c000b */
[----:B01234-:R-:W-:Y:S01]  /*14b90*/  ENDCOLLECTIVE ;  /* 0x000000000000791b */ /* 0x01ffe20003800000 */
.L_x_1289:
[----:B------:R-:W-:Y:S05]  /*14ba0*/  BSYNC B0 ;  /* 0x0000000000007941 */ /* 0x000fea0003800000 */
.L_x_1288:
[----:B------:R-:W-:Y:S01]  /*14bb0*/  IMAD.MOV.U32 R7, RZ, RZ, R14 ;  /* 0x000000ffff077224 */ /* 0x000fe200078e000e */
[----:B------:R-:W-:Y:S06]  /*14bc0*/  BRA `(.L_x_1232) ;  /* 0xffffffe400707947 */ /* 0x000fec000383ffff */
.L_x_1237:
[----:B-1----:R1:W2:Y:S02]  /*14bd0*/  SYNCS.PHASECHK.TRANS64.TRYWAIT P0, [R0+URZ+0x2a820], R3 ;  /* 0x02a82003000075a7 */ /* 0x0022a4000800017f */
[----:B--2---:R-:W-:Y:S05]  /*14be0*/  @!P0 NANOSLEEP.SYNCS 0x989680 ;  /* 0x009896800000895d */ /* 0x004fea0003900000 */
[----:B------:R-:W2:Y:S02]  /*14bf0*/  @!P0 SYNCS.PHASECHK.TRANS64 P0, [R0+URZ+0x2a820], R3 ;  /* 0x02a82003000085a7 */ /* 0x000ea4000800007f */
[----:B--2---:R-:W-:Y:S05]  /*14c00*/  @!P0 BRA `(.L_x_1237) ;  /* 0xfffffffc00f08947 */ /* 0x004fea000383ffff */
[----:B------:R-:W-:Y:S05]  /*14c10*/  BRA `(.L_x_1290) ;  /* 0xffffffe800e47947 */ /* 0x000fea000383ffff */
.L_x_1238:
[----:B------:R-:W2:Y:S01]  /*14c20*/  S2R R2, SR_TID.X ;  /* 0x0000000000027919 */ /* 0x000ea20000002100 */
[----:B------:R-:W-:Y:S01]  /*14c30*/  BSSY B0, `(.L_x_1291) ;  /* 0x000000a000007945 */ /* 0x000fe20003800000 */
[----:B------:R-:W-:Y:S02]  /*14c40*/  IMAD.MOV.U32 R12, RZ, RZ, RZ ;  /* 0x000000ffff0c7224 */ /* 0x000fe400078e00ff */
[----:B0-----:R-:W-:Y:S02]  /*14c50*/  IMAD.MOV.U32 R11, RZ, RZ, 0x1f ;  /* 0x0000001fff0b7424 */ /* 0x001fe400078e00ff */
[----:B------:R-:W-:Y:S01]  /*14c60*/  IMAD.MOV.U32 R15, RZ, RZ, -0x1 ;  /* 0xffffffffff0f7424 */ /* 0x000fe200078e00ff */
[----:B--2---:R-:W-:-:S04]  /*14c70*/  SHF.R.U32.HI R2, RZ, 0x5, R2 ;  /* 0x00000005ff027819 */ /* 0x004fc80000011602 */
[----:B------:R-:W-:-:S05]  /*14c80*/  LOP3.LUT R2, R2, 0x3, RZ, 0xc0, !PT ;  /* 0x0000000302027812 */ /* 0x000fca00078ec0ff */
[----:B------:R-:W-:-:S07]  /*14c90*/  IMAD.MOV.U32 R13, RZ, RZ, R2 ;  /* 0x000000ffff0d7224 */ /* 0x000fce00078e0002 */
[----:B-1----:R-:W-:Y:S05]  /*14ca0*/  WARPSYNC.COLLECTIVE R15, `(.L_x_1292) ;  /* 0x000000000f087348 */ /* 0x002fea0003c00000 */
[----:B------:R0:W2:Y:S02]  /*14cb0*/  SHFL.IDX P6, R14, R13, R12, R11 ;  /* 0x0000000c0d0e7389 */ /* 0x0000a400000c000b */
[----:B012---:R-:W-:Y:S01]  /*14cc0*/  ENDCOLLECTIVE ;  /* 0x000000000000791b */ /* 0x007fe20003800000 */
.L_x_1292:
[----:B------:R-:W-:Y:S05]  /*14cd0*/  BSYNC B0 ;  /* 0x0000000000007941 */ /* 0x000fea0003800000 */
.L_x_1291:
[----:B------:R-:W-:Y:S05]  /*14ce0*/  BRA `(.L_x_1293) ;  /* 0xffffffe800cc7947 */ /* 0x000fea000383ffff */
.L_x_1241:
[----:B------:R-:W-:Y:S01]  /*14cf0*/  BSSY B1, `(.L_x_1294) ;  /* 0x0000006000017945 */ /* 0x000fe20003800000 */
[----:B------:R-:W-:-:S07]  /*14d00*/  IMAD.MOV.U32 R15, RZ, RZ, -0x1 ;  /* 0xffffffffff0f7424 */ /* 0x000fce00078e00ff */
[----:B012---:R-:W-:Y:S05]  /*14d10*/  WARPSYNC.COLLECTIVE R15, `(.L_x_1295) ;  /* 0x000000000f0c7348 */ /* 0x007fea0003c00000 */
[----:B------:R-:W-:Y:S02]  /*14d20*/  ELECT P6, UR62, PT ;  /* 0x00000000003e782f */ /* 0x000fe400038c0000 */
[----:B------:R-:W-:Y:S01]  /*14d30*/  MOV R14, UR62 ;  /* 0x0000003e000e7c02 */ /* 0x000fe20008000f00 */
[----:B012---:R-:W-:Y:S10]  /*14d40*/  ENDCOLLECTIVE ;  /* 0x000000000000791b */ /* 0x007ff40003800000 */
.L_x_1295:
[----:B------:R-:W-:Y:S05]  /*14d50*/  BSYNC B1 ;  /* 0x0000000000017941 */ /* 0x000fea0003800000 */
.L_x_1294:
[----:B------:R-:W-:Y:S05]  /*14d60*/  BRA `(.L_x_1296) ;  /* 0xffffffe800c47947 */ /* 0x000fea000383ffff */
.L_x_1243:
[----:B-1----:R1:W2:Y:S02]  /*14d70*/  SYNCS.PHASECHK.TRANS64.TRYWAIT P0, [R6+URZ], R5 ;  /* 0x00000005060075a7 */ /* 0x0022a4000800017f */
[----:B--2---:R-:W-:Y:S05]  /*14d80*/  @!P0 NANOSLEEP.SYNCS 0x989680 ;  /* 0x009896800000895d */ /* 0x004fea0003900000 */
[----:B------:R-:W2:Y:S02]  /*14d90*/  @!P0 SYNCS.PHASECHK.TRANS64 P0, [R6+URZ], R5 ;  /* 0x00000005060085a7 */ /* 0x000ea4000800007f */
[----:B--2---:R-:W-:Y:S05]  /*14da0*/  @!P0 BRA `(.L_x_1243) ;  /* 0xfffffffc00f08947 */ /* 0x004fea000383ffff */
[----:B------:R-:W-:Y:S05]  /*14db0*/  BRA `(.L_x_1297) ;  /* 0xffffffec00007947 */ /* 0x000fea000383ffff */
.L_x_1244:
[----:B--2---:R2:W3:Y:S02]  /*14dc0*/  SYNCS.PHASECHK.TRANS64.TRYWAIT P0, [R7+URZ], R2 ;  /* 0x00000002070075a7 */ /* 0x0044e4000800017f */
[----:B---3--:R-:W-:Y:S05]  /*14dd0*/  @!P0 NANOSLEEP.SYNCS 0x989680 ;  /* 0x009896800000895d */ /* 0x008fea0003900000 */
[----:B------:R-:W3:Y:S02]  /*14de0*/  @!P0 SYNCS.PHASECHK.TRANS64 P0, [R7+URZ], R2 ;  /* 0x00000002070085a7 */ /* 0x000ee4000800007f */
[----:B---3--:R-:W-:Y:S05]  /*14df0*/  @!P0 BRA `(.L_x_1244) ;  /* 0xfffffffc00f08947 */ /* 0x008fea000383ffff */
[----:B------:R-:W-:Y:S05]  /*14e00*/  BRA `(.L_x_1298) ;  /* 0xffffffe800f47947 */ /* 0x000fea000383ffff */
.L_x_1246:
[----:B---3--:R3:W4:Y:S02]  /*14e10*/  SYNCS.PHASECHK.TRANS64.TRYWAIT P0, [R4+URZ], R5 ;  /* 0x00000005040075a7 */ /* 0x008724000800017f */
[----:B----4-:R-:W-:Y:S05]  /*14e20*/  @!P0 NANOSLEEP.SYNCS 0x989680 ;  /* 0x009896800000895d */ /* 0x010fea0003900000 */
[----:B------:R-:W4:Y:S02]  /*14e30*/  @!P0 SYNCS.PHASECHK.TRANS64 P0, [R4+URZ], R5 ;  /* 0x00000005040085a7 */ /* 0x000f24000800007f */
[----:B----4-:R-:W-:Y:S05]  /*14e40*/  @!P0 BRA `(.L_x_1246) ;  /* 0xfffffffc00f08947 */ /* 0x010fea000383ffff */
[----:B------:R-:W-:Y:S05]  /*14e50*/  BRA `(.L_x_1299) ;  /* 0xffffffe800fc7947 */ /* 0x000fea000383ffff */
.L_x_1300:
        /* <DEDUP_REMOVED lines=10> */
.L_x_2660:


//--------------------- .text._ZN7cutlass13device_kernelIN5flash11enable_sm90INS1_16FlashAttnFwdSm90INS1_25CollectiveMainloopFwdSm90ILi2EN4cute5tupleIJNS5_1CILi1EEES8_S8_EEENS6_IJNS7_ILi128EEENS7_ILi96EEENS7_ILi192EEEEEELi128ENS_10bfloat16_tEfNS_4arch4Sm90ELb0ELb1ELb0ELb1ELb0ELb1ELb0ELb1ELb1ELb0ELb0ELb0EEENS1_21CollectiveEpilogueFwdINS6_IJSA_SA_SB_EEES9_SE_SG_Li256ELb1ELb0ELb0ELb0EEENS1_36VarlenDynamicPersistentTileSchedulerILi128ELi96ELi256ELi32ELb0ELb0ELb1ELb1ELb0ELb1EEEEEEEEEvNT_6ParamsE --------------------------
	.section	.text._ZN7cutlass13device_kernelIN5flash11enable_sm90INS1_16FlashAttnFwdSm90INS1_25CollectiveMainloopFwdSm90ILi2EN4cute5tupleIJNS5_1CILi1EEES8_S8_EEENS6_IJNS7_ILi128EEENS7_ILi96EEENS7_ILi192EEEEEELi128ENS_10bfloat16_tEfNS_4arch4Sm90ELb0ELb1ELb0ELb1ELb0ELb1ELb0ELb1ELb1ELb0ELb0ELb0EEENS1_21CollectiveEpilogueFwdINS6_IJSA_SA_SB_EEES9_SE_SG_Li256ELb1ELb0ELb0ELb0EEENS1_36VarlenDynamicPersistentTileSchedulerILi128ELi96ELi256ELi32ELb0ELb0ELb1ELb1ELb0ELb1EEEEEEEEEvNT_6ParamsE,"ax",@progbits
	.align	128
.text._ZN7cutlass13device_kernelIN5flash11enable_sm90INS1_16FlashAttnFwdSm90INS1_25CollectiveMainloopFwdSm90ILi2EN4cute5tupleIJNS5_1CILi1EEES8_S8_EEENS6_IJNS7_ILi128EEENS7_ILi96EEENS7_ILi192EEEEEELi128ENS_10bfloat16_tEfNS_4arch4Sm90ELb0ELb1ELb0ELb1ELb0ELb1ELb0ELb1ELb1ELb0ELb0ELb0EEENS1_21CollectiveEpilogueFwdINS6_IJSA_SA_SB_EEES9_SE_SG_Li256ELb1ELb0ELb0ELb0EEENS1_36VarlenDynamicPersistentTileSchedulerILi128ELi96ELi256ELi32ELb0ELb0ELb1ELb1ELb0ELb1EEEEEEEEEvNT_6ParamsE:
        .type           _ZN7cutlass13device_kernelIN5flash11enable_sm90INS1_16FlashAttnFwdSm90INS1_25CollectiveMainloopFwdSm90ILi2EN4cute5tupleIJNS5_1CILi1EEES8_S8_EEENS6_IJNS7_ILi128EEENS7_ILi96EEENS7_ILi192EEEEEELi128ENS_10bfloat16_tEfNS_4arch4Sm90ELb0ELb1ELb0ELb1ELb0ELb1ELb0ELb1ELb1ELb0ELb0ELb0EEENS1_21CollectiveEpilogueFwdINS6_IJSA_SA_SB_EEES9_SE_SG_Li256ELb1ELb0ELb0ELb0EEENS1_36VarlenDynamicPersistentTileSchedulerILi128ELi96ELi256ELi32ELb0ELb0ELb1ELb1ELb0ELb1EEEEEEEEEvNT_6ParamsE,@function
        .size           _ZN7cutlass13device_kernelIN5flash11enable_sm90INS1_16FlashAttnFwdSm90INS1_25CollectiveMainloopFwdSm90ILi2EN4cute5tupleIJNS5_1CILi1EEES8_S8_EEENS6_IJNS7_ILi128EEENS7_ILi96EEENS7_ILi192EEEEEELi128ENS_10bfloat16_tEfNS_4arch4Sm90ELb0ELb1ELb0ELb1ELb0ELb1ELb0ELb1ELb1ELb0ELb0ELb0EEENS1_21CollectiveEpilogueFwdINS6_IJSA_SA_SB_EEES9_SE_SG_Li256ELb1ELb0ELb0ELb0EEENS1_36VarlenDynamicPersistentTileSchedulerILi128ELi96ELi256ELi32ELb0ELb0ELb1ELb1ELb0ELb1EEEEEEEEEvNT_6ParamsE,(.L_x_2661 - _ZN7cutlass13device_kernelIN5flash11enable_sm90INS1_16FlashAttnFwdSm90INS1_25CollectiveMainloopFwdSm90ILi2EN4cute5tupleIJNS5_1CILi1EEES8_S8_EEENS6_IJNS7_ILi128EEENS7_ILi96EEENS7_ILi192EEEEEELi128ENS_10bfloat16_tEfNS_4arch4Sm90ELb0ELb1ELb0ELb1ELb0ELb1ELb0ELb1ELb1ELb0ELb0ELb0EEENS1_21CollectiveEpilogueFwdINS6_IJSA_SA_SB_EEES9_SE_SG_Li256ELb1ELb0ELb0ELb0EEENS1_36VarlenDynamicPersistentTileSchedulerILi128ELi96ELi256ELi32ELb0ELb0ELb1ELb1ELb0ELb1EEEEEEEEEvNT_6ParamsE)
        .other          _ZN7cutlass13device_kernelIN5flash11enable_sm90INS1_16FlashAttnFwdSm90INS1_25CollectiveMainloopFwdSm90ILi2EN4cute5tupleIJNS5_1CILi1EEES8_S8_EEENS6_IJNS7_ILi128EEENS7_ILi96EEENS7_ILi192EEEEEELi128ENS_10bfloat16_tEfNS_4arch4Sm90ELb0ELb1ELb0ELb1ELb0ELb1ELb0ELb1ELb1ELb0ELb0ELb0EEENS1_21CollectiveEpilogueFwdINS6_IJSA_SA_SB_EEES9_SE_SG_Li256ELb1ELb0ELb0ELb0EEENS1_36VarlenDynamicPersistentTileSchedulerILi128ELi96ELi256ELi32ELb0ELb0ELb1ELb1ELb0ELb1EEEEEEEEEvNT_6ParamsE,@"STO_CUDA_ENTRY STV_DEFAULT"
_ZN7cutlass13device_kernelIN5flash11enable_sm90INS1_16FlashAttnFwdSm90INS1_25CollectiveMainloopFwdSm90ILi2EN4cute5tupleIJNS5_1CILi1EEES8_S8_EEENS6_IJNS7_ILi128EEENS7_ILi96EEENS7_ILi192EEEEEELi128ENS_10bfloat16_tEfNS_4arch4Sm90ELb0ELb1ELb0ELb1ELb0ELb1ELb0ELb1ELb1ELb0ELb0ELb0EEENS1_21CollectiveEpilogueFwdINS6_IJSA_SA_SB_EEES9_SE_SG_Li256ELb1ELb0ELb0ELb0EEENS1_36VarlenDynamicPersistentTileSchedulerILi128ELi96ELi256ELi32ELb0ELb0ELb1ELb1ELb0ELb1EEEEEEEEEvNT_6ParamsE:
        /* <DEDUP_REMOVED lines=27> */
.L_x_1302:
[----:B------:R-:W-:Y:S05]  /*01b0*/  BSYNC B0 ;  /* 0x0000000000007941 */ /* 0x000fea0003800000 */
.L_x_1301:
        /* <DEDUP_REMOVED lines=41> */
.L_x_1303:
        /* <DEDUP_REMOVED lines=22> */
.L_x_1304:
        /* <DEDUP_REMOVED lines=18> */
.L_x_1305:
        /* <DEDUP_REMOVED lines=22> */
.L_x_1306:
        /* <DEDUP_REMOVED lines=22> */
.L_x_1307:
[----:B------:R-:W-:Y:S01]  /*0990*/  PLOP3.LUT P0, PT, PT, PT, UP0, 0x80, 0x0 ;  /* 0x000000000000781c */ /* 0x000fe20003f0f008 */
[----:B------:R-:W-:Y:S01]  /*09a0*/  UMOV UR60, 0x1 ;  /* 0x00000001003c7882 */ /* 0x000fe20000000000 */
[----:B------:R-:W-:Y:S01]  /*09b0*/  NOP ;  /* 0x0000000000007918 */ /* 0x000fe20000000000 */
[----:B------:R-:W-:Y:S01]  /*09c0*/  USEL UR60, UR60, 0x2, !UP0 ;  /* 0x000000023c3c7887 */ /* 0x000fe2000c000000 */
[----:B------:R-:W-:Y:S01]  /*09d0*/  BSSY B7, `(.L_x_1308) ;  /* 0x0002693000077945 */ /* 0x000fe20003800000 */
[----:B012-4-:R-:W-:Y:S08]  /*09e0*/  BAR.SYNC.DEFER_BLOCKING 0x0 ;  /* 0x0000000000007b1d */ /* 0x017ff00000010000 */
[----:B------:R-:W-:Y:S05]  /*09f0*/  @!P0 BRA `(.L_x_1309) ;  /* 0x00000200005c8947 */ /* 0x000fea0003800000 */
.L_x_1310:
[----:B------:R-:W-:-:S08]  /*0a00*/  NOP ;  /* 0x0000000000007918 */ /* 0x000fd00000000000 */
[----:B------:R-:W0:Y:S02]  /*0a10*/  USETMAXREG.TRY_ALLOC.CTAPOOL UP0, 0xf0 ;  /* 0x000000f0000079c8 */ /* 0x000e240008000600 */
[----:B0-----:R-:W-:-:S13]  /*0a20*/  PLOP3.LUT P0, PT, PT, PT, UP0, 0x80, 0x0 ;  /* 0x000000000000781c */ /* 0x001fda0003f0f008 */
[----:B------:R-:W-:Y:S05]  /*0a30*/  @!P0 BRA `(.L_x_1310) ;  /* 0xfffffffc00f08947 */ /* 0x000fea000383ffff */
[----:B------:R-:W0:Y:S08]  /*0a40*/  S2UR UR5, SR_CgaCtaId ;  /* 0x00000000000579c3 */ /* 0x000e300000008800 */
[----:B------:R-:W-:Y:S06]  /*0a50*/  BAR.ARV 0x8, 0x120 ;  /* 0x0204800000007b1d */ /* 0x000fec0000002000 */
[----:B------:R-:W-:-:S02]  /*0a60*/  UMOV UR4, 0x400 ;  /* 0x0000040000047882 */ /* 0x000fc40000000000 */
[----:B------:R-:W-:Y:S01]  /*0a70*/  BAR.SYNC.DEFER_BLOCKING 0x5, 0x120 ;  /* 0x0144800000007b1d */ /* 0x000fe20000010000 */
[----:B0-----:R-:W-:-:S06]  /*0a80*/  ULEA UR4, UR5, UR4, 0x18 ;  /* 0x0000000405047291 */ /* 0x001fcc000f8ec03f */
[----:B------:R-:W-:Y:S01]  /*0a90*/  IMAD.U32 R18, RZ, RZ, UR4 ;  /* 0x00000004ff127e24 */ /* 0x000fe2000f8e00ff */
[----:B------:R-:W-:-:S04]  /*0aa0*/  ULDC UR4, c[0x0][0xc14] ;  /* 0x0003050000047ab9 */ /* 0x000fc80000000800 */
[----:B------:R-:W0:Y:S01]  /*0ab0*/  LDS.128 R168, [R18+0x2a8d0] ;  /* 0x02a8d00012a87984 */ /* 0x000e220000000c00 */
[----:B------:R-:W-:Y:S06]  /*0ac0*/  BAR.ARV 0x4, 0x120 ;  /* 0x0104800000007b1d */ /* 0x000fec0000002000 */
[----:B0-----:R-:W-:-:S13]  /*0ad0*/  ISETP.GE.AND P0, PT, R171, UR4, PT ;  /* 0x00000004ab007c0c */ /* 0x001fda000bf06270 */
[----:B------:R-:W-:Y:S05]  /*0ae0*/  @P0 BRA `(.L_x_1311) ;  /* 0x0000026800040947 */ /* 0x000fea0003800000 */
[----:B------:R-:W-:Y:S01]  /*0af0*/  VIADD R188, R4, 0xffffff80 ;  /* 0xffffff8004bc7836 */ /* 0x000fe20000000000 */
[----:B------:R-:W-:Y:S01]  /*0b00*/  R2UR UR4, R18 ;  /* 0x00000000120472ca */ /* 0x000fe200000e0000 */
[----:B------:R-:W-:Y:S01]  /*0b10*/  ULOP3.LUT UR5, UR60, 0x1, URZ, 0xfc, !UPT ;  /* 0x000000013c057892 */ /* 0x000fe2000f8efc3f */
[----:B------:R-:W-:Y:S01]  /*0b20*/  IMAD.MOV.U32 R184, RZ, RZ, RZ ;  /* 0x000000ffffb87224 */ /* 0x000fe200078e00ff */
[----:B------:R-:W-:Y:S02]  /*0b30*/  CS2R R160, SRZ ;  /* 0x0000000000a07805 */ /* 0x000fe4000001ff00 */
[----:B------:R-:W-:Y:S01]  /*0b40*/  SHF.R.S32.HI R3, RZ, 0x1f, R188 ;  /* 0x0000001fff037819 */ /* 0x000fe200000114bc */
[----:B------:R-:W-:Y:S02]  /*0b50*/  IMAD.MOV.U32 R19, RZ, RZ, RZ ;  /* 0x000000ffff137224 */ /* 0x000fe400078e00ff */
[----:B------:R-:W-:Y:S01]  /*0b60*/  IMAD.MOV.U32 R167, RZ, RZ, RZ ;  /* 0x000000ffffa77224 */ /* 0x000fe200078e00ff */
[----:B------:R-:W-:-:S02]  /*0b70*/  LEA.HI R0, R3, R188, RZ, 0x7 ;  /* 0x000000bc03007211 */ /* 0x000fc400078f38ff */
[CC--:B------:R-:W-:Y:S02]  /*0b80*/  LEA.HI R2, R3.reuse, R188.reuse, RZ, 0x4 ;  /* 0x000000bc03027211 */ /* 0x0c0fe400078f20ff */
[----:B------:R-:W-:Y:S01]  /*0b90*/  LOP3.LUT R191, R0, 0xffffff80, RZ, 0xc0, !PT ;  /* 0xffffff8000bf7812 */ /* 0x000fe200078ec0ff */
[----:B------:R-:W-:Y:S01]  /*0ba0*/  UIADD3 UR4, UR4, 0xc400, URZ ;  /* 0x0000c40004047890 */ /* 0x000fe2000fffe03f */
[----:B------:R-:W-:Y:S02]  /*0bb0*/  SHF.R.S32.HI R5, RZ, 0x4, R2 ;  /* 0x00000004ff057819 */ /* 0x000fe40000011402 */
[----:B------:R-:W-:Y:S01]  /*0bc0*/  LEA.HI R180, R3, R188, RZ, 0x3 ;  /* 0x000000bc03b47211 */ /* 0x000fe200078f18ff */
[----:B------:R-:W-:Y:S01]  /*0bd0*/  IMAD.IADD R191, R188, 0x1, -R191 ;  /* 0x00000001bcbf7824 */ /* 0x000fe200078e0abf */
[----:B------:R-:W-:Y:S02]  /*0be0*/  LEA.HI R4, R2, R5, RZ, 0x1 ;  /* 0x0000000502047211 */ /* 0x000fe400078f08ff */
[----:B------:R-:W-:-:S02]  /*0bf0*/  SHF.R.S32.HI R201, RZ, 0x7, R0 ;  /* 0x00000007ffc97819 */ /* 0x000fc40000011400 */
[----:B------:R-:W-:Y:S02]  /*0c00*/  SHF.R.S32.HI R8, RZ, 0x1f, R191 ;  /* 0x0000001fff087819 */ /* 0x000fe400000114bf */
[----:B------:R-:W-:Y:S02]  /*0c10*/  LEA.HI R0, R0, R201, RZ, 0x1 ;  /* 0x000000c900007211 */ /* 0x000fe400078f08ff */
[CC--:B------:R-:W-:Y:S02]  /*0c20*/  LEA.HI R7, R8.reuse, R191.reuse, RZ, 0x2 ;  /* 0x000000bf08077211 */ /* 0x0c0fe400078f10ff */
[----:B------:R-:W-:Y:S02]  /*0c30*/  LEA.HI R8, R8, R191, RZ, 0x5 ;  /* 0x000000bf08087211 */ /* 0x000fe400078f28ff */
[--C-:B------:R-:W-:Y:S02]  /*0c40*/  SHF.R.S32.HI R9, RZ, 0x2, R7.reuse ;  /* 0x00000002ff097819 */ /* 0x100fe40000011407 */
[----:B------:R-:W-:-:S02]  /*0c50*/  SHF.R.S32.HI R6, RZ, 0x1f, R7 ;  /* 0x0000001fff067819 */ /* 0x000fc40000011407 */
[----:B------:R-:W-:Y:S02]  /*0c60*/  SHF.R.S32.HI R8, RZ, 0x5, R8 ;  /* 0x00000005ff087819 */ /* 0x000fe40000011408 */
[----:B------:R-:W-:Y:S02]  /*0c70*/  LEA.HI R10, R6, R9, RZ, 0x3 ;  /* 0x00000009060a7211 */ /* 0x000fe400078f18ff */
[----:B------:R-:W-:Y:S02]  /*0c80*/  LOP3.LUT R6, R4, 0x1ffffffe, RZ, 0xc0, !PT ;  /* 0x1ffffffe04067812 */ /* 0x000fe400078ec0ff */
[----:B------:R-:W-:Y:S02]  /*0c90*/  LOP3.LUT R10, R10, 0xfffffff8, RZ, 0xc0, !PT ;  /* 0xfffffff80a0a7812 */ /* 0x000fe400078ec0ff */
[-C--:B------:R-:W-:Y:S01]  /*0ca0*/  LEA.HI R4, R3, R188.reuse, RZ, 0x5 ;  /* 0x000000bc03047211 */ /* 0x080fe200078f28ff */
[----:B------:R-:W-:Y:S01]  /*0cb0*/  IMAD.IADD R6, R5, 0x1, -R6 ;  /* 0x0000000105067824 */ /* 0x000fe200078e0a06 */
[----:B------:R-:W-:Y:S01]  /*0cc0*/  LOP3.LUT R5, R180, 0x1ffffff8, RZ, 0xc0, !PT ;  /* 0x1ffffff8b4057812 */ /* 0x000fe200078ec0ff */
[----:B------:R-:W-:Y:S01]  /*0cd0*/  IMAD.IADD R9, R9, 0x1, -R10 ;  /* 0x0000000109097824 */ /* 0x000fe200078e0a0a */
[----:B------:R-:W-:-:S02]  /*0ce0*/  LEA.HI R10, R3, R188, RZ, 0x2 ;  /* 0x000000bc030a7211 */ /* 0x000fc400078f10ff */
[----:B------:R-:W-:Y:S01]  /*0cf0*/  LOP3.LUT R3, R2, 0x3fffff0, RZ, 0xc0, !PT ;  /* 0x03fffff002037812 */ /* 0x000fe200078ec0ff */
[----:B------:R-:W-:Y:S01]  /*0d00*/  IMAD.IADD R5, R188, 0x1, -R5 ;  /* 0x00000001bc057824 */ /* 0x000fe200078e0a05 */
[----:B------:R-:W-:Y:S01]  /*0d10*/  LOP3.LUT R11, R10, 0xfffffffc, RZ, 0xc0, !PT ;  /* 0xfffffffc0a0b7812 */ /* 0x000fe200078ec0ff */
[----:B------:R-:W-:Y:S01]  /*0d20*/  IMAD R9, R8, 0x10, R9 ;  /* 0x0000001008097824 */ /* 0x000fe200078e0209 */
[--C-:B------:R-:W-:Y:S01]  /*0d30*/  SHF.R.S32.HI R162, RZ, 0x2, R10.reuse ;  /* 0x00000002ffa27819 */ /* 0x100fe2000001140a */
[C---:B------:R-:W-:Y:S01]  /*0d40*/  IMAD.IADD R3, R188.reuse, 0x1, -R3 ;  /* 0x00000001bc037824 */ /* 0x040fe200078e0a03 */
[----:B------:R-:W-:Y:S01]  /*0d50*/  SHF.R.S32.HI R13, RZ, 0x1f, R10 ;  /* 0x0000001fff0d7819 */ /* 0x000fe2000001140a */
[----:B------:R-:W-:Y:S01]  /*0d60*/  IMAD.IADD R188, R188, 0x1, -R11 ;  /* 0x00000001bcbc7824 */ /* 0x000fe200078e0a0b */
[----:B------:R-:W-:Y:S01]  /*0d70*/  SHF.R.S32.HI R4, RZ, 0x5, R4 ;  /* 0x00000005ff047819 */ /* 0x000fe20000011404 */
[----:B------:R-:W-:Y:S01]  /*0d80*/  VIADD R185, R162, 0x40 ;  /* 0x00000040a2b97836 */ /* 0x000fe20000000000 */
[----:B------:R-:W-:Y:S01]  /*0d90*/  LEA.HI R13, R13, R162, RZ, 0x3 ;  /* 0x000000a20d0d7211 */ /* 0x000fe200078f18ff */
[----:B------:R-:W-:Y:S01]  /*0da0*/  IMAD.SHL.U32 R22, R188, 0x8, RZ ;  /* 0x00000008bc167824 */ /* 0x000fe200078e00ff */
[----:B------:R-:W-:Y:S01]  /*0db0*/  LOP3.LUT R0, R0, 0x3fffffe, RZ, 0xc0, !PT ;  /* 0x03fffffe00007812 */ /* 0x000fe200078ec0ff */
[----:B------:R-:W-:Y:S01]  /*0dc0*/  IMAD R3, R4, 0x10, R3 ;  /* 0x0000001004037824 */ /* 0x000fe200078e0203 */
[----:B------:R-:W-:Y:S01]  /*0dd0*/  LOP3.LUT R13, R13, 0xfffffff8, RZ, 0xc0, !PT ;  /* 0xfffffff80d0d7812 */ /* 0x000fe200078ec0ff */
[----:B------:R-:W-:Y:S01]  /*0de0*/  VIADD R165, R22, 0x20 ;  /* 0x0000002016a57836 */ /* 0x000fe20000000000 */
[----:B------:R-:W-:Y:S01]  /*0df0*/  SHF.R.S32.HI R2, RZ, 0x1f, R185 ;  /* 0x0000001fff027819 */ /* 0x000fe200000114b9 */
[----:B------:R-:W-:Y:S01]  /*0e00*/  IMAD.SHL.U32 R176, R4, 0x200, RZ ;  /* 0x0000020004b07824 */ /* 0x000fe200078e00ff */
[----:B------:R-:W-:Y:S01]  /*0e10*/  SHF.R.S32.HI R180, RZ, 0x3, R180 ;  /* 0x00000003ffb47819 */ /* 0x000fe200000114b4 */
[----:B------:R-:W-:Y:S01]  /*0e20*/  IMAD.IADD R190, R162, 0x1, -R13 ;  /* 0x00000001a2be7824 */ /* 0x000fe200078e0a0d */
[----:B------:R-:W-:Y:S01]  /*0e30*/  SHF.R.S32.HI R4, RZ, 0x1f, R165 ;  /* 0x0000001fff047819 */ /* 0x000fe200000114a5 */
[----:B------:R-:W-:Y:S01]  /*0e40*/  IMAD.SHL.U32 R172, R185, 0x40, RZ ;  /* 0x00000040b9ac7824 */ /* 0x000fe200078e00ff */
[----:B------:R-:W-:Y:S01]  /*0e50*/  LEA.HI R2, R2, R185, RZ, 0x3 ;  /* 0x000000b902027211 */ /* 0x000fe200078f18ff */
[----:B------:R-:W-:Y:S01]  /*0e60*/  IMAD.SHL.U32 R174, R190, 0x40, RZ ;  /* 0x00000040beae7824 */ /* 0x000fe200078e00ff */
[CC--:B------:R-:W-:Y:S01]  /*0e70*/  LEA.HI R189, R4.reuse, R165.reuse, RZ, 0x3 ;  /* 0x000000a504bd7211 */ /* 0x0c0fe200078f18ff */
[----:B------:R-:W-:Y:S01]  /*0e80*/  IMAD R202, R3, 0x8, R6 ;  /* 0x0000000803ca7824 */ /* 0x000fe200078e0206 */
[----:B------:R-:W-:Y:S01]  /*0e90*/  LEA.HI R3, R4, R165, RZ, 0x6 ;  /* 0x000000a504037211 */ /* 0x000fe200078f30ff */
[----:B------:R-:W-:Y:S01]  /*0ea0*/  VIADD R166, R22, 0x40 ;  /* 0x0000004016a67836 */ /* 0x000fe20000000000 */
[----:B------:R-:W-:Y:S01]  /*0eb0*/  LOP3.LUT R172, R172, 0x1c0, RZ, 0xc0, !PT ;  /* 0x000001c0acac7812 */ /* 0x000fe200078ec0ff */
[----:B------:R-:W-:Y:S01]  /*0ec0*/  IMAD.SHL.U32 R2, R2, 0x40, RZ ;  /* 0x0000004002027824 */ /* 0x000fe200078e00ff */
[----:B------:R-:W-:Y:S01]  /*0ed0*/  LOP3.LUT R174, R174, 0x1c0, RZ, 0xc0, !PT ;  /* 0x000001c0aeae7812 */ /* 0x000fe200078ec0ff */
[----:B------:R-:W-:Y:S01]  /*0ee0*/  IMAD.SHL.U32 R3, R3, 0x80, RZ ;  /* 0x0000008003037824 */ /* 0x000fe200078e00ff */
[----:B------:R-:W-:Y:S01]  /*0ef0*/  SHF.R.U32.HI R200, RZ, 0x3, R172 ;  /* 0x00000003ffc87819 */ /* 0x000fe200000116ac */
[----:B------:R-:W-:Y:S01]  /*0f00*/  IMAD.IADD R0, R201, 0x1, -R0 ;  /* 0x00000001c9007824 */ /* 0x000fe200078e0a00 */
[----:B------:R-:W-:Y:S01]  /*0f10*/  SHF.R.U32.HI R175, RZ, 0x3, R174 ;  /* 0x00000003ffaf7819 */ /* 0x000fe200000116ae */
[----:B------:R-:W-:Y:S01]  /*0f20*/  IMAD.SHL.U32 R178, R5, 0x8, RZ ;  /* 0x0000000805b27824 */ /* 0x000fe200078e00ff */
[----:B------:R-:W-:Y:S01]  /*0f30*/  LOP3.LUT R4, R174, 0x38, R189, 0xf8, !PT ;  /* 0x00000038ae047812 */ /* 0x000fe200078ef8bd */
[----:B------:R-:W-:Y:S01]  /*0f40*/  IMAD R179, R0, 0x40, R9 ;  /* 0x0000004000b37824 */ /* 0x000fe200078e0209 */
[----:B------:R-:W-:Y:S01]  /*0f50*/  LOP3.LUT R13, R172, 0x38, R189, 0xf8, !PT ;  /* 0x00000038ac0d7812 */ /* 0x000fe200078ef8bd */
[----:B------:R-:W-:Y:S01]  /*0f60*/  IMAD.U32 R0, RZ, RZ, UR5 ;  /* 0x00000005ff007e24 */ /* 0x000fe2000f8e00ff */
[----:B------:R-:W-:Y:S01]  /*0f70*/  SHF.R.S32.HI R11, RZ, 0x1f, R166 ;  /* 0x0000001fff0b7819 */ /* 0x000fe200000114a6 */
[----:B------:R-:W-:Y:S01]  /*0f80*/  IMAD.SHL.U32 R16, R188, 0x4, RZ ;  /* 0x00000004bc107824 */ /* 0x000fe200078e00ff */
[----:B------:R-:W-:Y:S01]  /*0f90*/  LOP3.LUT R177, R2, 0xfffffe00, RZ, 0xc0, !PT ;  /* 0xfffffe0002b17812 */ /* 0x000fe200078ec0ff */
[----:B------:R-:W-:Y:S01]  /*0fa0*/  IMAD.SHL.U32 R202, R202, 0x8, RZ ;  /* 0x00000008caca7824 */ /* 0x000fe200078e00ff */
[----:B------:R-:W-:-:S02]  /*0fb0*/  LOP3.LUT R3, R3, 0xffffe000, RZ, 0xc0, !PT ;  /* 0xffffe00003037812 */ /* 0x000fc400078ec0ff */
[----:B------:R-:W-:Y:S02]  /*0fc0*/  LOP3.LUT R4, R4, R175, RZ, 0x3c, !PT ;  /* 0x000000af04047212 */ /* 0x000fe400078e3cff */
[----:B------:R-:W-:Y:S02]  /*0fd0*/  LOP3.LUT R2, R13, R200, RZ, 0x3c, !PT ;  /* 0x000000c80d027212 */ /* 0x000fe400078e3cff */
[----:B------:R-:W-:Y:S02]  /*0fe0*/  LEA.HI R197, R11, R166, RZ, 0x3 ;  /* 0x000000a60bc57211 */ /* 0x000fe400078f18ff */
[-C--:B------:R-:W-:Y:S02]  /*0ff0*/  IADD3 R4, R4, R3.reuse, R176 ;  /* 0x0000000304047210 */ /* 0x080fe40007ffe0b0 */
[----:B------:R-:W-:Y:S02]  /*1000*/  IADD3 R195, R2, R3, R177 ;  /* 0x0000000302c37210 */ /* 0x000fe40007ffe0b1 */
[----:B------:R-:W-:-:S02]  /*1010*/  LOP3.LUT R3, R172, 0x38, R197, 0xf8, !PT ;  /* 0x00000038ac037812 */ /* 0x000fc400078ef8c5 */
[----:B------:R-:W-:Y:S02]  /*1020*/  LEA.HI R11, R11, R166, RZ, 0x6 ;  /* 0x000000a60b0b7211 */ /* 0x000fe400078f30ff */
[----:B------:R-:W-:Y:S01]  /*1030*/  LOP3.LUT R6, R3, R200, RZ, 0x3c, !PT ;  /* 0x000000c803067212 */ /* 0x000fe200078e3cff */
[----:B------:R-:W-:Y:S01]  /*1040*/  IMAD.U32 R3, RZ, RZ, UR4 ;  /* 0x00000004ff037e24 */ /* 0x000fe2000f8e00ff */
[----:B------:R-:W-:Y:S01]  /*1050*/  LOP3.LUT R2, R174, 0x38, R197, 0xf8, !PT ;  /* 0x00000038ae027812 */ /* 0x000fe200078ef8c5 */
[----:B------:R-:W-:Y:S01]  /*1060*/  IMAD.SHL.U32 R11, R11, 0x80, RZ ;  /* 0x000000800b0b7824 */ /* 0x000fe200078e00ff */
[----:B------:R-:W-:Y:S02]  /*1070*/  LOP3.LUT R0, R7, 0x7ffffffc, RZ, 0xc0, !PT ;  /* 0x7ffffffc07007812 */ /* 0x000fe400078ec0ff */
[----:B------:R0:W-:Y:S01]  /*1080*/  STL [R1+0x4], R3 ;  /* 0x0000040301007387 */ /* 0x0001e20000100800 */
[----:B------:R-:W-:Y:S02]  /*1090*/  LOP3.LUT R2, R2, R175, RZ, 0x3c, !PT ;  /* 0x000000af02027212 */ /* 0x000fe400078e3cff */
[----:B------:R-:W-:Y:S01]  /*10a0*/  LOP3.LUT R11, R11, 0xffffe000, RZ, 0xc0, !PT ;  /* 0xffffe0000b0b7812 */ /* 0x000fe200078ec0ff */
[----:B------:R-:W-:Y:S01]  /*10b0*/  IMAD.IADD R173, R191, 0x1, -R0 ;  /* 0x00000001bfad7824 */ /* 0x000fe200078e0a00 */
[----:B------:R-:W-:-:S02]  /*10c0*/  SHF.R.S32.HI R186, RZ, 0x1f, R162 ;  /* 0x0000001fffba7819 */ /* 0x000fc400000114a2 */
[-C--:B------:R-:W-:Y:S02]  /*10d0*/  IADD3 R196, R2, R11.reuse, R176 ;  /* 0x0000000b02c47210 */ /* 0x080fe40007ffe0b0 */
[----:B------:R-:W-:Y:S02]  /*10e0*/  LOP3.LUT R2, R172, 0x38, R22, 0xf8, !PT ;  /* 0x00000038ac027812 */ /* 0x000fe400078ef816 */
[----:B------:R-:W-:Y:S02]  /*10f0*/  IADD3 R6, R6, R11, R177 ;  /* 0x0000000b06067210 */ /* 0x000fe40007ffe0b1 */
[----:B------:R-:W-:Y:S02]  /*1100*/  LOP3.LUT R2, R177, R2, R200, 0xf6, !PT ;  /* 0x00000002b1027212 */ /* 0x000fe400078ef6c8 */
[----:B------:R-:W-:Y:S02]  /*1110*/  SHF.R.S32.HI R189, RZ, 0x3, R189 ;  /* 0x00000003ffbd7819 */ /* 0x000fe400000114bd */
[----:B------:R-:W-:-:S02]  /*1120*/  SHF.R.S32.HI R197, RZ, 0x3, R197 ;  /* 0x00000003ffc57819 */ /* 0x000fc400000114c5 */
[----:B------:R-:W-:Y:S02]  /*1130*/  LEA R198, R2, UR4, 0x1 ;  /* 0x0000000402c67c11 */ /* 0x000fe4000f8e08ff */
[----:B------:R-:W-:Y:S02]  /*1140*/  LEA R199, R4, UR4, 0x1 ;  /* 0x0000000404c77c11 */ /* 0x000fe4000f8e08ff */
[----:B------:R-:W-:Y:S02]  /*1150*/  LEA R195, R195, UR4, 0x1 ;  /* 0x00000004c3c37c11 */ /* 0x000fe4000f8e08ff */
[----:B------:R-:W-:Y:S02]  /*1160*/  LEA R196, R196, UR4, 0x1 ;  /* 0x00000004c4c47c11 */ /* 0x000fe4000f8e08ff */
[----:B0-----:R-:W-:-:S07]  /*1170*/  LEA R192, R6, UR4, 0x1 ;  /* 0x0000000406c07c11 */ /* 0x001fce000f8e08ff */
.L_x_1609:
[----:B------:R-:W-:Y:S01]  /*1180*/  ULDC.64 UR4, c[0x0][0xa28] ;  /* 0x00028a0000047ab9 */ /* 0x000fe20000000a00 */
[----:B0-2345:R-:W0:Y:S01]  /*1190*/  LDC.64 R4, c[0x0][0xa08] ;  /* 0x00028200ff047b82 */ /* 0x03de220000000a00 */
[----:B------:R-:W-:Y:S01]  /*11a0*/  ISETP.NE.U32.AND P0, PT, RZ, UR4, PT ;  /* 0x00000004ff007c0c */ /* 0x000fe2000bf05070 */
[----:B------:R-:W-:Y:S01]  /*11b0*/  IMAD.MOV.U32 R0, RZ, RZ, RZ ;  /* 0x000000ffff007224 */ /* 0x000fe200078e00ff */
[----:B------:R-:W-:Y:S01]  /*11c0*/  ULDC.64 UR6, c[0x0][0x208] ;  /* 0x0000820000067ab9 */ /* 0x000fe20000000a00 */
[----:B------:R-:W-:Y:S01]  /*11d0*/  IMAD.MOV.U32 R26, RZ, RZ, RZ ;  /* 0x000000ffff1a7224 */ /* 0x000fe200078e00ff */
[----:B------:R-:W-:Y:S01]  /*11e0*/  ISETP.NE.AND.EX P0, PT, RZ, UR5, PT, P0 ;  /* 0x00000005ff007c0c */ /* 0x000fe2000bf05300 */
[----:B------:R-:W-:Y:S02]  /*11f0*/  ULDC.64 UR4, c[0x0][0xa18] ;  /* 0x0002860000047ab9 */ /* 0x000fe40000000a00 */
[----:B------:R-:W-:-:S04]  /*1200*/  ISETP.NE.U32.AND P1, PT, RZ, UR4, PT ;  /* 0x00000004ff007c0c */ /* 0x000fc8000bf25070 */
[----:B------:R-:W-:Y:S01]  /*1210*/  ISETP.NE.AND.EX P1, PT, RZ, UR5, PT, P1 ;  /* 0x00000005ff007c0c */ /* 0x000fe2000bf25310 */
[----:B------:R-:W-:Y:S02]  /*1220*/  ULDC.64 UR4, c[0x0][0xa08] ;  /* 0x0002820000047ab9 */ /* 0x000fe40000000a00 */
[----:B------:R-:W-:-:S03]  /*1230*/  ISETP.NE.U32.AND P3, PT, RZ, UR4, PT ;  /* 0x00000004ff007c0c */ /* 0x000fc6000bf65070 */
[----:B------:R-:W1:Y:S01]  /*1240*/  @P0 LDC.64 R2, c[0x0][0xa28] ;  /* 0x00028a00ff020b82 */ /* 0x000e620000000a00 */
[----:B------:R-:W-:Y:S01]  /*1250*/  ISETP.NE.AND.EX P3, PT, RZ, UR5, PT, P3 ;  /* 0x00000005ff007c0c */ /* 0x000fe2000bf65330 */
[----:B0-----:R-:W-:-:S06]  /*1260*/  IMAD.WIDE R8, R171, 0x4, R4 ;  /* 0x00000004ab087825 */ /* 0x001fcc00078e0204 */
[----:B------:R-:W0:Y:S01]  /*1270*/  @P1 LDC.64 R6, c[0x0][0xa18] ;  /* 0x00028600ff061b82 */ /* 0x000e220000000a00 */
[----:B------:R-:W-:Y:S02]  /*1280*/  ULDC UR4, c[0x0][0x288] ;  /* 0x0000a20000047ab9 */ /* 0x000fe40000000800 */
[----:B------:R-:W-:Y:S01]  /*1290*/  IMAD.U32 R164, RZ, RZ, UR4 ;  /* 0x00000004ffa47e24 */ /* 0x000fe2000f8e00ff */
[----:B------:R-:W-:Y:S02]  /*12a0*/  ULDC.64 UR4, c[0x0][0x3f8] ;  /* 0x0000fe0000047ab9 */ /* 0x000fe40000000a00 */
[----:B------:R-:W-:Y:S01]  /*12b0*/  UISETP.NE.U32.AND UP0, UPT, UR4, URZ, UPT ;  /* 0x0000003f0400728c */ /* 0x000fe2000bf05070 */
[----:B------:R2:W5:Y:S03]  /*12c0*/  @P3 LDG.E R26, desc[UR6][R8.64] ;  /* 0x00000006081a3981 */ /* 0x000566000c1e1900 */
[----:B------:R-:W-:-:S03]  /*12d0*/  UISETP.NE.AND.EX UP0, UPT, UR5, URZ, UPT, UP0 ;  /* 0x0000003f0500728c */ /* 0x000fc6000bf05300 */
[----:B------:R-:W-:Y:S01]  /*12e0*/  ULDC.64 UR4, c[0x0][0xa20] ;  /* 0x0002880000047ab9 */ /* 0x000fe20000000a00 */
[----:B-1----:R-:W-:Y:S01]  /*12f0*/  @P0 IMAD.WIDE R2, R171, 0x4, R2 ;  /* 0x00000004ab020825 */ /* 0x002fe200078e0202 */
[----:B------:R-:W-:-:S04]  /*1300*/  ISETP.NE.U32.AND P2, PT, RZ, UR4, PT ;  /* 0x00000004ff007c0c */ /* 0x000fc8000bf45070 */
[----:B------:R2:W5:Y:S01]  /*1310*/  @P0 LDG.E R0, desc[UR6][R2.64] ;  /* 0x0000000602000981 */ /* 0x000562000c1e1900 */
[----:B0-----:R-:W-:-:S05]  /*1320*/  @P1 IMAD.WIDE R4, R171, 0x4, R6 ;  /* 0x00000004ab041825 */ /* 0x001fca00078e0206 */
[----:B------:R2:W5:Y:S01]  /*1330*/  @P1 LDG.E R164, desc[UR6][R4.64] ;  /* 0x0000000604a41981 */ /* 0x000562000c1e1900 */
[----:B------:R-:W-:Y:S02]  /*1340*/  ULDC UR6, c[0x0][0x404] ;  /* 0x0001010000067ab9 */ /* 0x000fe40000000800 */
[----:B------:R-:W-:Y:S01]  /*1350*/  USEL UR4, UR6, 0x1, UP0 ;  /* 0x0000000106047887 */ /* 0x000fe20008000000 */
[----:B------:R-:W-:Y:S02]  /*1360*/  ISETP.NE.AND.EX P2, PT, RZ, UR5, PT, P2 ;  /* 0x00000005ff007c0c */ /* 0x000fe4000bf45320 */
[----:B------:R-:W-:Y:S01]  /*1370*/  ULDC UR6, c[0x0][0x2e0] ;  /* 0x0000b80000067ab9 */ /* 0x000fe20000000800 */
[----:B------:R-:W-:Y:S01]  /*1380*/  ULDC UR7, c[0x0][0x338] ;  /* 0x0000ce0000077ab9 */ /* 0x000fe20000000800 */
[----:B------:R-:W-:Y:S01]  /*1390*/  UIMAD UR6, UR4, UR6, URZ ;  /* 0x00000006040672a4 */ /* 0x000fe2000f8e023f */
[----:B------:R-:W-:Y:S02]  /*13a0*/  IMAD.MOV.U32 R187, RZ, RZ, R169 ;  /* 0x000000ffffbb7224 */ /* 0x000fe400078e00a9 */
[----:B------:R-:W-:-:S02]  /*13b0*/  IMAD.MOV.U32 R182, RZ, RZ, R170 ;  /* 0x000000ffffb67224 */ /* 0x000fc400078e00aa */
[----:B------:R-:W-:Y:S01]  /*13c0*/  IMAD.MOV.U32 R183, RZ, RZ, R171 ;  /* 0x000000ffffb77224 */ /* 0x000fe200078e00ab */
[----:B--2---:R-:W-:Y:S06]  /*13d0*/  @P1 BRA `(.L_x_1312) ;  /* 0x0000000000281947 */ /* 0x004fec0003800000 */
[----:B------:R-:W-:Y:S02]  /*13e0*/  ULDC.64 UR4, c[0x0][0xa00] ;  /* 0x0002800000047ab9 */ /* 0x000fe40000000a00 */
[----:B------:R-:W-:-:S04]  /*13f0*/  ISETP.NE.U32.AND P0, PT, RZ, UR4, PT ;  /* 0x00000004ff007c0c */ /* 0x000fc8000bf05070 */
[----:B------:R-:W-:-:S13]  /*1400*/  ISETP.NE.AND.EX P0, PT, RZ, UR5, PT, P0 ;  /* 0x00000005ff007c0c */ /* 0x000fda000bf05300 */
[----:B------:R-:W-:Y:S05]  /*1410*/  @!P0 BRA `(.L_x_1312) ;  /* 0x0000000000188947 */ /* 0x000fea0003800000 */
[----:B------:R-:W0:Y:S01]  /*1420*/  LDC.64 R2, c[0x0][0xa00] ;  /* 0x00028000ff027b82 */ /* 0x000e220000000a00 */
[----:B------:R-:W-:Y:S01]  /*1430*/  ULDC.64 UR4, c[0x0][0x208] ;  /* 0x0000820000047ab9 */ /* 0x000fe20000000a00 */
[----:B0-----:R-:W-:-:S05]  /*1440*/  IMAD.WIDE R2, R171, 0x4, R2 ;  /* 0x00000004ab027825 */ /* 0x001fca00078e0202 */
[----:B-----5:R-:W2:Y:S04]  /*1450*/  LDG.E R164, desc[UR4][R2.64] ;  /* 0x0000000402a47981 */ /* 0x020ea8000c1e1900 */
[----:B------:R-:W2:Y:S02]  /*1460*/  LDG.E R5, desc[UR4][R2.64+0x4] ;  /* 0x0000040402057981 */ /* 0x000ea4000c1e1900 */
[----:B--2---:R-:W-:-:S07]  /*1470*/  IMAD.IADD R164, R5, 0x1, -R164 ;  /* 0x0000000105a47824 */ /* 0x004fce00078e0aa4 */
.L_x_1312:
[----:B------:R-:W-:Y:S02]  /*1480*/  IMAD.U32 R2, RZ, RZ, UR7 ;  /* 0x00000007ff027e24 */ /* 0x000fe4000f8e00ff */
[----:B------:R-:W-:Y:S01]  /*1490*/  IMAD.U32 R25, RZ, RZ, UR6 ;  /* 0x00000006ff197e24 */ /* 0x000fe2000f8e00ff */
[----:B------:R-:W-:Y:S06]  /*14a0*/  @!P2 BRA `(.L_x_1313) ;  /* 0x000000000014a947 */ /* 0x000fec0003800000 */
[----:B------:R-:W0:Y:S01]  /*14b0*/  LDC.64 R4, c[0x0][0xa20] ;  /* 0x00028800ff047b82 */ /* 0x000e220000000a00 */
[----:B------:R-:W-:Y:S01]  /*14c0*/  ULDC.64 UR4, c[0x0][0x208] ;  /* 0x0000820000047ab9 */ /* 0x000fe20000000a00 */
[----:B0-----:R-:W-:-:S05]  /*14d0*/  IMAD.WIDE R4, R171, 0x4, R4 ;  /* 0x00000004ab047825 */ /* 0x001fca00078e0204 */
[----:B------:R0:W5:Y:S01]  /*14e0*/  LDG.E R25, desc[UR4][R4.64] ;  /* 0x0000000404197981 */ /* 0x000162000c1e1900 */
[----:B------:R-:W-:Y:S05]  /*14f0*/  BRA `(.L_x_1314) ;  /* 0x0000000000147947 */ /* 0x000fea0003800000 */
.L_x_1313:
[----:B------:R-:W-:Y:S05]  /*1500*/  @!P3 BRA `(.L_x_1314) ;  /* 0x000000000010b947 */ /* 0x000fea0003800000 */
[----:B------:R-:W-:Y:S02]  /*1510*/  ULDC.64 UR4, c[0x0][0x208] ;  /* 0x0000820000047ab9 */ /* 0x000fe40000000a00 */
[----:B------:R-:W2:Y:S04]  /*1520*/  LDG.E R4, desc[UR4][R8.64] ;  /* 0x0000000408047981 */ /* 0x000ea8000c1e1900 */
[----:B------:R-:W2:Y:S02]  /*1530*/  LDG.E R25, desc[UR4][R8.64+0x4] ;  /* 0x0000040408197981 */ /* 0x000ea4000c1e1900 */
[----:B--2---:R-:W-:-:S07]  /*1540*/  IMAD.IADD R25, R25, 0x1, -R4 ;  /* 0x0000000119197824 */ /* 0x004fce00078e0a04 */
.L_x_1314:
[----:B------:R-:W-:Y:S01]  /*1550*/  ULDC.64 UR4, c[0x0][0xa10] ;  /* 0x0002840000047ab9 */ /* 0x000fe20000000a00 */
[----:B------:R-:W-:Y:S01]  /*1560*/  ULDC.64 UR6, c[0x0][0x208] ;  /* 0x0000820000067ab9 */ /* 0x000fe20000000a00 */
[----:B------:R-:W-:Y:S01]  /*1570*/  ISETP.NE.U32.AND P0, PT, RZ, UR4, PT ;  /* 0x00000004ff007c0c */ /* 0x000fe2000bf05070 */
[----:B------:R-:W1:Y:S03]  /*1580*/  LDC.64 R10, c[0x0][0x9e0] ;  /* 0x00027800ff0a7b82 */ /* 0x000e660000000a00 */
[----:B------:R-:W-:Y:S01]  /*1590*/  ISETP.NE.AND.EX P0, PT, RZ, UR5, PT, P0 ;  /* 0x00000005ff007c0c */ /* 0x000fe2000bf05300 */
[----:B------:R-:W-:Y:S02]  /*15a0*/  ULDC.64 UR4, c[0x0][0xa30] ;  /* 0x00028c0000047ab9 */ /* 0x000fe40000000a00 */
[----:B------:R-:W-:-:S04]  /*15b0*/  ISETP.NE.U32.AND P1, PT, RZ, UR4, PT ;  /* 0x00000004ff007c0c */ /* 0x000fc8000bf25070 */
[----:B------:R-:W-:-:S06]  /*15c0*/  ISETP.NE.AND.EX P1, PT, RZ, UR5, PT, P1 ;  /* 0x00000005ff007c0c */ /* 0x000fcc000bf25310 */
[----:B0-----:R-:W0:Y:S08]  /*15d0*/  @P0 LDC.64 R4, c[0x0][0xa10] ;  /* 0x00028400ff040b82 */ /* 0x001e300000000a00 */
[----:B------:R-:W2:Y:S01]  /*15e0*/  @P1 LDC.64 R6, c[0x0][0xa30] ;  /* 0x00028c00ff061b82 */ /* 0x000ea20000000a00 */
[----:B0-----:R-:W-:-:S05]  /*15f0*/  @P0 IMAD.WIDE R4, R171, 0x4, R4 ;  /* 0x00000004ab040825 */ /* 0x001fca00078e0204 */
[----:B------:R-:W3:Y:S04]  /*1600*/  @P0 LDG.E R3, desc[UR6][R4.64] ;  /* 0x0000000604030981 */ /* 0x000ee8000c1e1900 */
[----:B------:R-:W3:Y:S01]  /*1610*/  @P0 LDG.E R8, desc[UR6][R4.64+0x4] ;  /* 0x0000040604080981 */ /* 0x000ee2000c1e1900 */
[----:B-----5:R-:W-:Y:S02]  /*1620*/  IMAD.MOV.U32 R147, RZ, RZ, R25 ;  /* 0x000000ffff937224 */ /* 0x020fe400078e0019 */
[----:B------:R-:W-:Y:S02]  /*1630*/  IMAD.IADD R9, R25, 0x1, -R0 ;  /* 0x0000000119097824 */ /* 0x000fe400078e0a00 */
[----:B--2---:R-:W-:-:S05]  /*1640*/  @P1 IMAD.WIDE R6, R171, 0x4, R6 ;  /* 0x00000004ab061825 */ /* 0x004fca00078e0206 */
[----:B------:R0:W5:Y:S01]  /*1650*/  @P1 LDG.E R147, desc[UR6][R6.64] ;  /* 0x0000000606931981 */ /* 0x000162000c1e1900 */
[----:B-1----:R-:W-:Y:S02]  /*1660*/  ISETP.GE.AND P1, PT, R11, 0x1, PT ;  /* 0x000000010b00780c */ /* 0x002fe40003f26270 */
[----:B------:R-:W-:Y:S01]  /*1670*/  LEA R149, R169, 0x80, 0x7 ;  /* 0x00000080a9957811 */ /* 0x000fe200078e38ff */
[----:B---3--:R-:W-:-:S04]  /*1680*/  @P0 IMAD.IADD R2, R8, 0x1, -R3 ;  /* 0x0000000108020824 */ /* 0x008fc800078e0a03 */
[----:B------:R-:W-:-:S04]  /*1690*/  IMAD.IADD R163, R9, 0x1, R2 ;  /* 0x0000000109a37824 */ /* 0x000fc800078e0202 */
[C---:B------:R-:W-:Y:S01]  /*16a0*/  VIADD R0, R163.reuse, 0x5f ;  /* 0x0000005fa3007836 */ /* 0x040fe20000000000 */
[----:B------:R-:W-:-:S03]  /*16b0*/  IADD3 R149, R163, R149, -R164 ;  /* 0x00000095a3957210 */ /* 0x000fc60007ffe8a4 */
[----:B------:R-:W-:-:S05]  /*16c0*/  IMAD.HI R0, R0, 0x2aaaaaab, RZ ;  /* 0x2aaaaaab00007827 */ /* 0x000fca00078e02ff */
[----:B------:R-:W-:-:S04]  /*16d0*/  SHF.R.U32.HI R153, RZ, 0x1f, R0 ;  /* 0x0000001fff997819 */ /* 0x000fc80000011600 */
[----:B------:R-:W-:Y:S01]  /*16e0*/  LEA.HI.SX32 R153, R0, R153, 0x1c ;  /* 0x0000009900997211 */ /* 0x000fe200078fe2ff */
[----:B------:R-:W-:Y:S01]  /*16f0*/  IMAD.IADD R0, R149, 0x1, R10 ;  /* 0x0000000195007824 */ /* 0x000fe200078e020a */
[----:B0-----:R-:W-:Y:S06]  /*1700*/  @!P1 BRA `(.L_x_1315) ;  /* 0x0000000000489947 */ /* 0x001fec0003800000 */
[C---:B------:R-:W-:Y:S01]  /*1710*/  ISETP.GT.AND P0, PT, R149.reuse, RZ, PT ;  /* 0x000000ff9500720c */ /* 0x040fe20003f04270 */
[----:B------:R-:W-:Y:S01]  /*1720*/  BSSY B0, `(.L_x_1316) ;  /* 0x000000e000007945 */ /* 0x000fe20003800000 */
[----:B------:R-:W-:-:S11]  /*1730*/  VIADD R3, R149, 0xffffffff ;  /* 0xffffffff95037836 */ /* 0x000fd60000000000 */
        /* <DEDUP_REMOVED lines=8> */
.L_x_1317:
[----:B------:R-:W-:-:S13]  /*17c0*/  ISETP.NE.AND P0, PT, R11, 0x1, PT ;  /* 0x000000010b00780c */ /* 0x000fda0003f05270 */
[----:B------:R-:W0:Y:S02]  /*17d0*/  @P0 LDC.64 R4, c[0x0][0x9e8] ;  /* 0x00027a00ff040b82 */ /* 0x000e240000000a00 */
[----:B0-----:R-:W-:-:S05]  /*17e0*/  @P0 IMAD.HI.U32 R4, R3, R4, RZ ;  /* 0x0000000403040227 */ /* 0x001fca00078e00ff */
[----:B------:R-:W-:-:S07]  /*17f0*/  @P0 SHF.R.U32.HI R3, RZ, R5, R4 ;  /* 0x00000005ff030219 */ /* 0x000fce0000011604 */
.L_x_1318:
[----:B------:R-:W-:Y:S05]  /*1800*/  BSYNC B0 ;  /* 0x0000000000007941 */ /* 0x000fea0003800000 */
.L_x_1316:
[----:B------:R-:W-:-:S05]  /*1810*/  IMAD R3, R3, R11, R11 ;  /* 0x0000000b03037224 */ /* 0x000fca00078e020b */
[----:B------:R-:W-:-:S07]  /*1820*/  VIMNMX R0, R0, R3, PT ;  /* 0x0000000300007248 */ /* 0x000fce0003fe0100 */
.L_x_1315:
[----:B------:R-:W-:Y:S01]  /*1830*/  IMAD R148, R169, 0x80, -R164 ;  /* 0x00000080a9947824 */ /* 0x000fe200078e0aa4 */
[----:B------:R-:W-:-:S03]  /*1840*/  ULDC UR4, c[0x0][0x9dc] ;  /* 0x0002770000047ab9 */ /* 0x000fc60000000800 */
[----:B------:R-:W-:-:S04]  /*1850*/  IMAD.IADD R148, R163, 0x1, R148 ;  /* 0x00000001a3947824 */ /* 0x000fc800078e0294 */
[----:B------:R-:W-:Y:S01]  /*1860*/  VIADD R3, R148, -UR4 ;  /* 0x8000000494037c36 */ /* 0x000fe20008000000 */
[----:B------:R-:W-:Y:S06]  /*1870*/  @!P1 BRA `(.L_x_1319) ;  /* 0x0000000000489947 */ /* 0x000fec0003800000 */
[----:B------:R-:W-:Y:S01]  /*1880*/  ISETP.GT.AND P0, PT, R148, -0x1, PT ;  /* 0xffffffff9400780c */ /* 0x000fe20003f04270 */
[----:B------:R-:W-:-:S12]  /*1890*/  BSSY B0, `(.L_x_1320) ;  /* 0x000000e000007945 */ /* 0x000fd80003800000 */
        /* <DEDUP_REMOVED lines=8> */
.L_x_1321:
[----:B------:R-:W-:Y:S01]  /*1920*/  ISETP.NE.AND P0, PT, R11, 0x1, PT ;  /* 0x000000010b00780c */ /* 0x000fe20003f05270 */
[----:B------:R-:W-:-:S12]  /*1930*/  IMAD.MOV.U32 R4, RZ, RZ, R148 ;  /* 0x000000ffff047224 */ /* 0x000fd800078e0094 */
[----:B------:R-:W0:Y:S02]  /*1940*/  @P0 LDC.64 R6, c[0x0][0x9e8] ;  /* 0x00027a00ff060b82 */ /* 0x000e240000000a00 */
[----:B0-----:R-:W-:-:S05]  /*1950*/  @P0 IMAD.HI.U32 R6, R148, R6, RZ ;  /* 0x0000000694060227 */ /* 0x001fca00078e00ff */
[----:B------:R-:W-:-:S07]  /*1960*/  @P0 SHF.R.U32.HI R4, RZ, R7, R6 ;  /* 0x00000007ff040219 */ /* 0x000fce0000011606 */
.L_x_1322:
[----:B------:R-:W-:Y:S05]  /*1970*/  BSYNC B0 ;  /* 0x0000000000007941 */ /* 0x000fea0003800000 */
.L_x_1320:
[----:B------:R-:W-:-:S05]  /*1980*/  IMAD R4, R4, R11, RZ ;  /* 0x0000000b04047224 */ /* 0x000fca00078e02ff */
[----:B------:R-:W-:-:S07]  /*1990*/  VIMNMX R3, R3, R4, !PT ;  /* 0x0000000403037248 */ /* 0x000fce0007fe0100 */
.L_x_1319:
[----:B------:R-:W-:Y:S02]  /*19a0*/  VIADD R0, R0, 0x5f ;  /* 0x0000005f00007836 */ /* 0x000fe40000000000 */
[----:B------:R-:W-:-:S04]  /*19b0*/  IMAD.HI R4, R3, 0x2aaaaaab, RZ ;  /* 0x2aaaaaab03047827 */ /* 0x000fc800078e02ff */
[----:B------:R-:W-:Y:S01]  /*19c0*/  IMAD.HI R0, R0, 0x2aaaaaab, RZ ;  /* 0x2aaaaaab00007827 */ /* 0x000fe200078e02ff */
[----:B------:R-:W-:-:S04]  /*19d0*/  SHF.R.U32.HI R5, RZ, 0x1f, R4 ;  /* 0x0000001fff057819 */ /* 0x000fc80000011604 */
[----:B------:R-:W-:Y:S02]  /*19e0*/  SHF.R.U32.HI R3, RZ, 0x1f, R0 ;  /* 0x0000001fff037819 */ /* 0x000fe40000011600 */
[----:B------:R-:W-:Y:S02]  /*19f0*/  LEA.HI.SX32 R5, R4, R5, 0x1c ;  /* 0x0000000504057211 */ /* 0x000fe400078fe2ff */
[----:B------:R-:W-:Y:S02]  /*1a00*/  LEA.HI.SX32 R0, R0, R3, 0x1c ;  /* 0x0000000300007211 */ /* 0x000fe400078fe2ff */
[----:B------:R-:W-:Y:S02]  /*1a10*/  VIMNMX R5, RZ, R5, !PT ;  /* 0x00000005ff057248 */ /* 0x000fe40007fe0100 */
[----:B------:R-:W-:-:S03]  /*1a20*/  VIMNMX R0, R153, R0, PT ;  /* 0x0000000099007248 */ /* 0x000fc60003fe0100 */
[--C-:B------:R-:W-:Y:S02]  /*1a30*/  IMAD R5, R5, 0x60, -R9.reuse ;  /* 0x0000006005057824 */ /* 0x100fe400078e0a09 */
[----:B------:R-:W-:-:S03]  /*1a40*/  IMAD R3, R0, 0x60, -R9 ;  /* 0x0000006000037824 */ /* 0x000fc600078e0a09 */
[----:B------:R-:W-:Y:S02]  /*1a50*/  VIMNMX R5, RZ, R5, !PT ;  /* 0x00000005ff057248 */ /* 0x000fe40007fe0100 */
[----:B------:R-:W-:-:S03]  /*1a60*/  VIMNMX R0, R3, R2, PT ;  /* 0x0000000203007248 */ /* 0x000fc60003fe0100 */
[----:B------:R-:W-:Y:S01]  /*1a70*/  IMAD.WIDE.U32 R124, R5, -0x55555555, RZ ;  /* 0xaaaaaaab057c7825 */ /* 0x000fe200078e00ff */
[----:B------:R-:W-:-:S04]  /*1a80*/  ISETP.GT.AND P0, PT, R0, R5, PT ;  /* 0x000000050000720c */ /* 0x000fc80003f04270 */
[----:B------:R-:W-:-:S05]  /*1a90*/  SHF.R.U32.HI R124, RZ, 0x6, R125 ;  /* 0x00000006ff7c7819 */ /* 0x000fca000001167d */
[----:B------:R-:W-:-:S04]  /*1aa0*/  IMAD.MOV.U32 R24, RZ, RZ, R124 ;  /* 0x000000ffff187224 */ /* 0x000fc800078e007c */
[----:B------:R-:W-:-:S04]  /*1ab0*/  @P0 VIADD R0, R0, 0x5f ;  /* 0x0000005f00000836 */ /* 0x000fc80000000000 */
[----:B------:R-:W-:-:S05]  /*1ac0*/  @P0 IMAD.HI R0, R0, 0x2aaaaaab, RZ ;  /* 0x2aaaaaab00000827 */ /* 0x000fca00078e02ff */
[----:B------:R-:W-:-:S04]  /*1ad0*/  @P0 SHF.R.U32.HI R3, RZ, 0x1f, R0 ;  /* 0x0000001fff030819 */ /* 0x000fc80000011600 */
[----:B------:R-:W-:Y:S02]  /*1ae0*/  @P0 LEA.HI.SX32 R24, R0, R3, 0x1c ;  /* 0x0000000300180211 */ /* 0x000fe400078fe2ff */
[----:B------:R-:W-:Y:S02]  /*1af0*/  PLOP3.LUT P0, PT, PT, PT, PT, 0x80, 0x0 ;  /* 0x000000000000781c */ /* 0x000fe40003f0f070 */
[----:B------:R-:W-:-:S13]  /*1b00*/  ISETP.GT.AND P1, PT, R24, R124, PT ;  /* 0x0000007c1800720c */ /* 0x000fda0003f24270 */
[----:B------:R-:W-:Y:S05]  /*1b10*/  @!P1 BRA `(.L_x_1323) ;  /* 0x0000009000f89947 */ /* 0x000fea0003800000 */
        /* <DEDUP_REMOVED lines=20> */
.L_x_1325:
[----:B------:R-:W-:Y:S05]  /*1c60*/  BSYNC B6 ;  /* 0x0000000000067941 */ /* 0x000fea0003800000 */
.L_x_1324:
        /* <DEDUP_REMOVED lines=20> */
.L_x_1327:
[----:B------:R-:W-:Y:S05]  /*1db0*/  BSYNC B6 ;  /* 0x0000000000067941 */ /* 0x000fea0003800000 */
.L_x_1326:
[----:B------:R-:W-:Y:S01]  /*1dc0*/  ULDC.64 UR4, c[0x0][0x9f8] ;  /* 0x00027e0000047ab9 */ /* 0x000fe20000000a00 */
[----:B------:R-:W-:Y:S01]  /*1dd0*/  ULDC.64 UR6, c[0x0][0x208] ;  /* 0x0000820000067ab9 */ /* 0x000fe20000000a00 */
[----:B------:R-:W-:Y:S01]  /*1de0*/  ISETP.NE.U32.AND P0, PT, RZ, UR4, PT ;  /* 0x00000004ff007c0c */ /* 0x000fe2000bf05070 */
[----:B------:R-:W2:Y:S01]  /*1df0*/  LDL.LU R20, [R1] ;  /* 0x0000000001147983 */ /* 0x000ea20000300800 */
[----:B------:R-:W0:Y:S01]  /*1e00*/  LDC R0, c[0x0][0x428] ;  /* 0x00010a00ff007b82 */ /* 0x000e220000000800 */
[----:B------:R-:W-:Y:S01]  /*1e10*/  ULDC UR4, c[0x0][0x2e4] ;  /* 0x0000b90000047ab9 */ /* 0x000fe20000000800 */
[----:B------:R-:W-:-:S06]  /*1e20*/  ISETP.NE.AND.EX P0, PT, RZ, UR5, PT, P0 ;  /* 0x00000005ff007c0c */ /* 0x000fcc000bf05300 */
[----:B------:R-:W1:Y:S08]  /*1e30*/  LDC.64 R94, c[0x0][0x2f0] ;  /* 0x0000bc00ff5e7b82 */ /* 0x000e700000000a00 */
[----:B------:R-:W3:Y:S01]  /*1e40*/  @P0 LDC.64 R4, c[0x0][0x9f8] ;  /* 0x00027e00ff040b82 */ /* 0x000ee20000000a00 */
[----:B------:R-:W-:Y:S01]  /*1e50*/  IMAD.IADD R119, R26, 0x1, R25 ;  /* 0x000000011a777824 */ /* 0x000fe200078e0219 */
[----:B------:R-:W-:-:S06]  /*1e60*/  SHF.R.S32.HI R23, RZ, 0x1f, R22 ;  /* 0x0000001fff177819 */ /* 0x000fcc0000011416 */
[----:B------:R-:W4:Y:S08]  /*1e70*/  LDC.64 R100, c[0x0][0x3e8] ;  /* 0x0000fa00ff647b82 */ /* 0x000f300000000a00 */
[----:B------:R-:W1:Y:S01]  /*1e80*/  LDC.64 R106, c[0x0][0x3d8] ;  /* 0x0000f600ff6a7b82 */ /* 0x000e620000000a00 */
[----:B---3--:R-:W-:-:S07]  /*1e90*/  @P0 IMAD.WIDE R4, R171, 0x4, R4 ;  /* 0x00000004ab040825 */ /* 0x008fce00078e0204 */
[----:B------:R-:W3:Y:S01]  /*1ea0*/  LDC R35, c[0x0][0x3d4] ;  /* 0x0000f500ff237b82 */ /* 0x000ee20000000800 */
[----:B------:R1:W2:Y:S01]  /*1eb0*/  @P0 LDG.E R171, desc[UR6][R4.64] ;  /* 0x0000000604ab0981 */ /* 0x0002a2000c1e1900 */
[----:B0-----:R-:W-:Y:S01]  /*1ec0*/  ISETP.NE.AND P0, PT, R0, 0x1, PT ;  /* 0x000000010000780c */ /* 0x001fe20003f05270 */
[C---:B------:R-:W-:Y:S01]  /*1ed0*/  VIADD R0, R22.reuse, 0x60 ;  /* 0x0000006016007836 */ /* 0x040fe20000000000 */
[----:B------:R-:W-:Y:S01]  /*1ee0*/  ISETP.GE.AND P2, PT, R165, UR4, PT ;  /* 0x00000004a5007c0c */ /* 0x000fe2000bf46270 */
[----:B------:R-:W-:Y:S01]  /*1ef0*/  ULDC.64 UR6, c[0x0][0x2f8] ;  /* 0x0000be0000067ab9 */ /* 0x000fe20000000a00 */
[----:B------:R-:W-:Y:S01]  /*1f00*/  ISETP.GE.AND P1, PT, R22, UR4, PT ;  /* 0x0000000416007c0c */ /* 0x000fe2000bf26270 */
[--C-:B----4-:R-:W-:Y:S01]  /*1f10*/  IMAD.WIDE.U32 R98, R162, R100, R22.reuse ;  /* 0x00000064a2627225 */ /* 0x110fe200078e0016 */
[----:B------:R-:W-:Y:S01]  /*1f20*/  SEL R6, RZ, 0xffffffff, P2 ;  /* 0xffffffffff067807 */ /* 0x000fe20001000000 */
[----:B------:R-:W0:Y:S01]  /*1f30*/  S2R R154, SR_TID.X ;  /* 0x00000000009a7919 */ /* 0x000e220000002100 */
[----:B------:R-:W-:Y:S01]  /*1f40*/  SEL R3, RZ, 0x1, P1 ;  /* 0x00000001ff037807 */ /* 0x000fe20000800000 */
[----:B------:R-:W-:Y:S01]  /*1f50*/  IMAD.MOV.U32 R123, RZ, RZ, 0x20 ;  /* 0x00000020ff7b7424 */ /* 0x000fe200078e00ff */
[----:B------:R-:W-:Y:S01]  /*1f60*/  ISETP.GE.AND P1, PT, R166, UR4, PT ;  /* 0x00000004a6007c0c */ /* 0x000fe2000bf26270 */
[----:B------:R-:W-:Y:S01]  /*1f70*/  IMAD.SHL.U32 R6, R6, 0x2, RZ ;  /* 0x0000000206067824 */ /* 0x000fe200078e00ff */
[----:B------:R-:W-:Y:S01]  /*1f80*/  ISETP.GE.AND P2, PT, R0, UR4, PT ;  /* 0x0000000400007c0c */ /* 0x000fe2000bf46270 */
[----:B------:R-:W4:Y:S01]  /*1f90*/  @P0 LDC R7, c[0x0][0x42c] ;  /* 0x00010b00ff070b82 */ /* 0x000f220000000800 */
[----:B-1----:R-:W-:Y:S01]  /*1fa0*/  SEL R4, RZ, 0x4, P1 ;  /* 0x00000004ff047807 */ /* 0x002fe20000800000 */
[----:B------:R-:W-:Y:S01]  /*1fb0*/  IMAD.WIDE.U32 R104, R162, R106, R22 ;  /* 0x0000006aa2687225 */ /* 0x000fe200078e0016 */
[----:B------:R-:W-:-:S02]  /*1fc0*/  LOP3.LUT R3, R6, 0x2, R3, 0xe2, !PT ;  /* 0x0000000206037812 */ /* 0x000fc400078ee203 */
[----:B------:R-:W-:Y:S01]  /*1fd0*/  SEL R5, RZ, 0x8, P2 ;  /* 0x00000008ff057807 */ /* 0x000fe20001000000 */
[----:B------:R-:W-:Y:S01]  /*1fe0*/  VIADD R6, R22, 0x80 ;  /* 0x0000008016067836 */ /* 0x000fe20000000000 */
[----:B------:R-:W-:Y:S01]  /*1ff0*/  SHF.R.S32.HI R21, RZ, 0x1f, R119 ;  /* 0x0000001fff157819 */ /* 0x000fe20000011477 */
[----:B------:R-:W1:Y:S01]  /*2000*/  @P0 LDC R8, c[0x0][0x430] ;  /* 0x00010c00ff080b82 */ /* 0x000e620000000800 */
[----:B------:R-:W-:Y:S01]  /*2010*/  LOP3.LUT R4, R5, R3, R4, 0xfe, !PT ;  /* 0x0000000305047212 */ /* 0x000fe200078efe04 */
[----:B------:R-:W-:Y:S01]  /*2020*/  IMAD.SHL.U32 R108, R106, 0x40, RZ ;  /* 0x000000406a6c7824 */ /* 0x000fe200078e00ff */
[----:B------:R-:W-:Y:S01]  /*2030*/  ISETP.GE.AND P1, PT, R6, UR4, PT ;  /* 0x0000000406007c0c */ /* 0x000fe2000bf26270 */
[C---:B------:R-:W-:Y:S01]  /*2040*/  VIADD R6, R22.reuse, 0xa0 ;  /* 0x000000a016067836 */ /* 0x040fe20000000000 */
[----:B---3--:R-:W-:Y:S01]  /*2050*/  ISETP.GE.AND P3, PT, R22, R35, PT ;  /* 0x000000231600720c */ /* 0x008fe20003f66270 */
[----:B------:R-:W-:Y:S01]  /*2060*/  IMAD R125, R95, 0x60, RZ ;  /* 0x000000605f7d7824 */ /* 0x000fe200078e02ff */
[----:B------:R-:W-:Y:S01]  /*2070*/  SEL R5, RZ, 0x10, P1 ;  /* 0x00000010ff057807 */ /* 0x000fe20000800000 */
[----:B------:R-:W-:Y:S01]  /*2080*/  IMAD.SHL.U32 R133, R94, 0x40, RZ ;  /* 0x000000405e857824 */ /* 0x000fe200078e00ff */
[----:B------:R-:W-:Y:S01]  /*2090*/  ISETP.GE.AND P1, PT, R6, UR4, PT ;  /* 0x0000000406007c0c */ /* 0x000fe2000bf26270 */
[-C--:B------:R-:W-:Y:S01]  /*20a0*/  IMAD R6, R21, R94.reuse, RZ ;  /* 0x0000005e15067224 */ /* 0x080fe200078e02ff */
[----:B------:R-:W-:Y:S01]  /*20b0*/  LOP3.LUT R12, R4, R5, RZ, 0xfc, !PT ;  /* 0x00000005040c7212 */ /* 0x000fe200078efcff */
[----:B------:R-:W-:Y:S01]  /*20c0*/  ULDC.64 UR4, c[0x0][0x320] ;  /* 0x0000c80000047ab9 */ /* 0x000fe20000000a00 */
[----:B------:R-:W-:Y:S01]  /*20d0*/  IMAD.WIDE.U32 R4, R119, R94, RZ ;  /* 0x0000005e77047225 */ /* 0x000fe200078e00ff */
[----:B------:R-:W-:-:S02]  /*20e0*/  SHF.R.S32.HI R17, RZ, 0x1f, R16 ;  /* 0x0000001fff117819 */ /* 0x000fc40000011410 */
[----:B------:R-:W-:Y:S01]  /*20f0*/  ISETP.GE.AND P2, PT, R165, R35, PT ;  /* 0x00000023a500720c */ /* 0x000fe20003f46270 */
[----:B----4-:R-:W-:Y:S01]  /*2100*/  @P0 IMAD.HI.U32 R3, R170, R7, RZ ;  /* 0x00000007aa030227 */ /* 0x010fe200078e00ff */
[----:B------:R-:W-:Y:S02]  /*2110*/  ISETP.GE.AND P4, PT, R166, R35, PT ;  /* 0x00000023a600720c */ /* 0x000fe40003f86270 */
[----:B------:R-:W-:Y:S01]  /*2120*/  SHF.L.U64.HI R28, R106, 0x6, R107 ;  /* 0x000000066a1c7819 */ /* 0x000fe2000001026b */
[----:B------:R-:W-:Y:S01]  /*2130*/  IMAD R7, R119, R95, R6 ;  /* 0x0000005f77077224 */ /* 0x000fe200078e0206 */
[----:B------:R-:W-:Y:S01]  /*2140*/  SHF.L.U64.HI R132, R94, 0x6, R95 ;  /* 0x000000065e847819 */ /* 0x000fe2000001025f */
[----:B------:R-:W-:Y:S01]  /*2150*/  IMAD.WIDE.U32 R102, R162, R106, R16 ;  /* 0x0000006aa2667225 */ /* 0x000fe200078e0010 */
[----:B-1----:R-:W-:Y:S02]  /*2160*/  @P0 SHF.R.U32.HI R170, RZ, R8, R3 ;  /* 0x00000008ffaa0219 */ /* 0x002fe40000011603 */
[----:B------:R-:W-:Y:S01]  /*2170*/  SHF.L.U64.HI R30, R100, 0x6, R101 ;  /* 0x00000006641e7819 */ /* 0x000fe20000010265 */
[----:B------:R-:W-:Y:S01]  /*2180*/  IMAD.IADD R5, R5, 0x1, R7 ;  /* 0x0000000105057824 */ /* 0x000fe200078e0207 */
[----:B------:R-:W-:Y:S01]  /*2190*/  SHF.R.S32.HI R3, RZ, 0x1f, R170 ;  /* 0x0000001fff037819 */ /* 0x000fe200000114aa */
[----:B------:R-:W-:Y:S01]  /*21a0*/  IMAD.WIDE.U32 R6, R170, UR4, R22 ;  /* 0x00000004aa067c25 */ /* 0x000fe2000f8e0016 */
[----:B------:R-:W-:-:S02]  /*21b0*/  SHF.R.S32.HI R150, RZ, 0x1f, R185 ;  /* 0x0000001fff967819 */ /* 0x000fc400000114b9 */
[----:B0-----:R-:W-:Y:S01]  /*21c0*/  LEA.HI R154, R154, 0x8, RZ, 0x19 ;  /* 0x000000089a9a7811 */ /* 0x001fe200078fc8ff */
[----:B------:R-:W-:Y:S02]  /*21d0*/  IMAD R9, R3, UR4, RZ ;  /* 0x0000000403097c24 */ /* 0x000fe4000f8e02ff */
[----:B------:R-:W-:-:S04]  /*21e0*/  IMAD.WIDE.U32 R4, R170, UR6, R4 ;  /* 0x00000006aa047c25 */ /* 0x000fc8000f8e0004 */
[----:B------:R-:W-:Y:S01]  /*21f0*/  IMAD R11, R170, UR5, R9 ;  /* 0x00000005aa0b7c24 */ /* 0x000fe2000f8e0209 */
[----:B------:R-:W-:Y:S01]  /*2200*/  ULDC.64 UR4, c[0x0][0xa08] ;  /* 0x0002820000047ab9 */ /* 0x000fe20000000a00 */
[----:B------:R-:W-:Y:S01]  /*2210*/  IMAD R9, R3, UR6, RZ ;  /* 0x0000000603097c24 */ /* 0x000fe2000f8e02ff */
[----:B------:R-:W-:Y:S01]  /*2220*/  ISETP.NE.U32.AND P0, PT, RZ, UR4, PT ;  /* 0x00000004ff007c0c */ /* 0x000fe2000bf05070 */
[----:B------:R-:W-:Y:S02]  /*2230*/  IMAD R8, R186, R100, RZ ;  /* 0x00000064ba087224 */ /* 0x000fe400078e02ff */
[----:B------:R-:W-:Y:S01]  /*2240*/  IMAD R9, R170, UR7, R9 ;  /* 0x00000007aa097c24 */ /* 0x000fe2000f8e0209 */
[----:B------:R-:W-:Y:S01]  /*2250*/  ISETP.NE.AND.EX P0, PT, RZ, UR5, PT, P0 ;  /* 0x00000005ff007c0c */ /* 0x000fe2000bf05300 */
[----:B------:R-:W-:Y:S01]  /*2260*/  ULDC.64 UR4, c[0x0][0x300] ;  /* 0x0000c00000047ab9 */ /* 0x000fe20000000a00 */
[----:B------:R-:W-:Y:S02]  /*2270*/  IMAD.IADD R7, R7, 0x1, R11 ;  /* 0x0000000107077824 */ /* 0x000fe400078e020b */
[----:B------:R-:W-:-:S02]  /*2280*/  IMAD.IADD R5, R5, 0x1, R9 ;  /* 0x0000000105057824 */ /* 0x000fc400078e0209 */
[C---:B------:R-:W-:Y:S02]  /*2290*/  IMAD R9, R162.reuse, R101, R8 ;  /* 0x00000065a2097224 */ /* 0x040fe400078e0208 */
[----:B------:R-:W-:-:S04]  /*22a0*/  IMAD.WIDE.U32 R96, R162, R100, R16 ;  /* 0x00000064a2607225 */ /* 0x000fc800078e0010 */
[----:B------:R-:W-:Y:S02]  /*22b0*/  IMAD.IADD R97, R97, 0x1, R9 ;  /* 0x0000000161617824 */ /* 0x000fe400078e0209 */
[----:B------:R-:W-:Y:S02]  /*22c0*/  IMAD.IADD R99, R9, 0x1, R99 ;  /* 0x0000000109637824 */ /* 0x000fe400078e0263 */
[----:B------:R-:W-:Y:S02]  /*22d0*/  IMAD R127, R101, 0x60, RZ ;  /* 0x00000060657f7824 */ /* 0x000fe400078e02ff */
[----:B------:R-:W-:Y:S02]  /*22e0*/  IMAD.SHL.U32 R29, R100, 0x40, RZ ;  /* 0x00000040641d7824 */ /* 0x000fe400078e00ff */
[----:B-----5:R-:W-:-:S04]  /*22f0*/  IMAD.WIDE.U32 R96, R147, R100, R96 ;  /* 0x0000006493607225 */ /* 0x020fc800078e0060 */
[----:B------:R-:W-:-:S04]  /*2300*/  IMAD.WIDE.U32 R98, R147, R100, R98 ;  /* 0x0000006493627225 */ /* 0x000fc800078e0062 */
[----:B------:R-:W-:Y:S01]  /*2310*/  IMAD.SHL.U32 R122, R35, 0x2, RZ ;  /* 0x00000002237a7824 */ /* 0x000fe200078e00ff */
[----:B--2---:R-:W-:-:S04]  /*2320*/  LOP3.LUT R20, R20, 0xfffffffe, RZ, 0xc0, !PT ;  /* 0xfffffffe14147812 */ /* 0x004fc800078ec0ff */
[----:B------:R-:W-:-:S05]  /*2330*/  @P4 LOP3.LUT R20, R20, 0x1, RZ, 0xfc, !PT ;  /* 0x0000000114144812 */ /* 0x000fca00078efcff */
[----:B------:R0:W-:Y:S01]  /*2340*/  STL [R1], R20 ;  /* 0x0000001401007387 */ /* 0x0001e20000100800 */
[----:B------:R-:W-:Y:S02]  /*2350*/  SHF.R.S32.HI R3, RZ, 0x1f, R171 ;  /* 0x0000001fff037819 */ /* 0x000fe400000114ab */
[----:B------:R-:W-:Y:S02]  /*2360*/  SEL R93, R171, RZ, !P0 ;  /* 0x000000ffab5d7207 */ /* 0x000fe40004000000 */
[----:B------:R-:W-:-:S03]  /*2370*/  SEL R3, R3, RZ, !P0 ;  /* 0x000000ff03037207 */ /* 0x000fc60004000000 */
[----:B------:R-:W-:-:S04]  /*2380*/  IMAD.WIDE.U32 R90, R93, UR4, R4 ;  /* 0x000000045d5a7c25 */ /* 0x000fc8000f8e0004 */
[-C--:B------:R-:W-:Y:S02]  /*2390*/  IMAD R4, R186, R94.reuse, RZ ;  /* 0x0000005eba047224 */ /* 0x080fe400078e02ff */
[----:B------:R-:W-:Y:S02]  /*23a0*/  IMAD R10, R3, UR4, RZ ;  /* 0x00000004030a7c24 */ /* 0x000fe4000f8e02ff */
[C---:B------:R-:W-:Y:S02]  /*23b0*/  IMAD R31, R162.reuse, R95, R4 ;  /* 0x0000005fa21f7224 */ /* 0x040fe400078e0204 */
[----:B------:R-:W-:Y:S01]  /*23c0*/  IMAD R89, R93, UR5, R10 ;  /* 0x000000055d597c24 */ /* 0x000fe2000f8e020a */
[----:B------:R-:W-:Y:S01]  /*23d0*/  ULDC.64 UR4, c[0x0][0x328] ;  /* 0x0000ca0000047ab9 */ /* 0x000fe20000000a00 */
[----:B------:R-:W-:-:S04]  /*23e0*/  IMAD.WIDE.U32 R4, R162, R94, R22 ;  /* 0x0000005ea2047225 */ /* 0x000fc800078e0016 */
[----:B------:R-:W-:Y:S01]  /*23f0*/  IMAD.IADD R89, R91, 0x1, R89 ;  /* 0x000000015b597824 */ /* 0x000fe200078e0259 */
[----:B------:R-:W-:Y:S01]  /*2400*/  IADD3 R88, P0, R90, R4, RZ ;  /* 0x000000045a587210 */ /* 0x000fe20007f1e0ff */
[----:B------:R-:W-:Y:S01]  /*2410*/  IMAD R8, R3, UR4, RZ ;  /* 0x0000000403087c24 */ /* 0x000fe2000f8e02ff */
[----:B------:R-:W-:Y:S01]  /*2420*/  SEL R4, R35, RZ, P2 ;  /* 0x000000ff23047207 */ /* 0x000fe20001000000 */
[----:B------:R-:W-:Y:S01]  /*2430*/  IMAD R3, R186, R106, RZ ;  /* 0x0000006aba037224 */ /* 0x000fe200078e02ff */
[----:B------:R-:W-:Y:S01]  /*2440*/  IADD3.X R31, R89, R5, R31, P0, !PT ;  /* 0x00000005591f7210 */ /* 0x000fe200007fe41f */
[----:B------:R-:W-:Y:S01]  /*2450*/  IMAD R33, R93, UR5, R8 ;  /* 0x000000055d217c24 */ /* 0x000fe2000f8e0208 */
[----:B------:R-:W-:Y:S01]  /*2460*/  LOP3.LUT P0, RZ, R190, 0x4, RZ, 0xc0, !PT ;  /* 0x00000004beff7812 */ /* 0x000fe2000780c0ff */
[----:B------:R-:W-:Y:S01]  /*2470*/  IMAD R5, R162, R107, R3 ;  /* 0x0000006ba2057224 */ /* 0x000fe200078e0203 */
[----:B------:R-:W-:Y:S01]  /*2480*/  SEL R3, R35, RZ, P3 ;  /* 0x000000ff23037207 */ /* 0x000fe20001800000 */
[----:B------:R-:W-:Y:S01]  /*2490*/  IMAD.WIDE.U32 R92, R93, UR4, R6 ;  /* 0x000000045d5c7c25 */ /* 0x000fe2000f8e0006 */
[----:B------:R-:W-:-:S02]  /*24a0*/  SEL R7, R35, RZ, P4 ;  /* 0x000000ff23077207 */ /* 0x000fc40002000000 */
[----:B------:R-:W-:Y:S01]  /*24b0*/  IADD3 R118, P4, R162, R119, RZ ;  /* 0x00000077a2767210 */ /* 0x000fe20007f9e0ff */
[----:B------:R-:W-:Y:S01]  /*24c0*/  IMAD.IADD R3, R22, 0x1, R3 ;  /* 0x0000000116037824 */ /* 0x000fe200078e0203 */
[----:B------:R-:W-:Y:S01]  /*24d0*/  SEL R123, R123, 0xffffffe0, !P0 ;  /* 0xffffffe07b7b7807 */ /* 0x000fe20004000000 */
[----:B------:R-:W-:Y:S02]  /*24e0*/  IMAD.IADD R103, R103, 0x1, R5 ;  /* 0x0000000167677824 */ /* 0x000fe400078e0205 */
[----:B------:R-:W-:Y:S02]  /*24f0*/  IMAD.IADD R105, R5, 0x1, R105 ;  /* 0x0000000105697824 */ /* 0x000fe400078e0269 */
[----:B------:R-:W-:Y:S01]  /*2500*/  IMAD.IADD R5, R165, 0x1, R4 ;  /* 0x00000001a5057824 */ /* 0x000fe200078e0204 */
[----:B------:R-:W-:Y:S01]  /*2510*/  SHF.R.S32.HI R4, RZ, 0x1f, R3 ;  /* 0x0000001fff047819 */ /* 0x000fe20000011403 */
[----:B------:R-:W-:Y:S02]  /*2520*/  IMAD.IADD R8, R166, 0x1, R7 ;  /* 0x00000001a6087824 */ /* 0x000fe400078e0207 */
[----:B------:R-:W-:Y:S01]  /*2530*/  IMAD.WIDE.U32 R102, R147, R106, R102 ;  /* 0x0000006a93667225 */ /* 0x000fe200078e0066 */
[----:B------:R-:W-:-:S02]  /*2540*/  SHF.R.S32.HI R6, RZ, 0x1f, R5 ;  /* 0x0000001fff067819 */ /* 0x000fc40000011405 */
[CC--:B------:R-:W-:Y:S01]  /*2550*/  LEA.HI R15, R4.reuse, R3.reuse, RZ, 0x3 ;  /* 0x00000003040f7211 */ /* 0x0c0fe200078f18ff */
[----:B------:R-:W-:Y:S01]  /*2560*/  IMAD.WIDE.U32 R104, R147, R106, R104 ;  /* 0x0000006a93687225 */ /* 0x000fe200078e0068 */
[----:B------:R-:W-:Y:S02]  /*2570*/  LEA.HI R3, R4, R3, RZ, 0x6 ;  /* 0x0000000304037211 */ /* 0x000fe400078f30ff */
[----:B------:R-:W-:Y:S01]  /*2580*/  LEA.HI R4, R6, R5, RZ, 0x6 ;  /* 0x0000000506047211 */ /* 0x000fe200078f30ff */
[----:B------:R-:W-:Y:S01]  /*2590*/  IMAD.WIDE.U32 R94, R94, 0x60, RZ ;  /* 0x000000605e5e7825 */ /* 0x000fe200078e00ff */
[----:B------:R-:W-:Y:S02]  /*25a0*/  SHF.R.S32.HI R3, RZ, 0x6, R3 ;  /* 0x00000006ff037819 */ /* 0x000fe40000011403 */
[----:B------:R-:W-:Y:S01]  /*25b0*/  SHF.R.S32.HI R7, RZ, 0x6, R4 ;  /* 0x00000006ff077819 */ /* 0x000fe20000011404 */
[----:B------:R-:W-:Y:S01]  /*25c0*/  IMAD.X R119, R186, 0x1, R21, P4 ;  /* 0x00000001ba777824 */ /* 0x000fe200020e0615 */
[----:B------:R-:W-:Y:S01]  /*25d0*/  LOP3.LUT R4, R174, 0x38, R15, 0xf8, !PT ;  /* 0x00000038ae047812 */ /* 0x000fe200078ef80f */
[C---:B------:R-:W-:Y:S01]  /*25e0*/  IMAD R146, R3.reuse, 0x1800, R176 ;  /* 0x0000180003927824 */ /* 0x040fe200078e02b0 */
[----:B------:R-:W-:Y:S01]  /*25f0*/  SHF.R.S32.HI R11, RZ, 0x1f, R8 ;  /* 0x0000001fff0b7819 */ /* 0x000fe20000011408 */
[--C-:B------:R-:W-:Y:S01]  /*2600*/  IMAD R144, R3, 0x1800, R177.reuse ;  /* 0x0000180003907824 */ /* 0x100fe200078e02b1 */
[----:B------:R-:W-:Y:S01]  /*2610*/  LOP3.LUT R3, R4, R175, RZ, 0x3c, !PT ;  /* 0x000000af04037212 */ /* 0x000fe200078e3cff */
[C---:B------:R-:W-:Y:S01]  /*2620*/  IMAD R142, R7.reuse, 0x1800, R177 ;  /* 0x00001800078e7824 */ /* 0x040fe200078e02b1 */
[----:B------:R-:W-:Y:S01]  /*2630*/  LEA.HI R5, R6, R5, RZ, 0x3 ;  /* 0x0000000506057211 */ /* 0x000fe200078f18ff */
[----:B------:R-:W-:Y:S01]  /*2640*/  IMAD R145, R7, 0x1800, R176 ;  /* 0x0000180007917824 */ /* 0x000fe200078e02b0 */
[-C--:B------:R-:W-:Y:S01]  /*2650*/  LEA.HI R13, R11, R8.reuse, RZ, 0x3 ;  /* 0x000000080b0d7211 */ /* 0x080fe200078f18ff */
[----:B------:R-:W-:Y:S01]  /*2660*/  IMAD.IADD R146, R146, 0x1, R3 ;  /* 0x0000000192927824 */ /* 0x000fe200078e0203 */
[----:B------:R-:W-:Y:S01]  /*2670*/  LOP3.LUT R3, R172, 0x38, R5, 0xf8, !PT ;  /* 0x00000038ac037812 */ /* 0x000fe200078ef805 */
[----:B------:R-:W-:Y:S01]  /*2680*/  IMAD R7, R107, 0x60, RZ ;  /* 0x000000606b077824 */ /* 0x000fe200078e02ff */
[----:B------:R-:W-:Y:S01]  /*2690*/  LEA.HI R8, R11, R8, RZ, 0x6 ;  /* 0x000000080b087211 */ /* 0x000fe200078f30ff */
[----:B------:R-:W-:Y:S01]  /*26a0*/  IMAD.IADD R125, R95, 0x1, R125 ;  /* 0x000000015f7d7824 */ /* 0x000fe200078e027d */
[----:B------:R-:W-:-:S02]  /*26b0*/  LOP3.LUT R3, R3, R200, RZ, 0x3c, !PT ;  /* 0x000000c803037212 */ /* 0x000fc400078e3cff */
[----:B------:R-:W-:Y:S02]  /*26c0*/  SHF.R.S32.HI R8, RZ, 0x6, R8 ;  /* 0x00000006ff087819 */ /* 0x000fe40000011408 */
[----:B------:R-:W-:Y:S01]  /*26d0*/  LOP3.LUT R4, R174, 0x38, R13, 0xf8, !PT ;  /* 0x00000038ae047812 */ /* 0x000fe200078ef80d */
[----:B------:R-:W-:Y:S01]  /*26e0*/  IMAD.IADD R142, R142, 0x1, R3 ;  /* 0x000000018e8e7824 */ /* 0x000fe200078e0203 */
[----:B------:R-:W-:Y:S01]  /*26f0*/  LOP3.LUT R9, R172, 0x38, R15, 0xf8, !PT ;  /* 0x00000038ac097812 */ /* 0x000fe200078ef80f */
[----:B------:R-:W-:Y:S01]  /*2700*/  IMAD R143, R8, 0x1800, R176 ;  /* 0x00001800088f7824 */ /* 0x000fe200078e02b0 */
[-C--:B------:R-:W-:Y:S01]  /*2710*/  LOP3.LUT R4, R4, R175.reuse, RZ, 0x3c, !PT ;  /* 0x000000af04047212 */ /* 0x080fe200078e3cff */
[----:B------:R-:W-:Y:S01]  /*2720*/  IMAD R137, R8, 0x1800, R177 ;  /* 0x0000180008897824 */ /* 0x000fe200078e02b1 */
[----:B------:R-:W-:Y:S02]  /*2730*/  SHF.R.S32.HI R3, RZ, 0x1f, R147 ;  /* 0x0000001fff037819 */ /* 0x000fe40000011493 */
[----:B------:R-:W-:Y:S01]  /*2740*/  LOP3.LUT R6, R174, 0x38, R5, 0xf8, !PT ;  /* 0x00000038ae067812 */ /* 0x000fe200078ef805 */
[----:B------:R-:W-:Y:S01]  /*2750*/  IMAD.IADD R143, R143, 0x1, R4 ;  /* 0x000000018f8f7824 */ /* 0x000fe200078e0204 */
[----:B------:R-:W-:Y:S01]  /*2760*/  LOP3.LUT R9, R9, R200, RZ, 0x3c, !PT ;  /* 0x000000c809097212 */ /* 0x000fe200078e3cff */
[----:B------:R-:W-:Y:S01]  /*2770*/  IMAD R4, R3, R100, RZ ;  /* 0x0000006403047224 */ /* 0x000fe200078e02ff */
[----:B------:R-:W-:-:S02]  /*2780*/  LOP3.LUT R6, R6, R175, RZ, 0x3c, !PT ;  /* 0x000000af06067212 */ /* 0x000fc400078e3cff */
[----:B------:R-:W-:Y:S01]  /*2790*/  SHF.R.S32.HI R114, RZ, 0x3, R15 ;  /* 0x00000003ff727819 */ /* 0x000fe2000001140f */
[----:B------:R-:W-:Y:S01]  /*27a0*/  IMAD.IADD R144, R144, 0x1, R9 ;  /* 0x0000000190907824 */ /* 0x000fe200078e0209 */
[--C-:B------:R-:W-:Y:S01]  /*27b0*/  LOP3.LUT R9, R172, 0x38, R13.reuse, 0xf8, !PT ;  /* 0x00000038ac097812 */ /* 0x100fe200078ef80d */
[----:B------:R-:W-:Y:S01]  /*27c0*/  IMAD R25, R147, R101, R4 ;  /* 0x0000006593197224 */ /* 0x000fe200078e0204 */
[----:B------:R-:W-:Y:S01]  /*27d0*/  SHF.R.S32.HI R112, RZ, 0x3, R13 ;  /* 0x00000003ff707819 */ /* 0x000fe2000001140d */
[----:B------:R-:W-:Y:S01]  /*27e0*/  IMAD R4, R3, R106, RZ ;  /* 0x0000006a03047224 */ /* 0x000fe200078e02ff */
[----:B------:R-:W-:Y:S01]  /*27f0*/  SEL R3, RZ, 0x20, P1 ;  /* 0x00000020ff037807 */ /* 0x000fe20000800000 */
[----:B------:R-:W-:Y:S01]  /*2800*/  IMAD.IADD R145, R145, 0x1, R6 ;  /* 0x0000000191917824 */ /* 0x000fe200078e0206 */
[----:B------:R-:W-:Y:S01]  /*2810*/  LOP3.LUT R6, R9, R200, RZ, 0x3c, !PT ;  /* 0x000000c809067212 */ /* 0x000fe200078e3cff */
[----:B------:R-:W-:Y:S01]  /*2820*/  IMAD R9, R147, R107, R4 ;  /* 0x0000006b93097224 */ /* 0x000fe200078e0204 */
[----:B------:R-:W-:Y:S01]  /*2830*/  LOP3.LUT R4, R174, 0x18, R22, 0xf8, !PT ;  /* 0x00000018ae047812 */ /* 0x000fe200078ef816 */
[----:B------:R-:W-:Y:S01]  /*2840*/  IMAD.WIDE.U32 R106, R106, 0x60, RZ ;  /* 0x000000606a6a7825 */ /* 0x000fe200078e00ff */
[----:B------:R-:W-:-:S02]  /*2850*/  LOP3.LUT R15, R15, 0xfffffff8, RZ, 0xc0, !PT ;  /* 0xfffffff80f0f7812 */ /* 0x000fc400078ec0ff */
[----:B------:R-:W-:Y:S01]  /*2860*/  LOP3.LUT R27, R4, R175, RZ, 0x3c, !PT ;  /* 0x000000af041b7212 */ /* 0x000fe200078e3cff */
[----:B------:R-:W-:Y:S01]  /*2870*/  IMAD.WIDE.U32 R100, R100, 0x60, RZ ;  /* 0x0000006064647825 */ /* 0x000fe200078e00ff */
[----:B------:R-:W-:Y:S02]  /*2880*/  LOP3.LUT R14, R5, 0xfffffff8, RZ, 0xc0, !PT ;  /* 0xfffffff8050e7812 */ /* 0x000fe400078ec0ff */
[----:B------:R-:W-:Y:S01]  /*2890*/  LOP3.LUT R13, R13, 0xfffffff8, RZ, 0xc0, !PT ;  /* 0xfffffff80d0d7812 */ /* 0x000fe200078ec0ff */
[----:B------:R-:W-:Y:S01]  /*28a0*/  IMAD.IADD R27, R176, 0x1, R27 ;  /* 0x00000001b01b7824 */ /* 0x000fe200078e021b */
[C---:B------:R-:W-:Y:S01]  /*28b0*/  LOP3.LUT R3, R12.reuse, R3, RZ, 0xfc, !PT ;  /* 0x000000030c037212 */ /* 0x040fe200078efcff */
[----:B------:R-:W-:Y:S01]  /*28c0*/  IMAD.IADD R137, R137, 0x1, R6 ;  /* 0x0000000189897824 */ /* 0x000fe200078e0206 */
[----:B------:R-:W-:Y:S01]  /*28d0*/  SHF.R.S32.HI R113, RZ, 0x3, R5 ;  /* 0x00000003ff717819 */ /* 0x000fe20000011405 */
[----:B------:R-:W-:Y:S01]  /*28e0*/  IMAD.IADD R126, R107, 0x1, R7 ;  /* 0x000000016b7e7824 */ /* 0x000fe200078e0207 */
[----:B------:R-:W-:Y:S01]  /*28f0*/  LOP3.LUT R12, R12, 0x1, RZ, 0xc0, !PT ;  /* 0x000000010c0c7812 */ /* 0x000fe200078ec0ff */
[----:B------:R-:W-:Y:S01]  /*2900*/  IMAD.IADD R26, R97, 0x1, R25 ;  /* 0x00000001611a7824 */ /* 0x000fe200078e0219 */
[----:B------:R-:W-:Y:S01]  /*2910*/  SHF.R.S32.HI R111, RZ, 0x1f, R15 ;  /* 0x0000001fff6f7819 */ /* 0x000fe2000001140f */
[----:B------:R-:W-:Y:S01]  /*2920*/  IMAD.IADD R21, R103, 0x1, R9 ;  /* 0x0000000167157824 */ /* 0x000fe200078e0209 */
[----:B------:R-:W-:Y:S01]  /*2930*/  SHF.R.S32.HI R110, RZ, 0x1f, R14 ;  /* 0x0000001fff6e7819 */ /* 0x000fe2000001140e */
[----:B0-----:R-:W-:Y:S01]  /*2940*/  IMAD.IADD R20, R9, 0x1, R105 ;  /* 0x0000000109147824 */ /* 0x001fe200078e0269 */
[----:B------:R-:W-:Y:S01]  /*2950*/  SHF.R.S32.HI R109, RZ, 0x1f, R13 ;  /* 0x0000001fff6d7819 */ /* 0x000fe2000001140d */
[----:B------:R-:W-:Y:S01]  /*2960*/  IMAD.IADD R127, R101, 0x1, R127 ;  /* 0x00000001657f7824 */ /* 0x000fe200078e027f */
[----:B------:R-:W-:Y:S01]  /*2970*/  LOP3.LUT R11, R3, 0x2, RZ, 0xc0, !PT ;  /* 0x00000002030b7812 */ /* 0x000fe200078ec0ff */
[----:B------:R-:W-:Y:S01]  /*2980*/  IMAD.IADD R136, R123, 0x1, R27 ;  /* 0x000000017b887824 */ /* 0x000fe200078e021b */
[----:B------:R-:W-:Y:S01]  /*2990*/  LOP3.LUT R10, R3, 0x4, RZ, 0xc0, !PT ;  /* 0x00000004030a7812 */ /* 0x000fe200078ec0ff */
[----:B------:R-:W-:Y:S01]  /*29a0*/  IMAD.IADD R25, R25, 0x1, R99 ;  /* 0x0000000119197824 */ /* 0x000fe200078e0263 */
[----:B------:R-:W-:Y:S01]  /*29b0*/  LOP3.LUT R9, R3, 0x8, RZ, 0xc0, !PT ;  /* 0x0000000803097812 */ /* 0x000fe200078ec0ff */
[----:B------:R-:W-:Y:S01]  /*29c0*/  IMAD.IADD R6, R93, 0x1, R33 ;  /* 0x000000015d067824 */ /* 0x000fe200078e0221 */
[----:B------:R-:W-:-:S02]  /*29d0*/  LOP3.LUT R8, R3, 0x10, RZ, 0xc0, !PT ;  /* 0x0000001003087812 */ /* 0x000fc400078ec0ff */
[----:B------:R-:W-:-:S07]  /*29e0*/  LOP3.LUT R7, R3, 0x20, RZ, 0xc0, !PT ;  /* 0x0000002003077812 */ /* 0x000fce00078ec0ff */
.L_x_1427:
[----:B--23--:R-:W2:Y:S01]  /*29f0*/  LDL.LU R32, [R1] ;  /* 0x0000000001207983 */ /* 0x00cea20000300800 */
[----:B------:R-:W-:Y:S01]  /*2a00*/  VIADD R35, R24, 0xffffffff ;  /* 0xffffffff18237836 */ /* 0x000fe20000000000 */
[----:B------:R-:W0:Y:S01]  /*2a10*/  LDC.64 R120, c[0x0][0x2d8] ;  /* 0x0000b600ff787b82 */ /* 0x000e220000000a00 */
[----:B------:R-:W-:Y:S01]  /*2a20*/  IMAD R43, R19, 0x4800, R27 ;  /* 0x00004800132b7824 */ /* 0x000fe200078e021b */
[----:B------:R-:W-:Y:S05]  /*2a30*/  YIELD ;  /* 0x0000000000007946 */ /* 0x000fea0003800000 */
[----:B------:R-:W-:Y:S01]  /*2a40*/  SHF.R.S32.HI R33, RZ, 0x1f, R35 ;  /* 0x0000001fff217819 */ /* 0x000fe20000011423 */
[-C--:B------:R-:W-:Y:S01]  /*2a50*/  IMAD R3, R125, R35.reuse, RZ ;  /* 0x000000237d037224 */ /* 0x080fe200078e02ff */
[----:B------:R-:W1:Y:S01]  /*2a60*/  LDC R117, c[0x0][0x3d4] ;  /* 0x0000f500ff757b82 */ /* 0x000e620000000800 */
[----:B------:R-:W-:Y:S01]  /*2a70*/  IMAD.WIDE.U32 R130, R94, R35, RZ ;  /* 0x000000235e827225 */ /* 0x000fe200078e00ff */
[----:B------:R-:W-:Y:S03]  /*2a80*/  BSSY B0, `(.L_x_1328) ;  /* 0x00007e2000007945 */ /* 0x000fe60003800000 */
[----:B------:R-:W-:Y:S01]  /*2a90*/  IMAD R3, R33, R94, R3 ;  /* 0x0000005e21037224 */ /* 0x000fe200078e0203 */
[----:B------:R-:W-:Y:S01]  /*2aa0*/  IADD3 R5, P5, R88, R130, RZ ;  /* 0x0000008258057210 */ /* 0x000fe20007fbe0ff */
[----:B------:R-:W-:-:S02]  /*2ab0*/  IMAD R43, R43, 0x2, R116 ;  /* 0x000000022b2b7824 */ /* 0x000fc400078e0274 */
[----:B------:R-:W-:Y:S01]  /*2ac0*/  IMAD.IADD R84, R131, 0x1, R3 ;  /* 0x0000000183547824 */ /* 0x000fe200078e0203 */
[----:B------:R-:W-:-:S03]  /*2ad0*/  IADD3 R3, P1, P4, R88, R130, R133 ;  /* 0x0000008258037210 */ /* 0x000fc60007c3e085 */
[----:B------:R-:W-:Y:S01]  /*2ae0*/  IMAD.X R24, R84, 0x1, R31, P5 ;  /* 0x0000000154187824 */ /* 0x000fe200028e061f */
[----:B------:R-:W-:Y:S02]  /*2af0*/  IADD3.X R4, R31, R84, R132, P1, P4 ;  /* 0x000000541f047210 */ /* 0x000fe40000fe8484 */
[----:B------:R-:W-:Y:S02]  /*2b00*/  ISETP.GT.AND P1, PT, R35, R124, PT ;  /* 0x0000007c2300720c */ /* 0x000fe40003f24270 */
[-C--:B0-----:R-:W-:Y:S02]  /*2b10*/  LEA R44, P0, R5, R120.reuse, 0x1 ;  /* 0x00000078052c7211 */ /* 0x081fe400078008ff */
[----:B------:R-:W-:Y:S02]  /*2b20*/  LEA R40, P5, R3, R120, 0x1 ;  /* 0x0000007803287211 */ /* 0x000fe400078a08ff */
[----:B------:R-:W-:Y:S01]  /*2b30*/  LEA.HI.X R45, R5, R121, R24, 0x1, P0 ;  /* 0x00000079052d7211 */ /* 0x000fe200000f0c18 */
[----:B------:R-:W-:Y:S01]  /*2b40*/  IMAD.MOV.U32 R24, RZ, RZ, R35 ;  /* 0x000000ffff187224 */ /* 0x000fe200078e0023 */
[----:B-1----:R-:W-:-:S02]  /*2b50*/  ISETP.GE.AND P0, PT, R117, 0x1, PT ;  /* 0x000000017500780c */ /* 0x002fc40003f06270 */
[----:B------:R-:W-:Y:S01]  /*2b60*/  LEA.HI.X R41, R3, R121, R4, 0x1, P5 ;  /* 0x0000007903297211 */ /* 0x000fe200028f0c04 */
[----:B------:R-:W-:-:S04]  /*2b70*/  IMAD R3, R19, 0x4800, R136 ;  /* 0x0000480013037824 */ /* 0x000fc800078e0288 */
[----:B------:R-:W-:Y:S01]  /*2b80*/  IMAD R42, R3, 0x2, R116 ;  /* 0x00000002032a7824 */ /* 0x000fe200078e0274 */
[----:B--2---:R-:W-:-:S04]  /*2b90*/  LOP3.LUT R32, R32, 0xfffffffd, RZ, 0xc0, !PT ;  /* 0xfffffffd20207812 */ /* 0x004fc800078ec0ff */
[----:B------:R-:W-:-:S05]  /*2ba0*/  @P1 LOP3.LUT R32, R32, 0x2, RZ, 0xfc, !PT ;  /* 0x0000000220201812 */ /* 0x000fca00078efcff */
[----:B------:R0:W-:Y:S01]  /*2bb0*/  STL [R1], R32 ;  /* 0x0000002001007387 */ /* 0x0001e20000100800 */
[----:B------:R-:W-:Y:S05]  /*2bc0*/  @!P0 BRA `(.L_x_1329) ;  /* 0x0000007800508947 */ /* 0x000fea0003800000 */
[----:B------:R-:W-:Y:S01]  /*2bd0*/  ULDC.U8 UR4, c[0x0][0x3f0] ;  /* 0x0000fc0000047ab9 */ /* 0x000fe20000000000 */
[-C--:B------:R-:W-:Y:S01]  /*2be0*/  IMAD R3, R126, R35.reuse, RZ ;  /* 0x000000237e037224 */ /* 0x080fe200078e02ff */
[----:B------:R-:W-:Y:S01]  /*2bf0*/  ISETP.NE.AND P0, PT, RZ, UR4, PT ;  /* 0x00000004ff007c0c */ /* 0x000fe2000bf05270 */
[-C--:B------:R-:W-:Y:S02]  /*2c00*/  IMAD R5, R127, R35.reuse, RZ ;  /* 0x000000237f057224 */ /* 0x080fe400078e02ff */
[C---:B------:R-:W-:Y:S02]  /*2c10*/  IMAD R3, R33.reuse, R106, R3 ;  /* 0x0000006a21037224 */ /* 0x040fe400078e0203 */
[----:B------:R-:W-:Y:S02]  /*2c20*/  IMAD R33, R33, R100, R5 ;  /* 0x0000006421217224 */ /* 0x000fe400078e0205 */
[----:B------:R-:W-:Y:S02]  /*2c30*/  IMAD R5, R24, -0x60, R2 ;  /* 0xffffffa018057824 */ /* 0x000fe400078e0202 */
[----:B------:R-:W-:-:S03]  /*2c40*/  IMAD.WIDE.U32 R82, R106, R35, RZ ;  /* 0x000000236a527225 */ /* 0x000fc600078e00ff */
[----:B------:R-:W-:Y:S01]  /*2c50*/  VIMNMX R5, R5, 0x60, PT ;  /* 0x0000006005057848 */ /* 0x000fe20003fe0100 */
        /* <DEDUP_REMOVED lines=27> */
[----:B0-----:R-:W-:Y:S01]  /*2e10*/  LEA R32, P4, R33, UR4, 0x1 ;  /* 0x0000000421207c11 */ /* 0x001fe2000f8808ff */
[----:B------:R-:W-:Y:S01]  /*2e20*/  IMAD.X R46, R4, 0x1, R26, P1 ;  /* 0x00000001042e7824 */ /* 0x000fe200008e061a */
[----:B------:R-:W-:Y:S02]  /*2e30*/  ISETP.GE.AND P1, PT, R16, R117, PT ;  /* 0x000000751000720c */ /* 0x000fe40003f26270 */
[----:B------:R-:W-:-:S02]  /*2e40*/  CS2R R86, SRZ ;  /* 0x0000000000567805 */ /* 0x000fc4000001ff00 */
[----:B------:R-:W-:Y:S02]  /*2e50*/  LEA.HI.X R33, R33, UR5, R34, 0x1, P4 ;  /* 0x0000000521217c11 */ /* 0x000fe4000a0f0c22 */
[----:B------:R-:W-:Y:S02]  /*2e60*/  CS2R R130, SRZ ;  /* 0x0000000000827805 */ /* 0x000fe4000001ff00 */
[C---:B------:R-:W-:Y:S02]  /*2e70*/  LEA R34, P4, R35.reuse, UR6, 0x1 ;  /* 0x0000000623227c11 */ /* 0x040fe4000f8808ff */
[----:B------:R-:W-:Y:S01]  /*2e80*/  CS2R R120, SRZ ;  /* 0x0000000000787805 */ /* 0x000fe2000001ff00 */
[----:B------:R-:W-:Y:S01]  /*2e90*/  ULDC.64 UR8, c[0x0][0x208] ;  /* 0x0000820000087ab9 */ /* 0x000fe20000000a00 */
[----:B------:R-:W-:Y:S01]  /*2ea0*/  LEA.HI.X R35, R35, UR7, R46, 0x1, P4 ;  /* 0x0000000723237c11 */ /* 0x000fe2000a0f0c2e */
[----:B------:R-:W-:Y:S01]  /*2eb0*/  VIADD R46, R16, 0x30 ;  /* 0x00000030102e7836 */ /* 0x000fe20000000000 */
        /* <DEDUP_REMOVED lines=28> */
.L_x_1332:
[----:B------:R-:W-:Y:S05]  /*3080*/  BSYNC B1 ;  /* 0x0000000000017941 */ /* 0x000fea0003800000 */
.L_x_1331:
        /* <DEDUP_REMOVED lines=20> */
[----:B-1----:R-:W-:Y:S02]  /*31d0*/  IADD3.X R33, R21, R3, R28, P1, P5 ;  /* 0x0000000315217210 */ /* 0x002fe40000fea41c */
[----:B------:R-:W-:Y:S02]  /*31e0*/  CS2R R64, SRZ ;  /* 0x0000000000407805 */ /* 0x000fe4000001ff00 */
[----:B------:R-:W-:Y:S01]  /*31f0*/  IADD3 R80, P1, P5, R96, R80, R29 ;  /* 0x0000005060507210 */ /* 0x000fe20007d3e01d */
[----:B------:R-:W-:-:S03]  /*3200*/  ULDC.64 UR8, c[0x0][0x208] ;  /* 0x0000820000087ab9 */ /* 0x000fc60000000a00 */
[----:B------:R-:W-:Y:S01]  /*3210*/  IADD3.X R3, R26, R4, R30, P1, P5 ;  /* 0x000000041a037210 */ /* 0x000fe20000fea41e */
[----:B------:R-:W-:Y:S01]  /*3220*/  VIADD R4, R16, 0x10 ;  /* 0x0000001010047836 */ /* 0x000fe20000000000 */
[----:B0-----:R-:W-:-:S04]  /*3230*/  LEA R32, P1, R82, UR4, 0x1 ;  /* 0x0000000452207c11 */ /* 0x001fc8000f8208ff */
[----:B------:R-:W-:Y:S02]  /*3240*/  LEA.HI.X R33, R82, UR5, R33, 0x1, P1 ;  /* 0x0000000552217c11 */ /* 0x000fe400088f0c21 */
[----:B------:R-:W-:-:S04]  /*3250*/  LEA R34, P1, R80, UR6, 0x1 ;  /* 0x0000000650227c11 */ /* 0x000fc8000f8208ff */
[----:B------:R-:W-:Y:S02]  /*3260*/  LEA.HI.X R35, R80, UR7, R3, 0x1, P1 ;  /* 0x0000000750237c11 */ /* 0x000fe400088f0c03 */
        /* <DEDUP_REMOVED lines=29> */
[----:B------:R-:W-:-:S13]  /*3440*/  ISETP.GE.AND P1, PT, R4, R117, PT ;  /* 0x000000750400720c */ /* 0x000fda0003f26270 */
[----:B------:R2:W5:Y:S04]  /*3450*/  @!P1 LDG.E.64 R36, desc[UR8][R32.64+0xa0] ;  /* 0x0000a00820249981 */ /* 0x000568000c1e1b00 */
[----:B------:R2:W5:Y:S02]  /*3460*/  @!P1 LDG.E.64 R38, desc[UR8][R34.64+0xa0] ;  /* 0x0000a00822269981 */ /* 0x000564000c1e1b00 */
.L_x_1334:
[----:B------:R-:W-:Y:S05]  /*3470*/  BSYNC B1 ;  /* 0x0000000000017941 */ /* 0x000fea0003800000 */
.L_x_1333:
[----:B------:R-:W-:Y:S01]  /*3480*/  IMAD.MOV.U32 R3, RZ, RZ, R70 ;  /* 0x000000ffff037224 */ /* 0x000fe200078e0046 */
[----:B------:R-:W-:Y:S01]  /*3490*/  PRMT R205, R134, 0x7610, R205 ;  /* 0x0000761086cd7816 */ /* 0x000fe200000000cd */
[----:B------:R-:W-:Y:S01]  /*34a0*/  IMAD.MOV.U32 R4, RZ, RZ, R71 ;  /* 0x000000ffff047224 */ /* 0x000fe200078e0047 */
[----:B------:R-:W-:Y:S01]  /*34b0*/  PRMT R206, R135, 0x7610, R206 ;  /* 0x0000761087ce7816 */ /* 0x000fe200000000ce */
[----:B012---:R-:W-:Y:S01]  /*34c0*/  IMAD.MOV.U32 R32, RZ, RZ, R74 ;  /* 0x000000ffff207224 */ /* 0x007fe200078e004a */
        /* <DEDUP_REMOVED lines=52> */
[----:B------:R-:W-:Y:S01]  /*3810*/  ULOP3.LUT UR4, UR60, 0x1, URZ, 0xfc, !UPT ;  /* 0x000000013c047892 */ /* 0x000fe2000f8efc3f */
        /* <DEDUP_REMOVED lines=9> */
[----:B------:R-:W-:Y:S01]  /*38b0*/  UISETP.NE.AND UP0, UPT, UR4, 0x3, UPT ;  /* 0x000000030400788c */ /* 0x000fe2000bf05270 */
        /* <DEDUP_REMOVED lines=8> */
[----:B------:R-:W-:-:S02]  /*3940*/  PLOP3.LUT P1, PT, PT, PT, UP0, 0x80, 0x0 ;  /* 0x000000000000781c */ /* 0x000fc40003f2f008 */
        /* <DEDUP_REMOVED lines=22> */
.L_x_1335:
[----:B------:R-:W-:Y:S01]  /*3ab0*/  IMAD R4, R19, 0x8, R18 ;  /* 0x0000000813047824 */ /* 0x000fe200078e0212 */
[----:B------:R-:W-:Y:S01]  /*3ac0*/  SHF.L.U32 R3, R167, 0x1f, RZ ;  /* 0x0000001fa7037819 */ /* 0x000fe200000006ff */
[----:B------:R-:W-:Y:S03]  /*3ad0*/  BSSY B1, `(.L_x_1336) ;  /* 0x0000003000017945 */ /* 0x000fe60003800000 */
[----:B------:R-:W0:Y:S02]  /*3ae0*/  SYNCS.PHASECHK.TRANS64.TRYWAIT P5, [R4+URZ+0x2a890], R3 ;  /* 0x02a89003040075a7 */ /* 0x000e2400080a017f */
[----:B0-----:R-:W-:Y:S05]  /*3af0*/  @!P5 BRA `(.L_x_1337) ;  /* 0x000002380008d947 */ /* 0x001fea0003800000 */
.L_x_1730:
[----:B------:R-:W-:Y:S05]  /*3b00*/  BSYNC B1 ;  /* 0x0000000000017941 */ /* 0x000fea0003800000 */
.L_x_1336:
        /* <DEDUP_REMOVED lines=9> */
[----:B------:R-:W-:Y:S01]  /*3ba0*/  SHF.R.U64 R210, R130, 0x10, R131 ;  /* 0x0000001082d27819 */ /* 0x000fe20000001283 */
[----:B--2---:R-:W-:Y:S01]  /*3bb0*/  IMAD.U32 R212, R35, 0x10000, RZ ;  /* 0x0001000023d47824 */ /* 0x004fe200078e00ff */
[--C-:B------:R-:W-:Y:S02]  /*3bc0*/  SHF.R.U64 R211, R128, 0x10, R129.reuse ;  /* 0x0000001080d37819 */ /* 0x100fe40000001281 */
[----:B------:R-:W-:Y:S01]  /*3bd0*/  SHF.R.U32.HI R213, RZ, 0x10, R129 ;  /* 0x00000010ffd57819 */ /* 0x000fe20000011681 */
[----:B------:R-:W-:Y:S01]  /*3be0*/  IMAD.U32 R129, R34, 0x10000, RZ ;  /* 0x0001000022817824 */ /* 0x000fe200078e00ff */
[----:B------:R-:W-:Y:S02]  /*3bf0*/  SHF.R.U32.HI R131, RZ, 0x10, R131 ;  /* 0x00000010ff837819 */ /* 0x000fe40000011683 */
[----:B------:R-:W-:Y:S02]  /*3c00*/  PRMT R210, R81, 0x5432, R210 ;  /* 0x0000543251d27816 */ /* 0x000fe400000000d2 */
[----:B------:R-:W-:-:S02]  /*3c10*/  PRMT R211, R215, 0x5410, R211 ;  /* 0x00005410d7d37816 */ /* 0x000fc400000000d3 */
[----:B------:R-:W-:Y:S02]  /*3c20*/  PRMT R130, R214, 0x5410, R213 ;  /* 0x00005410d6827816 */ /* 0x000fe400000000d5 */
[----:B------:R-:W-:Y:S02]  /*3c30*/  PRMT R131, R216, 0x5410, R131 ;  /* 0x00005410d8837816 */ /* 0x000fe40000000083 */
[----:B------:R-:W-:Y:S01]  /*3c40*/  LOP3.LUT R217, R33, 0xffff0000, RZ, 0xc0, !PT ;  /* 0xffff000021d97812 */ /* 0x000fe200078ec0ff */
[----:B------:R-:W-:Y:S01]  /*3c50*/  IMAD.U32 R215, R130, 0x10000, RZ ;  /* 0x0001000082d77824 */ /* 0x000fe200078e00ff */
[C---:B------:R-:W-:Y:S01]  /*3c60*/  LOP3.LUT R214, R210.reuse, 0xffff0000, RZ, 0xc0, !PT ;  /* 0xffff0000d2d67812 */ /* 0x040fe200078ec0ff */
[----:B------:R-:W-:Y:S01]  /*3c70*/  IMAD.U32 R213, R131, 0x10000, RZ ;  /* 0x0001000083d57824 */ /* 0x000fe200078e00ff */
[----:B------:R-:W-:Y:S01]  /*3c80*/  LOP3.LUT R216, R211, 0xffff0000, RZ, 0xc0, !PT ;  /* 0xffff0000d3d87812 */ /* 0x000fe200078ec0ff */
[----:B------:R-:W-:Y:S01]  /*3c90*/  IMAD.U32 R210, R210, 0x10000, RZ ;  /* 0x00010000d2d27824 */ /* 0x000fe200078e00ff */
[----:B------:R-:W-:Y:S01]  /*3ca0*/  LOP3.LUT R34, R34, 0xffff0000, RZ, 0xc0, !PT ;  /* 0xffff000022227812 */ /* 0x000fe200078ec0ff */
[----:B------:R-:W-:Y:S01]  /*3cb0*/  FMUL.FTZ R218, R217, R214 ;  /* 0x000000d6d9da7220 */ /* 0x000fe20000410000 */
        /* <DEDUP_REMOVED lines=27> */
.L_x_1343:
[----:B------:R-:W-:Y:S05]  /*3e70*/  BSYNC B3 ;  /* 0x0000000000037941 */ /* 0x000fea0003800000 */
.L_x_1342:
[----:B------:R-:W-:Y:S02]  /*3e80*/  ULDC.64 UR4, c[0x0][0x208] ;  /* 0x0000820000047ab9 */ /* 0x000fe40000000a00 */
[----:B--2---:R1:W-:Y:S03]  /*3e90*/  STG.E.128 desc[UR4][R44.64], R32 ;  /* 0x000000202c007986 */ /* 0x0043e6000c101d04 */
.L_x_1341:
[----:B------:R-:W-:Y:S05]  /*3ea0*/  BSYNC B2 ;  /* 0x0000000000027941 */ /* 0x000fea0003800000 */
.L_x_1340:
        /* <DEDUP_REMOVED lines=53> */
.L_x_1347:
[----:B------:R-:W-:Y:S05]  /*4200*/  BSYNC B3 ;  /* 0x0000000000037941 */ /* 0x000fea0003800000 */
.L_x_1346:
[----:B------:R-:W-:Y:S02]  /*4210*/  ULDC.64 UR4, c[0x0][0x208] ;  /* 0x0000820000047ab9 */ /* 0x000fe40000000a00 */
[----:B--2---:R2:W-:Y:S03]  /*4220*/  STG.E.128 desc[UR4][R44.64+0x40], R32 ;  /* 0x000040202c007986 */ /* 0x0045e6000c101d04 */
.L_x_1345:
[----:B------:R-:W-:Y:S05]  /*4230*/  BSYNC B2 ;  /* 0x0000000000027941 */ /* 0x000fea0003800000 */
.L_x_1344:
        /* <DEDUP_REMOVED lines=14> */
[----:B------:R-:W-:Y:S01]  /*4320*/  PRMT R231, R231, 0x5410, R84 ;  /* 0x00005410e7e77816 */ /* 0x000fe20000000054 */
[----:B------:R-:W-:Y:S01]  /*4330*/  IMAD.U32 R84, R32, 0x10000, RZ ;  /* 0x0001000020547824 */ /* 0x000fe200078e00ff */
        /* <DEDUP_REMOVED lines=12> */
[C---:B------:R-:W-:Y:S01]  /*4400*/  FMUL.FTZ R130, R34.reuse, R85 ;  /* 0x0000005522827220 */ /* 0x040fe20000410000 */
[----:B------:R-:W-:Y:S01]  /*4410*/  LOP3.LUT R78, R35, 0xffff0000, RZ, 0xc0, !PT ;  /* 0xffff0000234e7812 */ /* 0x000fe200078ec0ff */
[-C--:B------:R-:W-:Y:S01]  /*4420*/  FMUL.FTZ R33, R33, R87.reuse ;  /* 0x0000005721217220 */ /* 0x080fe20000410000 */
[----:B------:R-:W-:Y:S01]  /*4430*/  FMUL.FTZ R34, R34, R86 ;  /* 0x0000005622227220 */ /* 0x000fe20000410000 */
[----:B------:R-:W-:Y:S01]  /*4440*/  LOP3.LUT R232, R232, 0xffff0000, RZ, 0xc0, !PT ;  /* 0xffff0000e8e87812 */ /* 0x000fe200078ec0ff */
[----:B------:R-:W-:Y:S01]  /*4450*/  IMAD.U32 R225, R225, 0x10000, RZ ;  /* 0x00010000e1e17824 */ /* 0x000fe200078e00ff */
[----:B------:R-:W-:Y:S01]  /*4460*/  LOP3.LUT R226, R226, 0xffff0000, RZ, 0xc0, !PT ;  /* 0xffff0000e2e27812 */ /* 0x000fe200078ec0ff */
[C---:B------:R-:W-:Y:S01]  /*4470*/  FFMA.FTZ R121, R120.reuse, R87, -R121 ;  /* 0x0000005778797223 */ /* 0x040fe20000010879 */
[----:B------:R-:W-:Y:S01]  /*4480*/  FFMA.FTZ R120, R120, R128, R33 ;  /* 0x0000008078787223 */ /* 0x000fe20000010021 */
[C---:B------:R-:W-:Y:S01]  /*4490*/  FFMA.FTZ R130, R79.reuse, R86, -R130 ;  /* 0x000000564f827223 */ /* 0x040fe20000010882 */
[----:B------:R-:W-:Y:S01]  /*44a0*/  FFMA.FTZ R79, R79, R85, R34 ;  /* 0x000000554f4f7223 */ /* 0x000fe20000010022 */
[----:B------:R-:W-:Y:S01]  /*44b0*/  FMUL.FTZ R33, R32, R231 ;  /* 0x000000e720217220 */ /* 0x000fe20000410000 */
[----:B------:R-:W-:-:S02]  /*44c0*/  IMAD.U32 R35, R35, 0x10000, RZ ;  /* 0x0001000023237824 */ /* 0x000fc400078e00ff */
[C---:B------:R-:W-:Y:S01]  /*44d0*/  FMUL.FTZ R34, R78.reuse, R232 ;  /* 0x000000e84e227220 */ /* 0x040fe20000410000 */
[-C--:B------:R-:W-:Y:S01]  /*44e0*/  FMUL.FTZ R85, R78, R226.reuse ;  /* 0x000000e24e557220 */ /* 0x080fe20000410000 */
[-C--:B------:R-:W-:Y:S01]  /*44f0*/  FMUL.FTZ R32, R32, R225.reuse ;  /* 0x000000e120207220 */ /* 0x080fe20000410000 */
[C---:B------:R-:W-:Y:S01]  /*4500*/  FFMA.FTZ R33, R84.reuse, R225, -R33 ;  /* 0x000000e154217223 */ /* 0x040fe20000010821 */
[C---:B------:R-:W-:Y:S01]  /*4510*/  FFMA.FTZ R34, R35.reuse, R226, -R34 ;  /* 0x000000e223227223 */ /* 0x040fe20000010822 */
[----:B------:R-:W-:Y:S01]  /*4520*/  FFMA.FTZ R85, R35, R232, R85 ;  /* 0x000000e823557223 */ /* 0x000fe20000010055 */
[----:B------:R-:W-:Y:S01]  /*4530*/  FFMA.FTZ R32, R84, R231, R32 ;  /* 0x000000e754207223 */ /* 0x000fe20000010020 */
[----:B------:R-:W-:-:S03]  /*4540*/  F2FP.BF16.F32.PACK_AB R120, R120, R121 ;  /* 0x000000797878723e */ /* 0x000fc600000010ff */
[----:B------:R-:W-:Y:S02]  /*4550*/  F2FP.BF16.F32.PACK_AB R35, R85, R34 ;  /* 0x000000225523723e */ /* 0x000fe400000010ff */
[----:B------:R-:W-:Y:S01]  /*4560*/  F2FP.BF16.F32.PACK_AB R32, R32, R33 ;  /* 0x000000212020723e */ /* 0x000fe200000010ff */
[----:B------:R-:W-:Y:S01]  /*4570*/  IMAD.MOV.U32 R33, RZ, RZ, R120 ;  /* 0x000000ffff217224 */ /* 0x000fe200078e0078 */
[----:B------:R-:W-:-:S07]  /*4580*/  F2FP.BF16.F32.PACK_AB R34, R79, R130 ;  /* 0x000000824f22723e */ /* 0x000fce00000010ff */
.L_x_1351:
[----:B------:R-:W-:Y:S05]  /*4590*/  BSYNC B3 ;  /* 0x0000000000037941 */ /* 0x000fea0003800000 */
.L_x_1350:
[----:B------:R-:W-:Y:S02]  /*45a0*/  ULDC.64 UR4, c[0x0][0x208] ;  /* 0x0000820000047ab9 */ /* 0x000fe40000000a00 */
[----:B--2---:R3:W-:Y:S03]  /*45b0*/  STG.E.128 desc[UR4][R44.64+0x80], R32 ;  /* 0x000080202c007986 */ /* 0x0047e6000c101d04 */
.L_x_1349:
[----:B------:R-:W-:Y:S05]  /*45c0*/  BSYNC B2 ;  /* 0x0000000000027941 */ /* 0x000fea0003800000 */
.L_x_1348:
        /* <DEDUP_REMOVED lines=9> */
[----:B------:R-:W-:Y:S01]  /*4660*/  SHF.R.U64 R78, R74, 0x10, R75 ;  /* 0x000000104a4e7819 */ /* 0x000fe2000000124b */
[----:B--2---:R-:W-:Y:S01]  /*4670*/  IMAD.U32 R74, R34, 0x10000, RZ ;  /* 0x00010000224a7824 */ /* 0x004fe200078e00ff */
[----:B------:R-:W-:Y:S02]  /*4680*/  SHF.R.U32.HI R77, RZ, 0x10, R77 ;  /* 0x00000010ff4d7819 */ /* 0x000fe4000001164d */
[----:B------:R-:W-:Y:S02]  /*4690*/  PRMT R229, R229, 0x5410, R76 ;  /* 0x00005410e5e57816 */ /* 0x000fe4000000004c */
[----:B------:R-:W-:Y:S02]  /*46a0*/  PRMT R223, R223, 0x5410, R78 ;  /* 0x00005410dfdf7816 */ /* 0x000fe4000000004e */
[----:B------:R-:W-:-:S02]  /*46b0*/  SHF.R.U32.HI R79, RZ, 0x10, R75 ;  /* 0x00000010ff4f7819 */ /* 0x000fc4000001164b */
[----:B------:R-:W-:Y:S02]  /*46c0*/  PRMT R230, R230, 0x5410, R77 ;  /* 0x00005410e6e67816 */ /* 0x000fe4000000004d */
[----:B------:R-:W-:Y:S02]  /*46d0*/  LOP3.LUT R77, R33, 0xffff0000, RZ, 0xc0, !PT ;  /* 0xffff0000214d7812 */ /* 0x000fe400078ec0ff */
[----:B------:R-:W-:Y:S01]  /*46e0*/  LOP3.LUT R86, R229, 0xffff0000, RZ, 0xc0, !PT ;  /* 0xffff0000e5567812 */ /* 0x000fe200078ec0ff */
[----:B------:R-:W-:Y:S01]  /*46f0*/  IMAD.U32 R76, R230, 0x10000, RZ ;  /* 0x00010000e64c7824 */ /* 0x000fe200078e00ff */
[----:B------:R-:W-:Y:S02]  /*4700*/  LOP3.LUT R78, R223, 0xffff0000, RZ, 0xc0, !PT ;  /* 0xffff0000df4e7812 */ /* 0x000fe400078ec0ff */
[----:B------:R-:W-:Y:S01]  /*4710*/  PRMT R224, R224, 0x5410, R79 ;  /* 0x00005410e0e07816 */ /* 0x000fe2000000004f */
[----:B------:R-:W-:Y:S01]  /*4720*/  IMAD.U32 R79, R33, 0x10000, RZ ;  /* 0x00010000214f7824 */ /* 0x000fe200078e00ff */
[----:B------:R-:W-:Y:S01]  /*4730*/  LOP3.LUT R75, R34, 0xffff0000, RZ, 0xc0, !PT ;  /* 0xffff0000224b7812 */ /* 0x000fe200078ec0ff */
[C---:B------:R-:W-:Y:S01]  /*4740*/  FMUL.FTZ R120, R77.reuse, R86 ;  /* 0x000000564d787220 */ /* 0x040fe20000410000 */
[----:B------:R-:W-:Y:S01]  /*4750*/  FMUL.FTZ R85, R77, R78 ;  /* 0x0000004e4d557220 */ /* 0x000fe20000410000 */
[----:B------:R-:W-:Y:S01]  /*4760*/  IMAD.U32 R84, R224, 0x10000, RZ ;  /* 0x00010000e0547824 */ /* 0x000fe200078e00ff */
[C---:B------:R-:W-:Y:S01]  /*4770*/  LOP3.LUT R77, R32.reuse, 0xffff0000, RZ, 0xc0, !PT ;  /* 0xffff0000204d7812 */ /* 0x040fe200078ec0ff */
[----:B------:R-:W-:-:S02]  /*4780*/  IMAD.U32 R33, R32, 0x10000, RZ ;  /* 0x0001000020217824 */ /* 0x000fc400078e00ff */
[----:B------:R-:W-:Y:S01]  /*4790*/  FMUL.FTZ R87, R75, R76 ;  /* 0x0000004c4b577220 */ /* 0x000fe20000410000 */
[C---:B------:R-:W-:Y:S01]  /*47a0*/  FFMA.FTZ R32, R79.reuse, R78, -R120 ;  /* 0x0000004e4f207223 */ /* 0x040fe20000010878 */
[----:B------:R-:W-:Y:S01]  /*47b0*/  FFMA.FTZ R79, R79, R86, R85 ;  /* 0x000000564f4f7223 */ /* 0x000fe20000010055 */
[----:B------:R-:W-:Y:S01]  /*47c0*/  LOP3.LUT R34, R35, 0xffff0000, RZ, 0xc0, !PT ;  /* 0xffff000023227812 */ /* 0x000fe200078ec0ff */
[-C--:B------:R-:W-:Y:S01]  /*47d0*/  FMUL.FTZ R85, R75, R84.reuse ;  /* 0x000000544b557220 */ /* 0x080fe20000410000 */
[----:B------:R-:W-:Y:S01]  /*47e0*/  LOP3.LUT R230, R230, 0xffff0000, RZ, 0xc0, !PT ;  /* 0xffff0000e6e67812 */ /* 0x000fe200078ec0ff */
[----:B------:R-:W-:Y:S01]  /*47f0*/  FFMA.FTZ R75, R74, R84, -R87 ;  /* 0x000000544a4b7223 */ /* 0x000fe20000010857 */
[----:B------:R-:W-:Y:S01]  /*4800*/  LOP3.LUT R224, R224, 0xffff0000, RZ, 0xc0, !PT ;  /* 0xffff0000e0e07812 */ /* 0x000fe200078ec0ff */
[----:B------:R-:W-:Y:S02]  /*4810*/  IMAD.U32 R84, R229, 0x10000, RZ ;  /* 0x00010000e5547824 */ /* 0x000fe400078e00ff */
[----:B------:R-:W-:Y:S01]  /*4820*/  FFMA.FTZ R74, R74, R76, R85 ;  /* 0x0000004c4a4a7223 */ /* 0x000fe20000010055 */
[----:B------:R-:W-:-:S02]  /*4830*/  IMAD.U32 R78, R223, 0x10000, RZ ;  /* 0x00010000df4e7824 */ /* 0x000fc400078e00ff */
[C---:B------:R-:W-:Y:S01]  /*4840*/  FMUL.FTZ R76, R34.reuse, R230 ;  /* 0x000000e6224c7220 */ /* 0x040fe20000410000 */
[----:B------:R-:W-:Y:S01]  /*4850*/  FMUL.FTZ R85, R34, R224 ;  /* 0x000000e022557220 */ /* 0x000fe20000410000 */
[C---:B------:R-:W-:Y:S01]  /*4860*/  FMUL.FTZ R34, R77.reuse, R84 ;  /* 0x000000544d227220 */ /* 0x040fe20000410000 */
[-C--:B------:R-:W-:Y:S01]  /*4870*/  FMUL.FTZ R77, R77, R78.reuse ;  /* 0x0000004e4d4d7220 */ /* 0x080fe20000410000 */
[----:B------:R-:W-:Y:S01]  /*4880*/  IMAD.U32 R35, R35, 0x10000, RZ ;  /* 0x0001000023237824 */ /* 0x000fe200078e00ff */
[----:B------:R-:W-:Y:S01]  /*4890*/  F2FP.BF16.F32.PACK_AB R74, R74, R75 ;  /* 0x0000004b4a4a723e */ /* 0x000fe200000010ff */
[C---:B------:R-:W-:Y:S01]  /*48a0*/  FFMA.FTZ R34, R33.reuse, R78, -R34 ;  /* 0x0000004e21227223 */ /* 0x040fe20000010822 */
[----:B------:R-:W-:Y:S01]  /*48b0*/  FFMA.FTZ R77, R33, R84, R77 ;  /* 0x00000054214d7223 */ /* 0x000fe2000001004d */
[C---:B------:R-:W-:Y:S01]  /*48c0*/  FFMA.FTZ R76, R35.reuse, R224, -R76 ;  /* 0x000000e0234c7223 */ /* 0x040fe2000001084c */
[----:B------:R-:W-:Y:S01]  /*48d0*/  FFMA.FTZ R85, R35, R230, R85 ;  /* 0x000000e623557223 */ /* 0x000fe20000010055 */
[----:B------:R-:W-:-:S02]  /*48e0*/  F2FP.BF16.F32.PACK_AB R33, R79, R32 ;  /* 0x000000204f21723e */ /* 0x000fc400000010ff */
[----:B------:R-:W-:Y:S01]  /*48f0*/  F2FP.BF16.F32.PACK_AB R32, R77, R34 ;  /* 0x000000224d20723e */ /* 0x000fe200000010ff */
[----:B------:R-:W-:Y:S01]  /*4900*/  IMAD.MOV.U32 R34, RZ, RZ, R74 ;  /* 0x000000ffff227224 */ /* 0x000fe200078e004a */
[----:B------:R-:W-:-:S07]  /*4910*/  F2FP.BF16.F32.PACK_AB R35, R85, R76 ;  /* 0x0000004c5523723e */ /* 0x000fce00000010ff */
.L_x_1355:
[----:B------:R-:W-:Y:S05]  /*4920*/  BSYNC B3 ;  /* 0x0000000000037941 */ /* 0x000fea0003800000 */
.L_x_1354:
[----:B------:R-:W-:Y:S02]  /*4930*/  ULDC.64 UR4, c[0x0][0x208] ;  /* 0x0000820000047ab9 */ /* 0x000fe40000000a00 */
[----:B--2---:R4:W-:Y:S03]  /*4940*/  STG.E.128 desc[UR4][R44.64+0xc0], R32 ;  /* 0x0000c0202c007986 */ /* 0x0049e6000c101d04 */
.L_x_1353:
[----:B------:R-:W-:Y:S05]  /*4950*/  BSYNC B2 ;  /* 0x0000000000027941 */ /* 0x000fea0003800000 */
.L_x_1352:
        /* <DEDUP_REMOVED lines=12> */
[----:B------:R-:W-:Y:S02]  /*4a20*/  SHF.R.U32.HI R71, RZ, 0x10, R73 ;  /* 0x00000010ff477819 */ /* 0x000fe40000011649 */
        /* <DEDUP_REMOVED lines=18> */
[----:B------:R-:W-:Y:S01]  /*4b50*/  IMAD.U32 R221, R221, 0x10000, RZ ;  /* 0x00010000dddd7824 */ /* 0x000fe200078e00ff */
[----:B------:R-:W-:Y:S01]  /*4b60*/  LOP3.LUT R32, R32, 0xffff0000, RZ, 0xc0, !PT ;  /* 0xffff000020207812 */ /* 0x000fe200078ec0ff */
[----:B------:R-:W-:Y:S01]  /*4b70*/  FMUL.FTZ R73, R73, R75 ;  /* 0x0000004b49497220 */ /* 0x000fe20000410000 */
[----:B------:R-:W-:-:S02]  /*4b80*/  IMAD.U32 R209, R209, 0x10000, RZ ;  /* 0x00010000d1d17824 */ /* 0x000fc400078e00ff */
[C---:B------:R-:W-:Y:S01]  /*4b90*/  FFMA.FTZ R78, R71.reuse, R74, -R78 ;  /* 0x0000004a474e7223 */ /* 0x040fe2000001084e */
[----:B------:R-:W-:Y:S01]  /*4ba0*/  FFMA.FTZ R79, R71, R76, R79 ;  /* 0x0000004c474f7223 */ /* 0x000fe2000001004f */
[C---:B------:R-:W-:Y:S01]  /*4bb0*/  FMUL.FTZ R72, R34.reuse, R222 ;  /* 0x000000de22487220 */ /* 0x040fe20000410000 */
[----:B------:R-:W-:Y:S01]  /*4bc0*/  FMUL.FTZ R71, R34, R219 ;  /* 0x000000db22477220 */ /* 0x000fe20000410000 */
[----:B------:R-:W-:Y:S01]  /*4bd0*/  FFMA.FTZ R85, R70, R75, -R85 ;  /* 0x0000004b46557223 */ /* 0x000fe20000010855 */
[----:B------:R-:W-:Y:S01]  /*4be0*/  FMUL.FTZ R34, R32, R221 ;  /* 0x000000dd20227220 */ /* 0x000fe20000410000 */
[----:B------:R-:W-:Y:S01]  /*4bf0*/  FFMA.FTZ R70, R70, R77, R73 ;  /* 0x0000004d46467223 */ /* 0x000fe20000010049 */
[-C--:B------:R-:W-:Y:S01]  /*4c00*/  FMUL.FTZ R32, R32, R209.reuse ;  /* 0x000000d120207220 */ /* 0x080fe20000410000 */
[----:B------:R-:W-:Y:S02]  /*4c10*/  IMAD.U32 R35, R35, 0x10000, RZ ;  /* 0x0001000023237824 */ /* 0x000fe400078e00ff */
[----:B------:R-:W-:Y:S01]  /*4c20*/  FFMA.FTZ R34, R33, R209, -R34 ;  /* 0x000000d121227223 */ /* 0x000fe20000010822 */
[----:B------:R-:W-:Y:S01]  /*4c30*/  F2FP.BF16.F32.PACK_AB R78, R79, R78 ;  /* 0x0000004e4f4e723e */ /* 0x000fe200000010ff */
[----:B------:R-:W-:Y:S01]  /*4c40*/  FFMA.FTZ R33, R33, R221, R32 ;  /* 0x000000dd21217223 */ /* 0x000fe20000010020 */
[C---:B------:R-:W-:Y:S01]  /*4c50*/  FFMA.FTZ R72, R35.reuse, R219, -R72 ;  /* 0x000000db23487223 */ /* 0x040fe20000010848 */
[----:B------:R-:W-:Y:S01]  /*4c60*/  FFMA.FTZ R71, R35, R222, R71 ;  /* 0x000000de23477223 */ /* 0x000fe20000010047 */
[----:B------:R-:W-:-:S02]  /*4c70*/  F2FP.BF16.F32.PACK_AB R70, R70, R85 ;  /* 0x000000554646723e */ /* 0x000fc400000010ff */
[----:B------:R-:W-:Y:S01]  /*4c80*/  F2FP.BF16.F32.PACK_AB R32, R33, R34 ;  /* 0x000000222120723e */ /* 0x000fe200000010ff */
[----:B------:R-:W-:Y:S01]  /*4c90*/  IMAD.MOV.U32 R33, RZ, RZ, R78 ;  /* 0x000000ffff217224 */ /* 0x000fe200078e004e */
[----:B------:R-:W-:Y:S01]  /*4ca0*/  F2FP.BF16.F32.PACK_AB R35, R71, R72 ;  /* 0x000000484723723e */ /* 0x000fe200000010ff */
[----:B------:R-:W-:-:S07]  /*4cb0*/  IMAD.MOV.U32 R34, RZ, RZ, R70 ;  /* 0x000000ffff227224 */ /* 0x000fce00078e0046 */
.L_x_1359:
[----:B------:R-:W-:Y:S05]  /*4cc0*/  BSYNC B3 ;  /* 0x0000000000037941 */ /* 0x000fea0003800000 */
.L_x_1358:
[----:B------:R-:W-:Y:S02]  /*4cd0*/  ULDC.64 UR4, c[0x0][0x208] ;  /* 0x0000820000047ab9 */ /* 0x000fe40000000a00 */
[----:B--2---:R1:W-:Y:S03]  /*4ce0*/  STG.E.128 desc[UR4][R44.64+0x100], R32 ;  /* 0x000100202c007986 */ /* 0x0043e6000c101d04 */
.L_x_1357:
[----:B------:R-:W-:Y:S05]  /*4cf0*/  BSYNC B2 ;  /* 0x0000000000027941 */ /* 0x000fea0003800000 */
.L_x_1356:
[----:B------:R-:W-:-:S13]  /*4d00*/  ISETP.NE.AND P0, PT, R7, RZ, PT ;  /* 0x000000ff0700720c */ /* 0x000fda0003f05270 */
        /* <DEDUP_REMOVED lines=52> */
.L_x_1361:
[----:B------:R-:W-:Y:S05]  /*5050*/  BSYNC B2 ;  /* 0x0000000000027941 */ /* 0x000fea0003800000 */
.L_x_1360:
[----:B------:R-:W-:Y:S02]  /*5060*/  ULDC.64 UR4, c[0x0][0x208] ;  /* 0x0000820000047ab9 */ /* 0x000fe40000000a00 */
[----:B--2---:R1:W-:Y:S03]  /*5070*/  STG.E.128 desc[UR4][R44.64+0x140], R32 ;  /* 0x000140202c007986 */ /* 0x0043e6000c101d04 */
.L_x_1339:
[----:B------:R-:W-:Y:S05]  /*5080*/  BSYNC B1 ;  /* 0x0000000000017941 */ /* 0x000fea0003800000 */
.L_x_1338:
        /* <DEDUP_REMOVED lines=54> */
.L_x_1366:
[----:B------:R-:W-:Y:S05]  /*53f0*/  BSYNC B2 ;  /* 0x0000000000027941 */ /* 0x000fea0003800000 */
.L_x_1365:
[----:B------:R-:W-:Y:S02]  /*5400*/  ULDC.64 UR4, c[0x0][0x208] ;  /* 0x0000820000047ab9 */ /* 0x000fe40000000a00 */
[----:B--2---:R1:W-:Y:S03]  /*5410*/  STG.E.128 desc[UR4][R40.64], R32 ;  /* 0x0000002028007986 */ /* 0x0043e6000c101d04 */
.L_x_1364:
[----:B------:R-:W-:Y:S05]  /*5420*/  BSYNC B1 ;  /* 0x0000000000017941 */ /* 0x000fea0003800000 */
.L_x_1363:
        /* <DEDUP_REMOVED lines=54> */
.L_x_1370:
[----:B------:R-:W-:Y:S05]  /*5790*/  BSYNC B2 ;  /* 0x0000000000027941 */ /* 0x000fea0003800000 */
.L_x_1369:
[----:B------:R-:W-:Y:S02]  /*57a0*/  ULDC.64 UR4, c[0x0][0x208] ;  /* 0x0000820000047ab9 */ /* 0x000fe40000000a00 */
[----:B--2---:R1:W-:Y:S03]  /*57b0*/  STG.E.128 desc[UR4][R40.64+0x40], R32 ;  /* 0x0000402028007986 */ /* 0x0043e6000c101d04 */
.L_x_1368:
[----:B------:R-:W-:Y:S05]  /*57c0*/  BSYNC B1 ;  /* 0x0000000000017941 */ /* 0x000fea0003800000 */
.L_x_1367:
        /* <DEDUP_REMOVED lines=54> */
.L_x_1374:
[----:B------:R-:W-:Y:S05]  /*5b30*/  BSYNC B2 ;  /* 0x0000000000027941 */ /* 0x000fea0003800000 */
.L_x_1373:
[----:B------:R-:W-:Y:S02]  /*5b40*/  ULDC.64 UR4, c[0x0][0x208] ;  /* 0x0000820000047ab9 */ /* 0x000fe40000000a00 */
[----:B--2---:R1:W-:Y:S03]  /*5b50*/  STG.E.128 desc[UR4][R40.64+0x80], R32 ;  /* 0x0000802028007986 */ /* 0x0043e6000c101d04 */
.L_x_1372:
[----:B------:R-:W-:Y:S05]  /*5b60*/  BSYNC B1 ;  /* 0x0000000000017941 */ /* 0x000fea0003800000 */
.L_x_1371:
        /* <DEDUP_REMOVED lines=54> */
.L_x_1378:
[----:B------:R-:W-:Y:S05]  /*5ed0*/  BSYNC B2 ;  /* 0x0000000000027941 */ /* 0x000fea0003800000 */
.L_x_1377:
[----:B------:R-:W-:Y:S02]  /*5ee0*/  ULDC.64 UR4, c[0x0][0x208] ;  /* 0x0000820000047ab9 */ /* 0x000fe40000000a00 */
[----:B--2---:R1:W-:Y:S03]  /*5ef0*/  STG.E.128 desc[UR4][R40.64+0xc0], R32 ;  /* 0x0000c02028007986 */ /* 0x0043e6000c101d04 */
.L_x_1376:
[----:B------:R-:W-:Y:S05]  /*5f00*/  BSYNC B1 ;  /* 0x0000000000017941 */ /* 0x000fea0003800000 */
.L_x_1375:
        /* <DEDUP_REMOVED lines=54> */
.L_x_1382:
[----:B------:R-:W-:Y:S05]  /*6270*/  BSYNC B2 ;  /* 0x0000000000027941 */ /* 0x000fea0003800000 */
.L_x_1381:
[----:B------:R-:W-:Y:S02]  /*6280*/  ULDC.64 UR4, c[0x0][0x208] ;  /* 0x0000820000047ab9 */ /* 0x000fe40000000a00 */
[----:B--2---:R1:W-:Y:S03]  /*6290*/  STG.E.128 desc[UR4][R40.64+0x100], R32 ;  /* 0x0001002028007986 */ /* 0x0043e6000c101d04 */
.L_x_1380:
[----:B------:R-:W-:Y:S05]  /*62a0*/  BSYNC B1 ;  /* 0x0000000000017941 */ /* 0x000fea0003800000 */
.L_x_1379:
        /* <DEDUP_REMOVED lines=53> */
.L_x_1384:
[----:B------:R-:W-:Y:S05]  /*6600*/  BSYNC B1 ;  /* 0x0000000000017941 */ /* 0x000fea0003800000 */
.L_x_1383:
[----:B------:R-:W-:Y:S02]  /*6610*/  ULDC.64 UR4, c[0x0][0x208] ;  /* 0x0000820000047ab9 */ /* 0x000fe40000000a00 */
[----:B--2---:R1:W-:Y:S01]  /*6620*/  STG.E.128 desc[UR4][R40.64+0x140], R32 ;  /* 0x0001402028007986 */ /* 0x0043e2000c101d04 */
[----:B------:R-:W-:Y:S05]  /*6630*/  BRA `(.L_x_1362) ;  /* 0x0000004000987947 */ /* 0x000fea0003800000 */
.L_x_1330:
[----:B------:R-:W-:Y:S01]  /*6640*/  ISETP.GE.AND P4, PT, R162, R5, PT ;  /* 0x00000005a200720c */ /* 0x000fe20003f86270 */
[----:B------:R-:W-:Y:S01]  /*6650*/  BSSY B1, `(.L_x_1385) ;  /* 0x000002f000017945 */ /* 0x000fe20003800000 */
[----:B------:R-:W-:Y:S02]  /*6660*/  CS2R R58, SRZ ;  /* 0x00000000003a7805 */ /* 0x000fe4000001ff00 */
[----:B------:R-:W-:Y:S02]  /*6670*/  CS2R R34, SRZ ;  /* 0x0000000000227805 */ /* 0x000fe4000001ff00 */
[----:B0-----:R-:W-:Y:S02]  /*6680*/  CS2R R32, SRZ ;  /* 0x0000000000207805 */ /* 0x001fe4000001ff00 */
        /* <DEDUP_REMOVED lines=19> */
[----:B------:R-:W-:Y:S01]  /*67c0*/  CS2R R52, SRZ ;  /* 0x0000000000347805 */ /* 0x000fe2000001ff00 */
[----:B------:R-:W-:Y:S01]  /*67d0*/  ULDC.64 UR6, c[0x0][0x208] ;  /* 0x0000820000067ab9 */ /* 0x000fe20000000a00 */
        /* <DEDUP_REMOVED lines=22> */
.L_x_1386:
[----:B------:R-:W-:Y:S05]  /*6940*/  BSYNC B1 ;  /* 0x0000000000017941 */ /* 0x000fea0003800000 */
.L_x_1385:
        /* <DEDUP_REMOVED lines=24> */
[----:B------:R-:W-:Y:S01]  /*6ad0*/  CS2R R76, SRZ ;  /* 0x00000000004c7805 */ /* 0x000fe2000001ff00 */
[----:B------:R-:W-:Y:S01]  /*6ae0*/  ULDC.64 UR8, c[0x0][0x208] ;  /* 0x0000820000087ab9 */ /* 0x000fe20000000a00 */
        /* <DEDUP_REMOVED lines=22> */
.L_x_1388:
[----:B------:R-:W-:Y:S05]  /*6c50*/  BSYNC B1 ;  /* 0x0000000000017941 */ /* 0x000fea0003800000 */
.L_x_1387:
[----:B------:R-:W-:Y:S01]  /*6c60*/  IMAD.MOV.U32 R3, RZ, RZ, R32 ;  /* 0x000000ffff037224 */ /* 0x000fe200078e0020 */
[----:B------:R-:W-:Y:S01]  /*6c70*/  ULOP3.LUT UR4, UR60, 0x1, URZ, 0xfc, !UPT ;  /* 0x000000013c047892 */ /* 0x000fe2000f8efc3f */
        /* <DEDUP_REMOVED lines=93> */
[----:B------:R-:W-:Y:S02]  /*7250*/  PRMT R226, R4, 0x7610, R226 ;  /* 0x0000761004e27816 */ /* 0x000fe400000000e2 */
[----:B------:R-:W-:Y:S01]  /*7260*/  PRMT R227, R3, 0x7610, R227 ;  /* 0x0000761003e37816 */ /* 0x000fe200000000e3 */
[----:B------:R-:W-:Y:S06]  /*7270*/  @!P1 BRA `(.L_x_1389) ;  /* 0x0000000000049947 */ /* 0x000fec0003800000 */
[----:B------:R-:W-:Y:S01]  /*7280*/  BPT.TRAP 0x1 ;  /* 0x000000040000795c */ /* 0x000fe20000300000 */
.L_x_1389:
[----:B------:R-:W-:Y:S01]  /*7290*/  IMAD R4, R19, 0x8, R18 ;  /* 0x0000000813047824 */ /* 0x000fe200078e0212 */
[----:B------:R-:W-:Y:S01]  /*72a0*/  SHF.L.U32 R3, R167, 0x1f, RZ ;  /* 0x0000001fa7037819 */ /* 0x000fe200000006ff */
[----:B------:R-:W0:Y:S01]  /*72b0*/  LDC R151, c[0x0][0x2e4] ;  /* 0x0000b900ff977b82 */ /* 0x000e220000000800 */
[----:B------:R-:W-:Y:S02]  /*72c0*/  BSSY B1, `(.L_x_1390) ;  /* 0x0000004000017945 */ /* 0x000fe40003800000 */
[----:B------:R-:W1:Y:S05]  /*72d0*/  SYNCS.PHASECHK.TRANS64.TRYWAIT P5, [R4+URZ+0x2a890], R3 ;  /* 0x02a89003040075a7 */ /* 0x000e6a00080a017f */
[----:B------:R-:W2:Y:S01]  /*72e0*/  LDC.64 R128, c[0x0][0x2f0] ;  /* 0x0000bc00ff807b82 */ /* 0x000ea20000000a00 */
[----:B-1----:R-:W-:Y:S05]  /*72f0*/  @!P5 BRA `(.L_x_1391) ;  /* 0x00000200001cd947 */ /* 0x002fea0003800000 */
.L_x_1731:
[----:B------:R-:W-:Y:S05]  /*7300*/  BSYNC B1 ;  /* 0x0000000000017941 */ /* 0x000fea0003800000 */
.L_x_1390:
        /* <DEDUP_REMOVED lines=28> */
[----:B------:R-:W-:Y:S02]  /*74d0*/  ISETP.GE.AND P5, PT, R22, R117, PT ;  /* 0x000000751600720c */ /* 0x000fe40003fa6270 */
[----:B------:R-:W-:Y:S02]  /*74e0*/  LEA.HI R83, R83, R80, RZ, 0x3 ;  /* 0x0000005053537211 */ /* 0x000fe400078f18ff */
[----:B------:R-:W-:Y:S02]  /*74f0*/  LOP3.LUT R80, R174, 0x38, R81, 0xf8, !PT ;  /* 0x00000038ae507812 */ /* 0x000fe400078ef851 */
[----:B------:R-:W-:-:S02]  /*7500*/  SHF.R.S32.HI R83, RZ, 0x3, R83 ;  /* 0x00000003ff537819 */ /* 0x000fc40000011453 */
[----:B------:R-:W-:-:S03]  /*7510*/  LOP3.LUT R80, R80, R175, RZ, 0x3c, !PT ;  /* 0x000000af50507212 */ /* 0x000fc600078e3cff */
[----:B------:R-:W-:-:S04]  /*7520*/  IMAD R83, R83, 0x1800, R176 ;  /* 0x0000180053537824 */ /* 0x000fc800078e02b0 */
[----:B------:R-:W-:Y:S02]  /*7530*/  IMAD.IADD R80, R83, 0x1, R80 ;  /* 0x0000000153507824 */ /* 0x000fe400078e0250 */
[C---:B------:R-:W-:Y:S02]  /*7540*/  IMAD R83, R19.reuse, 0x4800, R146 ;  /* 0x0000480013537824 */ /* 0x040fe400078e0292 */
[----:B------:R-:W-:Y:S02]  /*7550*/  IMAD R81, R19, 0x4800, R80 ;  /* 0x0000480013517824 */ /* 0x000fe400078e0250 */
[--C-:B------:R-:W-:Y:S02]  /*7560*/  IMAD R80, R83, 0x2, R18.reuse ;  /* 0x0000000253507824 */ /* 0x100fe400078e0212 */
[----:B------:R-:W-:-:S04]  /*7570*/  IMAD R84, R81, 0x2, R18 ;  /* 0x0000000251547824 */ /* 0x000fc800078e0212 */
[----:B------:R-:W0:Y:S04]  /*7580*/  LDS.128 R80, [R80+0x18400] ;  /* 0x0184000050507984 */ /* 0x000e280000000c00 */
[----:B------:R-:W2:Y:S01]  /*7590*/  LDS.128 R84, [R84+0x18400] ;  /* 0x0184000054547984 */ /* 0x000ea20000000c00 */
[----:B------:R-:W-:Y:S05]  /*75a0*/  @P5 BRA `(.L_x_1397) ;  /* 0x0000000400685947 */ /* 0x000fea0003800000 */
[----:B------:R-:W-:Y:S02]  /*75b0*/  SHF.R.U32.HI R214, RZ, 0x10, R53 ;  /* 0x00000010ffd67819 */ /* 0x000fe40000011635 */
[----:B------:R-:W-:Y:S02]  /*75c0*/  SHF.R.U32.HI R213, RZ, 0x10, R41 ;  /* 0x00000010ffd57819 */ /* 0x000fe40000011629 */
[----:B------:R-:W-:Y:S02]  /*75d0*/  PRMT R214, R203, 0x5432, R214 ;  /* 0x00005432cbd67816 */ /* 0x000fe400000000d6 */
[----:B------:R-:W-:Y:S02]  /*75e0*/  PRMT R213, R212, 0x5410, R213 ;  /* 0x00005410d4d57816 */ /* 0x000fe400000000d5 */
[----:B------:R-:W-:Y:S01]  /*75f0*/  SHF.R.U64 R40, R40, 0x10, R41 ;  /* 0x0000001028287819 */ /* 0x000fe20000001229 */
[----:B------:R-:W-:Y:S01]  /*7600*/  IMAD.U32 R215, R214, 0x10000, RZ ;  /* 0x00010000d6d77824 */ /* 0x000fe200078e00ff */
[--C-:B------:R-:W-:Y:S01]  /*7610*/  SHF.R.U64 R41, R42, 0x10, R43.reuse ;  /* 0x000000102a297819 */ /* 0x100fe2000000122b */
[----:B--2---:R-:W-:Y:S01]  /*7620*/  IMAD.U32 R42, R85, 0x10000, RZ ;  /* 0x00010000552a7824 */ /* 0x004fe200078e00ff */
[----:B------:R-:W-:Y:S01]  /*7630*/  SHF.R.U32.HI R212, RZ, 0x10, R43 ;  /* 0x00000010ffd47819 */ /* 0x000fe2000001162b */
[----:B------:R-:W-:Y:S01]  /*7640*/  IMAD.U32 R216, R213, 0x10000, RZ ;  /* 0x00010000d5d87824 */ /* 0x000fe200078e00ff */
[----:B------:R-:W-:Y:S01]  /*7650*/  SHF.R.U64 R52, R52, 0x10, R53 ;  /* 0x0000001034347819 */ /* 0x000fe20000001235 */
[----:B0-----:R-:W-:-:S02]  /*7660*/  IMAD.U32 R43, R81, 0x10000, RZ ;  /* 0x00010000512b7824 */ /* 0x001fc400078e00ff */
[CC--:B------:R-:W-:Y:S01]  /*7670*/  FMUL.FTZ R218, R42.reuse, R215.reuse ;  /* 0x000000d72ada7220 */ /* 0x0c0fe20000410000 */
[-C--:B------:R-:W-:Y:S01]  /*7680*/  FMUL.FTZ R220, R42, R216.reuse ;  /* 0x000000d82adc7220 */ /* 0x080fe20000410000 */
[----:B------:R-:W-:Y:S01]  /*7690*/  SHF.R.U64 R42, R54, 0x10, R55 ;  /* 0x00000010362a7819 */ /* 0x000fe20000001237 */
[----:B------:R-:W-:Y:S02]  /*76a0*/  IMAD.U32 R54, R80, 0x10000, RZ ;  /* 0x0001000050367824 */ /* 0x000fe400078e00ff */
[C---:B------:R-:W-:Y:S01]  /*76b0*/  FFMA.FTZ R53, R43.reuse, R216, -R218 ;  /* 0x000000d82b357223 */ /* 0x040fe200000108da */
[----:B------:R-:W-:Y:S01]  /*76c0*/  FFMA.FTZ R43, R43, R215, R220 ;  /* 0x000000d72b2b7223 */ /* 0x000fe200000100dc */
[----:B------:R-:W-:Y:S02]  /*76d0*/  LOP3.LUT R218, R85, 0xffff0000, RZ, 0xc0, !PT ;  /* 0xffff000055da7812 */ /* 0x000fe400078ec0ff */
[----:B------:R-:W-:Y:S02]  /*76e0*/  LOP3.LUT R215, R214, 0xffff0000, RZ, 0xc0, !PT ;  /* 0xffff0000d6d77812 */ /* 0x000fe400078ec0ff */
[----:B------:R-:W-:-:S02]  /*76f0*/  LOP3.LUT R213, R213, 0xffff0000, RZ, 0xc0, !PT ;  /* 0xffff0000d5d57812 */ /* 0x000fc400078ec0ff */
[----:B------:R-:W-:Y:S02]  /*7700*/  SHF.R.U32.HI R55, RZ, 0x10, R55 ;  /* 0x00000010ff377819 */ /* 0x000fe40000011637 */
[----:B------:R-:W-:Y:S01]  /*7710*/  LOP3.LUT R216, R81, 0xffff0000, RZ, 0xc0, !PT ;  /* 0xffff000051d87812 */ /* 0x000fe200078ec0ff */
[C---:B------:R-:W-:Y:S01]  /*7720*/  FMUL.FTZ R81, R218.reuse, R215 ;  /* 0x000000d7da517220 */ /* 0x040fe20000410000 */
[-C--:B------:R-:W-:Y:S01]  /*7730*/  FMUL.FTZ R218, R218, R213.reuse ;  /* 0x000000d5dada7220 */ /* 0x080fe20000410000 */
[----:B------:R-:W-:Y:S02]  /*7740*/  PRMT R55, R217, 0x5410, R55 ;  /* 0x00005410d9377816 */ /* 0x000fe40000000037 */
[----:B------:R-:W-:Y:S01]  /*7750*/  PRMT R85, R158, 0x5432, R212 ;  /* 0x000054329e557816 */ /* 0x000fe200000000d4 */
[C---:B------:R-:W-:Y:S01]  /*7760*/  FFMA.FTZ R214, R216.reuse, R213, -R81 ;  /* 0x000000d5d8d67223 */ /* 0x040fe20000010851 */
[----:B------:R-:W-:Y:S01]  /*7770*/  FFMA.FTZ R212, R216, R215, R218 ;  /* 0x000000d7d8d47223 */ /* 0x000fe200000100da */
[C---:B------:R-:W-:Y:S01]  /*7780*/  IMAD.U32 R216, R87.reuse, 0x10000, RZ ;  /* 0x0001000057d87824 */ /* 0x040fe200078e00ff */
[----:B------:R-:W-:Y:S01]  /*7790*/  LOP3.LUT R87, R87, 0xffff0000, RZ, 0xc0, !PT ;  /* 0xffff000057577812 */ /* 0x000fe200078ec0ff */
[C---:B------:R-:W-:Y:S01]  /*77a0*/  IMAD.U32 R213, R55.reuse, 0x10000, RZ ;  /* 0x0001000037d57824 */ /* 0x040fe200078e00ff */
[----:B------:R-:W-:Y:S01]  /*77b0*/  LOP3.LUT R55, R55, 0xffff0000, RZ, 0xc0, !PT ;  /* 0xffff000037377812 */ /* 0x000fe200078ec0ff */
[----:B------:R-:W-:Y:S01]  /*77c0*/  IMAD.U32 R215, R85, 0x10000, RZ ;  /* 0x0001000055d77824 */ /* 0x000fe200078e00ff */
[----:B------:R-:W-:Y:S01]  /*77d0*/  PRMT R40, R159, 0x5432, R40 ;  /* 0x000054329f287816 */ /* 0x000fe20000000028 */
[----:B------:R-:W-:-:S02]  /*77e0*/  IMAD.U32 R218, R83, 0x10000, RZ ;  /* 0x0001000053da7824 */ /* 0x000fc400078e00ff */
[C---:B------:R-:W-:Y:S01]  /*77f0*/  FMUL.FTZ R217, R216.reuse, R213 ;  /* 0x000000d5d8d97220 */ /* 0x040fe20000410000 */
[----:B------:R-:W-:Y:S01]  /*7800*/  FMUL.FTZ R216, R216, R215 ;  /* 0x000000d7d8d87220 */ /* 0x000fe20000410000 */
[----:B------:R-:W-:Y:S01]  /*7810*/  FMUL.FTZ R219, R87, R55 ;  /* 0x0000003757db7220 */ /* 0x000fe20000410000 */
[----:B------:R-:W-:Y:S01]  /*7820*/  PRMT R52, R194, 0x5432, R52 ;  /* 0x00005432c2347816 */ /* 0x000fe20000000034 */
[C---:B------:R-:W-:Y:S01]  /*7830*/  FFMA.FTZ R215, R218.reuse, R215, -R217 ;  /* 0x000000d7dad77223 */ /* 0x040fe200000108d9 */
[----:B------:R-:W-:Y:S01]  /*7840*/  LOP3.LUT R217, R85, 0xffff0000, RZ, 0xc0, !PT ;  /* 0xffff000055d97812 */ /* 0x000fe200078ec0ff */
[----:B------:R-:W-:Y:S01]  /*7850*/  FFMA.FTZ R213, R218, R213, R216 ;  /* 0x000000d5dad57223 */ /* 0x000fe200000100d8 */
[----:B------:R-:W-:Y:S01]  /*7860*/  LOP3.LUT R216, R83, 0xffff0000, RZ, 0xc0, !PT ;  /* 0xffff000053d87812 */ /* 0x000fe200078ec0ff */
[C---:B------:R-:W-:Y:S01]  /*7870*/  IMAD.U32 R81, R84.reuse, 0x10000, RZ ;  /* 0x0001000054517824 */ /* 0x040fe200078e00ff */
[----:B------:R-:W-:Y:S01]  /*7880*/  LOP3.LUT R84, R84, 0xffff0000, RZ, 0xc0, !PT ;  /* 0xffff000054547812 */ /* 0x000fe200078ec0ff */
[----:B------:R-:W-:Y:S01]  /*7890*/  FMUL.FTZ R218, R87, R217 ;  /* 0x000000d957da7220 */ /* 0x000fe20000410000 */
[----:B------:R-:W-:-:S02]  /*78a0*/  IMAD.U32 R87, R52, 0x10000, RZ ;  /* 0x0001000034577824 */ /* 0x000fc400078e00ff */
[----:B------:R-:W-:Y:S01]  /*78b0*/  FFMA.FTZ R220, R216, R217, -R219 ;  /* 0x000000d9d8dc7223 */ /* 0x000fe200000108db */
[----:B------:R-:W-:Y:S01]  /*78c0*/  LOP3.LUT R217, R52, 0xffff0000, RZ, 0xc0, !PT ;  /* 0xffff000034d97812 */ /* 0x000fe200078ec0ff */
[----:B------:R-:W-:Y:S01]  /*78d0*/  FFMA.FTZ R218, R216, R55, R218 ;  /* 0x00000037d8da7223 */ /* 0x000fe200000100da */
[C---:B------:R-:W-:Y:S01]  /*78e0*/  IMAD.U32 R55, R40.reuse, 0x10000, RZ ;  /* 0x0001000028377824 */ /* 0x040fe200078e00ff */
[----:B------:R-:W-:Y:S01]  /*78f0*/  PRMT R41, R221, 0x5410, R41 ;  /* 0x00005410dd297816 */ /* 0x000fe20000000029 */
[C---:B------:R-:W-:Y:S01]  /*7900*/  FMUL.FTZ R219, R81.reuse, R87 ;  /* 0x0000005751db7220 */ /* 0x040fe20000410000 */
[----:B------:R-:W-:Y:S01]  /*7910*/  LOP3.LUT R221, R40, 0xffff0000, RZ, 0xc0, !PT ;  /* 0xffff000028dd7812 */ /* 0x000fe200078ec0ff */
[----:B------:R-:W-:Y:S01]  /*7920*/  FMUL.FTZ R40, R81, R55 ;  /* 0x0000003751287220 */ /* 0x000fe20000410000 */
[----:B------:R-:W-:Y:S01]  /*7930*/  LOP3.LUT R80, R80, 0xffff0000, RZ, 0xc0, !PT ;  /* 0xffff000050507812 */ /* 0x000fe200078ec0ff */
[----:B------:R-:W-:Y:S01]  /*7940*/  FMUL.FTZ R81, R84, R217 ;  /* 0x000000d954517220 */ /* 0x000fe20000410000 */
[----:B------:R-:W-:Y:S01]  /*7950*/  PRMT R42, R193, 0x5432, R42 ;  /* 0x00005432c12a7816 */ /* 0x000fe2000000002a */
[----:B------:R-:W-:Y:S01]  /*7960*/  FFMA.FTZ R219, R54, R55, -R219 ;  /* 0x0000003736db7223 */ /* 0x000fe200000108db */
[----:B------:R-:W-:-:S02]  /*7970*/  IMAD.U32 R85, R86, 0x10000, RZ ;  /* 0x0001000056557824 */ /* 0x000fc400078e00ff */
[----:B------:R-:W-:Y:S01]  /*7980*/  FFMA.FTZ R40, R54, R87, R40 ;  /* 0x0000005736287223 */ /* 0x000fe20000010028 */
[-C--:B------:R-:W-:Y:S01]  /*7990*/  FMUL.FTZ R55, R84, R221.reuse ;  /* 0x000000dd54377220 */ /* 0x080fe20000410000 */
[----:B------:R-:W-:Y:S01]  /*79a0*/  FFMA.FTZ R52, R80, R221, -R81 ;  /* 0x000000dd50347223 */ /* 0x000fe20000010851 */
[----:B------:R-:W-:Y:S01]  /*79b0*/  LOP3.LUT R86, R86, 0xffff0000, RZ, 0xc0, !PT ;  /* 0xffff000056567812 */ /* 0x000fe200078ec0ff */
[C---:B------:R-:W-:Y:S01]  /*79c0*/  IMAD.U32 R54, R42.reuse, 0x10000, RZ ;  /* 0x000100002a367824 */ /* 0x040fe200078e00ff */
[----:B------:R-:W-:Y:S01]  /*79d0*/  LOP3.LUT R81, R42, 0xffff0000, RZ, 0xc0, !PT ;  /* 0xffff00002a517812 */ /* 0x000fe200078ec0ff */
[C---:B------:R-:W-:Y:S01]  /*79e0*/  IMAD.U32 R84, R41.reuse, 0x10000, RZ ;  /* 0x0001000029547824 */ /* 0x040fe200078e00ff */
[----:B------:R-:W-:Y:S01]  /*79f0*/  LOP3.LUT R41, R41, 0xffff0000, RZ, 0xc0, !PT ;  /* 0xffff000029297812 */ /* 0x000fe200078ec0ff */
[C---:B------:R-:W-:Y:S02]  /*7a00*/  IMAD.U32 R83, R82.reuse, 0x10000, RZ ;  /* 0x0001000052537824 */ /* 0x040fe400078e00ff */
[C---:B------:R-:W-:Y:S01]  /*7a10*/  FMUL.FTZ R42, R85.reuse, R54 ;  /* 0x00000036552a7220 */ /* 0x040fe20000410000 */
[-C--:B------:R-:W-:Y:S01]  /*7a20*/  FMUL.FTZ R87, R85, R84.reuse ;  /* 0x0000005455577220 */ /* 0x080fe20000410000 */
[----:B------:R-:W-:Y:S01]  /*7a30*/  LOP3.LUT R82, R82, 0xffff0000, RZ, 0xc0, !PT ;  /* 0xffff000052527812 */ /* 0x000fe200078ec0ff */
[C---:B------:R-:W-:Y:S01]  /*7a40*/  FMUL.FTZ R85, R86.reuse, R81 ;  /* 0x0000005156557220 */ /* 0x040fe20000410000 */
[-C--:B------:R-:W-:Y:S01]  /*7a50*/  FMUL.FTZ R86, R86, R41.reuse ;  /* 0x0000002956567220 */ /* 0x080fe20000410000 */
[C---:B------:R-:W-:Y:S01]  /*7a60*/  FFMA.FTZ R42, R83.reuse, R84, -R42 ;  /* 0x00000054532a7223 */ /* 0x040fe2000001082a */
[----:B------:R-:W-:Y:S01]  /*7a70*/  FFMA.FTZ R87, R83, R54, R87 ;  /* 0x0000003653577223 */ /* 0x000fe20000010057 */
        /* <DEDUP_REMOVED lines=13> */
.L_x_1397:
[----:B------:R-:W-:Y:S05]  /*7b50*/  BSYNC B3 ;  /* 0x0000000000037941 */ /* 0x000fea0003800000 */
.L_x_1396:
[----:B------:R-:W-:Y:S02]  /*7b60*/  ULDC.64 UR4, c[0x0][0x208] ;  /* 0x0000820000047ab9 */ /* 0x000fe40000000a00 */
[----:B0-----:R0:W-:Y:S04]  /*7b70*/  STG.E.128 desc[UR4][R138.64], R80 ;  /* 0x000000508a007986 */ /* 0x0011e8000c101d04 */
[----:B--2---:R0:W-:Y:S02]  /*7b80*/  @!P4 STG.E.128 desc[UR4][R140.64], R84 ;  /* 0x000000548c00c986 */ /* 0x0041e4000c101d04 */
.L_x_1395:
[----:B------:R-:W-:Y:S05]  /*7b90*/  BSYNC B2 ;  /* 0x0000000000027941 */ /* 0x000fea0003800000 */
.L_x_1394:
        /* <DEDUP_REMOVED lines=46> */
[--C-:B------:R-:W-:Y:S01]  /*7e80*/  SHF.R.U64 R49, R50, 0x10, R51.reuse ;  /* 0x0000001032317819 */ /* 0x100fe20000001233 */
[----:B------:R-:W-:Y:S01]  /*7e90*/  IMAD.U32 R212, R48, 0x10000, RZ ;  /* 0x0001000030d47824 */ /* 0x000fe200078e00ff */
[----:B------:R-:W-:Y:S01]  /*7ea0*/  SHF.R.U32.HI R50, RZ, 0x10, R51 ;  /* 0x00000010ff327819 */ /* 0x000fe20000011633 */
[----:B------:R-:W-:Y:S01]  /*7eb0*/  IMAD.U32 R213, R37, 0x10000, RZ ;  /* 0x0001000025d57824 */ /* 0x000fe200078e00ff */
[----:B------:R-:W-:Y:S01]  /*7ec0*/  LOP3.LUT R87, R53, 0xffff0000, RZ, 0xc0, !PT ;  /* 0xffff000035577812 */ /* 0x000fe200078ec0ff */
[----:B------:R-:W-:Y:S01]  /*7ed0*/  FMUL.FTZ R214, R86, R212 ;  /* 0x000000d456d67220 */ /* 0x000fe20000410000 */
[----:B------:R-:W-:Y:S01]  /*7ee0*/  LOP3.LUT R48, R48, 0xffff0000, RZ, 0xc0, !PT ;  /* 0xffff000030307812 */ /* 0x000fe200078ec0ff */
[----:B------:R-:W-:Y:S01]  /*7ef0*/  IMAD.U32 R51, R41, 0x10000, RZ ;  /* 0x0001000029337824 */ /* 0x000fe200078e00ff */
[----:B------:R-:W-:Y:S01]  /*7f00*/  PRMT R50, R168, 0x5432, R50 ;  /* 0x00005432a8327816 */ /* 0x000fe20000000032 */
[----:B------:R-:W-:Y:S01]  /*7f10*/  FMUL.FTZ R86, R86, R213 ;  /* 0x000000d556567220 */ /* 0x000fe20000410000 */
        /* <DEDUP_REMOVED lines=27> */
[----:B------:R-:W-:Y:S01]  /*80d0*/  IMAD.U32 R41, R40, 0x10000, RZ ;  /* 0x0001000028297824 */ /* 0x000fe200078e00ff */
[----:B------:R-:W-:Y:S01]  /*80e0*/  LOP3.LUT R55, R36, 0xffff0000, RZ, 0xc0, !PT ;  /* 0xffff000024377812 */ /* 0x000fe200078ec0ff */
[----:B------:R-:W-:Y:S01]  /*80f0*/  FFMA.FTZ R214, R51, R213, -R214 ;  /* 0x000000d533d67223 */ /* 0x000fe200000108d6 */
        /* <DEDUP_REMOVED lines=14> */
[C---:B------:R-:W-:Y:S01]  /*81e0*/  IMAD.U32 R55, R49.reuse, 0x10000, RZ ;  /* 0x0001000031377824 */ /* 0x040fe200078e00ff */
        /* <DEDUP_REMOVED lines=25> */
.L_x_1401:
[----:B------:R-:W-:Y:S05]  /*8380*/  BSYNC B3 ;  /* 0x0000000000037941 */ /* 0x000fea0003800000 */
.L_x_1400:
[----:B------:R-:W-:Y:S02]  /*8390*/  ULDC.64 UR4, c[0x0][0x208] ;  /* 0x0000820000047ab9 */ /* 0x000fe40000000a00 */
[----:B0-----:R3:W-:Y:S04]  /*83a0*/  STG.E.128 desc[UR4][R80.64], R40 ;  /* 0x0000002850007986 */ /* 0x0017e8000c101d04 */
[----:B--2---:R3:W-:Y:S02]  /*83b0*/  @!P4 STG.E.128 desc[UR4][R82.64], R52 ;  /* 0x000000345200c986 */ /* 0x0047e4000c101d04 */
.L_x_1399:
[----:B------:R-:W-:Y:S05]  /*83c0*/  BSYNC B2 ;  /* 0x0000000000027941 */ /* 0x000fea0003800000 */
.L_x_1398:
[----:B------:R-:W-:-:S13]  /*83d0*/  ISETP.NE.AND P4, PT, R10, RZ, PT ;  /* 0x000000ff0a00720c */ /* 0x000fda0003f85270 */
[----:B------:R-:W-:Y:S05]  /*83e0*/  @!P4 BRA `(.L_x_1393) ;  /* 0x000000080004c947 */ /* 0x000fea0003800000 */
[----:B------:R-:W2:Y:S01]  /*83f0*/  LDL R36, [R1] ;  /* 0x0000000001247983 */ /* 0x000ea20000100800 */
[----:B------:R-:W-:Y:S01]  /*8400*/  IADD3 R38, P4, P5, R90, R134, R13 ;  /* 0x000000865a267210 */ /* 0x000fe20007d9e00d */
[----:B------:R-:W-:Y:S03]  /*8410*/  BSSY B2, `(.L_x_1402) ;  /* 0x000007b000027945 */ /* 0x000fe60003800000 */
[----:B---3--:R-:W-:Y:S02]  /*8420*/  IADD3.X R40, R89, R208, R109, P4, P5 ;  /* 0x000000d059287210 */ /* 0x008fe400027ea46d */
[----:B--2---:R-:W-:-:S04]  /*8430*/  LOP3.LUT P6, RZ, R36, 0x1, RZ, 0xc0, !PT ;  /* 0x0000000124ff7812 */ /* 0x004fc800078cc0ff */
[----:B------:R-:W-:-:S04]  /*8440*/  SEL R36, R122, R152, !P6 ;  /* 0x000000987a247207 */ /* 0x000fc80007000000 */
[----:B------:R-:W-:-:S04]  /*8450*/  SHF.R.S32.HI R37, RZ, 0x1f, R36 ;  /* 0x0000001fff257819 */ /* 0x000fc80000011424 */
        /* <DEDUP_REMOVED lines=13> */
[----:B------:R-:W-:-:S04]  /*8530*/  LEA.HI R36, R36, R37, RZ, 0x3 ;  /* 0x0000002524247211 */ /* 0x000fc800078f18ff */
[----:B------:R-:W-:Y:S02]  /*8540*/  SHF.R.S32.HI R37, RZ, 0x3, R36 ;  /* 0x00000003ff257819 */ /* 0x000fe40000011424 */
[----:B------:R-:W-:-:S03]  /*8550*/  LOP3.LUT R36, R174, 0x38, R39, 0xf8, !PT ;  /* 0x00000038ae247812 */ /* 0x000fc600078ef827 */
[----:B------:R-:W-:Y:S01]  /*8560*/  IMAD R37, R37, 0x1800, R176 ;  /* 0x0000180025257824 */ /* 0x000fe200078e02b0 */
[----:B------:R-:W-:-:S05]  /*8570*/  LOP3.LUT R36, R36, R175, RZ, 0x3c, !PT ;  /* 0x000000af24247212 */ /* 0x000fca00078e3cff */
        /* <DEDUP_REMOVED lines=8> */
[----:B------:R-:W-:Y:S01]  /*8600*/  SHF.R.U64 R44, R44, 0x10, R45 ;  /* 0x000000102c2c7819 */ /* 0x000fe2000000122d */
[----:B---3--:R-:W-:Y:S01]  /*8610*/  IMAD.U32 R54, R41, 0x10000, RZ ;  /* 0x0001000029367824 */ /* 0x008fe200078e00ff */
[----:B------:R-:W-:Y:S01]  /*8620*/  SHF.R.U64 R32, R32, 0x10, R33 ;  /* 0x0000001020207819 */ /* 0x000fe20000001221 */
[----:B--2---:R-:W-:Y:S01]  /*8630*/  IMAD.U32 R52, R37, 0x10000, RZ ;  /* 0x0001000025347824 */ /* 0x004fe200078e00ff */
[----:B------:R-:W-:Y:S01]  /*8640*/  SHF.R.U32.HI R45, RZ, 0x10, R45 ;  /* 0x00000010ff2d7819 */ /* 0x000fe2000001162d */
[----:B0-----:R-:W-:Y:S01]  /*8650*/  IMAD.U32 R83, R43, 0x10000, RZ ;  /* 0x000100002b537824 */ /* 0x001fe200078e00ff */
[----:B------:R-:W-:Y:S01]  /*8660*/  SHF.R.U32.HI R33, RZ, 0x10, R33 ;  /* 0x00000010ff217819 */ /* 0x000fe20000011621 */
[----:B------:R-:W-:Y:S01]  /*8670*/  IMAD.U32 R81, R39, 0x10000, RZ ;  /* 0x0001000027517824 */ /* 0x000fe200078e00ff */
[----:B------:R-:W-:Y:S01]  /*8680*/  SHF.R.U64 R46, R46, 0x10, R47 ;  /* 0x000000102e2e7819 */ /* 0x000fe2000000122f */
[----:B------:R-:W-:Y:S01]  /*8690*/  IMAD.U32 R80, R38, 0x10000, RZ ;  /* 0x0001000026507824 */ /* 0x000fe200078e00ff */
[----:B------:R-:W-:-:S02]  /*86a0*/  SHF.R.U64 R34, R34, 0x10, R35 ;  /* 0x0000001022227819 */ /* 0x000fc40000001223 */
[----:B------:R-:W-:Y:S02]  /*86b0*/  SHF.R.U32.HI R47, RZ, 0x10, R47 ;  /* 0x00000010ff2f7819 */ /* 0x000fe4000001162f */
[----:B------:R-:W-:Y:S02]  /*86c0*/  PRMT R236, R236, 0x5410, R45 ;  /* 0x00005410ecec7816 */ /* 0x000fe4000000002d */
[----:B------:R-:W-:Y:S02]  /*86d0*/  SHF.R.U32.HI R35, RZ, 0x10, R35 ;  /* 0x00000010ff237819 */ /* 0x000fe40000011623 */
[----:B------:R-:W-:Y:S01]  /*86e0*/  PRMT R232, R232, 0x5410, R33 ;  /* 0x00005410e8e87816 */ /* 0x000fe20000000021 */
[----:B------:R-:W-:Y:S01]  /*86f0*/  IMAD.U32 R33, R236, 0x10000, RZ ;  /* 0x00010000ec217824 */ /* 0x000fe200078e00ff */
[----:B------:R-:W-:Y:S02]  /*8700*/  PRMT R234, R234, 0x5410, R47 ;  /* 0x00005410eaea7816 */ /* 0x000fe4000000002f */
[----:B------:R-:W-:Y:S01]  /*8710*/  PRMT R229, R229, 0x5410, R34 ;  /* 0x00005410e5e57816 */ /* 0x000fe20000000022 */
[----:B------:R-:W-:Y:S01]  /*8720*/  FMUL.FTZ R45, R54, R33 ;  /* 0x00000021362d7220 */ /* 0x000fe20000410000 */
[----:B------:R-:W-:Y:S01]  /*8730*/  PRMT R230, R230, 0x5410, R35 ;  /* 0x00005410e6e67816 */ /* 0x000fe20000000023 */
[----:B------:R-:W-:Y:S01]  /*8740*/  IMAD.U32 R35, R232, 0x10000, RZ ;  /* 0x00010000e8237824 */ /* 0x000fe200078e00ff */
[----:B------:R-:W-:Y:S01]  /*8750*/  LOP3.LUT R55, R41, 0xffff0000, RZ, 0xc0, !PT ;  /* 0xffff000029377812 */ /* 0x000fe200078ec0ff */
[----:B------:R-:W-:Y:S01]  /*8760*/  IMAD.U32 R41, R40, 0x10000, RZ ;  /* 0x0001000028297824 */ /* 0x000fe200078e00ff */
[----:B------:R-:W-:Y:S01]  /*8770*/  LOP3.LUT R34, R236, 0xffff0000, RZ, 0xc0, !PT ;  /* 0xffff0000ec227812 */ /* 0x000fe200078ec0ff */
[-C--:B------:R-:W-:Y:S01]  /*8780*/  FMUL.FTZ R47, R54, R35.reuse ;  /* 0x00000023362f7220 */ /* 0x080fe20000410000 */
[----:B------:R-:W-:Y:S01]  /*8790*/  LOP3.LUT R232, R232, 0xffff0000, RZ, 0xc0, !PT ;  /* 0xffff0000e8e87812 */ /* 0x000fe200078ec0ff */
[----:B------:R-:W-:Y:S01]  /*87a0*/  IMAD.U32 R54, R230, 0x10000, RZ ;  /* 0x00010000e6367824 */ /* 0x000fe200078e00ff */
[----:B------:R-:W-:Y:S01]  /*87b0*/  PRMT R233, R233, 0x5410, R46 ;  /* 0x00005410e9e97816 */ /* 0x000fe2000000002e */
[----:B------:R-:W-:Y:S01]  /*87c0*/  IMAD.U32 R46, R234, 0x10000, RZ ;  /* 0x00010000ea2e7824 */ /* 0x000fe200078e00ff */
[----:B------:R-:W-:Y:S01]  /*87d0*/  LOP3.LUT R53, R37, 0xffff0000, RZ, 0xc0, !PT ;  /* 0xffff000025357812 */ /* 0x000fe200078ec0ff */
[----:B------:R-:W-:Y:S01]  /*87e0*/  FMUL.FTZ R84, R55, R232 ;  /* 0x000000e837547220 */ /* 0x000fe20000410000 */
[----:B------:R-:W-:Y:S01]  /*87f0*/  PRMT R235, R235, 0x5410, R44 ;  /* 0x00005410ebeb7816 */ /* 0x000fe2000000002c */
[----:B------:R-:W-:Y:S01]  /*8800*/  FMUL.FTZ R44, R55, R34 ;  /* 0x00000022372c7220 */ /* 0x000fe20000410000 */
[----:B------:R-:W-:Y:S01]  /*8810*/  PRMT R231, R231, 0x5410, R32 ;  /* 0x00005410e7e77816 */ /* 0x000fe20000000020 */
[C---:B------:R-:W-:Y:S01]  /*8820*/  FFMA.FTZ R32, R52.reuse, R35, -R45 ;  /* 0x0000002334207223 */ /* 0x040fe2000001082d */
[----:B------:R-:W-:Y:S01]  /*8830*/  FMUL.FTZ R86, R83, R46 ;  /* 0x0000002e53567220 */ /* 0x000fe20000410000 */
[----:B------:R-:W-:Y:S01]  /*8840*/  FFMA.FTZ R52, R52, R33, R47 ;  /* 0x0000002134347223 */ /* 0x000fe2000001002f */
[----:B------:R-:W-:Y:S01]  /*8850*/  FFMA.FTZ R33, R53, R232, -R44 ;  /* 0x000000e835217223 */ /* 0x000fe2000001082c */
[----:B------:R-:W-:Y:S01]  /*8860*/  LOP3.LUT R43, R43, 0xffff0000, RZ, 0xc0, !PT ;  /* 0xffff00002b2b7812 */ /* 0x000fe200078ec0ff */
[----:B------:R-:W-:Y:S01]  /*8870*/  FMUL.FTZ R83, R83, R54 ;  /* 0x0000003653537220 */ /* 0x000fe20000410000 */
[----:B------:R-:W-:Y:S01]  /*8880*/  LOP3.LUT R44, R234, 0xffff0000, RZ, 0xc0, !PT ;  /* 0xffff0000ea2c7812 */ /* 0x000fe200078ec0ff */
[----:B------:R-:W-:Y:S01]  /*8890*/  FFMA.FTZ R53, R53, R34, R84 ;  /* 0x0000002235357223 */ /* 0x000fe20000010054 */
[----:B------:R-:W-:Y:S01]  /*88a0*/  FFMA.FTZ R34, R81, R54, -R86 ;  /* 0x0000003651227223 */ /* 0x000fe20000010856 */
[----:B------:R-:W-:Y:S01]  /*88b0*/  LOP3.LUT R230, R230, 0xffff0000, RZ, 0xc0, !PT ;  /* 0xffff0000e6e67812 */ /* 0x000fe200078ec0ff */
[----:B------:R-:W-:Y:S01]  /*88c0*/  IMAD.U32 R54, R235, 0x10000, RZ ;  /* 0x00010000eb367824 */ /* 0x000fe200078e00ff */
[----:B------:R-:W-:Y:S01]  /*88d0*/  LOP3.LUT R40, R40, 0xffff0000, RZ, 0xc0, !PT ;  /* 0xffff000028287812 */ /* 0x000fe200078ec0ff */
[----:B------:R-:W-:Y:S01]  /*88e0*/  FFMA.FTZ R81, R81, R46, R83 ;  /* 0x0000002e51517223 */ /* 0x000fe20000010053 */
[----:B------:R-:W-:Y:S01]  /*88f0*/  LOP3.LUT R235, R235, 0xffff0000, RZ, 0xc0, !PT ;  /* 0xffff0000ebeb7812 */ /* 0x000fe200078ec0ff */
[----:B------:R-:W-:Y:S01]  /*8900*/  FMUL.FTZ R84, R43, R44 ;  /* 0x0000002c2b547220 */ /* 0x000fe20000410000 */
[----:B------:R-:W-:Y:S01]  /*8910*/  LOP3.LUT R39, R39, 0xffff0000, RZ, 0xc0, !PT ;  /* 0xffff000027277812 */ /* 0x000fe200078ec0ff */
[C---:B------:R-:W-:Y:S01]  /*8920*/  IMAD.U32 R46, R231.reuse, 0x10000, RZ ;  /* 0x00010000e72e7824 */ /* 0x040fe200078e00ff */
[----:B------:R-:W-:Y:S01]  /*8930*/  LOP3.LUT R231, R231, 0xffff0000, RZ, 0xc0, !PT ;  /* 0xffff0000e7e77812 */ /* 0x000fe200078ec0ff */
[C---:B------:R-:W-:Y:S01]  /*8940*/  IMAD.U32 R37, R36.reuse, 0x10000, RZ ;  /* 0x0001000024257824 */ /* 0x040fe200078e00ff */
[----:B------:R-:W-:Y:S01]  /*8950*/  LOP3.LUT R36, R36, 0xffff0000, RZ, 0xc0, !PT ;  /* 0xffff000024247812 */ /* 0x000fe200078ec0ff */
[-C--:B------:R-:W-:Y:S01]  /*8960*/  FMUL.FTZ R86, R43, R230.reuse ;  /* 0x000000e62b567220 */ /* 0x080fe20000410000 */
[C---:B------:R-:W-:Y:S01]  /*8970*/  FMUL.FTZ R43, R40.reuse, R235 ;  /* 0x000000eb282b7220 */ /* 0x040fe20000410000 */
[----:B------:R-:W-:Y:S01]  /*8980*/  FFMA.FTZ R35, R39, R230, -R84 ;  /* 0x000000e627237223 */ /* 0x000fe20000010854 */
[C---:B------:R-:W-:Y:S01]  /*8990*/  FMUL.FTZ R84, R41.reuse, R54 ;  /* 0x0000003629547220 */ /* 0x040fe20000410000 */
[----:B------:R-:W-:Y:S01]  /*89a0*/  FMUL.FTZ R41, R41, R46 ;  /* 0x0000002e29297220 */ /* 0x000fe20000410000 */
[-C--:B------:R-:W-:Y:S01]  /*89b0*/  FMUL.FTZ R45, R40, R231.reuse ;  /* 0x000000e7282d7220 */ /* 0x080fe20000410000 */
[----:B------:R-:W-:Y:S01]  /*89c0*/  LOP3.LUT R82, R38, 0xffff0000, RZ, 0xc0, !PT ;  /* 0xffff000026527812 */ /* 0x000fe200078ec0ff */
[----:B------:R-:W-:Y:S01]  /*89d0*/  FFMA.FTZ R40, R36, R231, -R43 ;  /* 0x000000e724287223 */ /* 0x000fe2000001082b */
[----:B------:R-:W-:-:S02]  /*89e0*/  IMAD.U32 R38, R42, 0x10000, RZ ;  /* 0x000100002a267824 */ /* 0x000fc400078e00ff */
[----:B------:R-:W-:Y:S01]  /*89f0*/  FFMA.FTZ R44, R39, R44, R86 ;  /* 0x0000002c272c7223 */ /* 0x000fe20000010056 */
[----:B------:R-:W-:Y:S01]  /*8a00*/  IMAD.U32 R43, R233, 0x10000, RZ ;  /* 0x00010000e92b7824 */ /* 0x000fe200078e00ff */
[----:B------:R-:W-:Y:S01]  /*8a10*/  LOP3.LUT R42, R42, 0xffff0000, RZ, 0xc0, !PT ;  /* 0xffff00002a2a7812 */ /* 0x000fe200078ec0ff */
[----:B------:R-:W-:Y:S01]  /*8a20*/  FFMA.FTZ R39, R37, R46, -R84 ;  /* 0x0000002e25277223 */ /* 0x000fe20000010854 */
[----:B------:R-:W-:Y:S01]  /*8a30*/  LOP3.LUT R233, R233, 0xffff0000, RZ, 0xc0, !PT ;  /* 0xffff0000e9e97812 */ /* 0x000fe200078ec0ff */
[----:B------:R-:W-:Y:S01]  /*8a40*/  FFMA.FTZ R37, R37, R54, R41 ;  /* 0x0000003625257223 */ /* 0x000fe20000010029 */
[C---:B------:R-:W-:Y:S01]  /*8a50*/  IMAD.U32 R41, R229.reuse, 0x10000, RZ ;  /* 0x00010000e5297824 */ /* 0x040fe200078e00ff */
[----:B------:R-:W-:Y:S01]  /*8a60*/  LOP3.LUT R229, R229, 0xffff0000, RZ, 0xc0, !PT ;  /* 0xffff0000e5e57812 */ /* 0x000fe200078ec0ff */
        /* <DEDUP_REMOVED lines=21> */
.L_x_1403:
[----:B------:R-:W-:Y:S05]  /*8bc0*/  BSYNC B2 ;  /* 0x0000000000027941 */ /* 0x000fea0003800000 */
.L_x_1402:
[----:B------:R-:W-:Y:S02]  /*8bd0*/  ULDC.64 UR4, c[0x0][0x208] ;  /* 0x0000820000047ab9 */ /* 0x000fe40000000a00 */
[----:B--2---:R4:W-:Y:S04]  /*8be0*/  STG.E.128 desc[UR4][R48.64], R36 ;  /* 0x0000002430007986 */ /* 0x0049e8000c101d04 */
[----:B---3--:R4:W-:Y:S02]  /*8bf0*/  @!P4 STG.E.128 desc[UR4][R50.64], R40 ;  /* 0x000000283200c986 */ /* 0x0089e4000c101d04 */
.L_x_1393:
[----:B------:R-:W-:Y:S05]  /*8c00*/  BSYNC B1 ;  /* 0x0000000000017941 */ /* 0x000fea0003800000 */
.L_x_1392:
        /* <DEDUP_REMOVED lines=15> */
[----:B------:R-:W-:Y:S01]  /*8d00*/  SHF.R.S32.HI R32, RZ, 0x1f, R33 ;  /* 0x0000001fff207819 */ /* 0x000fe20000011421 */
[----:B------:R-:W-:-:S03]  /*8d10*/  IMAD.SHL.U32 R35, R33, 0x8, RZ ;  /* 0x0000000821237824 */ /* 0x000fc600078e00ff */
[----:B------:R-:W-:Y:S02]  /*8d20*/  LEA.HI R32, R32, R33, RZ, 0x3 ;  /* 0x0000002120207211 */ /* 0x000fe400078f18ff */
[----:B------:R-:W-:Y:S02]  /*8d30*/  ISETP.GE.AND P0, PT, R35, R151, PT ;  /* 0x000000972300720c */ /* 0x000fe40003f06270 */
[----:B------:R-:W-:Y:S02]  /*8d40*/  SHF.R.S32.HI R32, RZ, 0x3, R32 ;  /* 0x00000003ff207819 */ /* 0x000fe40000011420 */
[----:B------:R-:W-:-:S03]  /*8d50*/  LOP3.LUT R33, R172, 0x38, R35, 0xf8, !PT ;  /* 0x00000038ac217812 */ /* 0x000fc600078ef823 */
[----:B------:R-:W-:Y:S01]  /*8d60*/  IMAD R32, R32, 0x1800, R177 ;  /* 0x0000180020207824 */ /* 0x000fe200078e02b1 */
[----:B------:R-:W-:-:S05]  /*8d70*/  LOP3.LUT R33, R33, R200, RZ, 0x3c, !PT ;  /* 0x000000c821217212 */ /* 0x000fca00078e3cff */
[----:B------:R-:W-:Y:S01]  /*8d80*/  @!P0 SHF.R.S32.HI R37, RZ, 0x1f, R35 ;  /* 0x0000001fff258819 */ /* 0x000fe20000011423 */
[----:B------:R-:W-:Y:S01]  /*8d90*/  IMAD.IADD R32, R32, 0x1, R33 ;  /* 0x0000000120207824 */ /* 0x000fe200078e0221 */
[----:B------:R-:W-:Y:S01]  /*8da0*/  @!P0 IADD3 R34, P4, P5, R90, R130, R35 ;  /* 0x000000825a228210 */ /* 0x000fe20007d9e023 */
[C---:B------:R-:W-:Y:S02]  /*8db0*/  IMAD R33, R19.reuse, 0x4800, R144 ;  /* 0x0000480013217824 */ /* 0x040fe400078e0290 */
[----:B------:R-:W-:Y:S01]  /*8dc0*/  IMAD R35, R19, 0x4800, R32 ;  /* 0x0000480013237824 */ /* 0x000fe200078e0220 */
[----:B------:R-:W-:Y:S01]  /*8dd0*/  @!P0 IADD3.X R37, R89, R44, R37, P4, P5 ;  /* 0x0000002c59258210 */ /* 0x000fe200027ea425 */
[----:B------:R-:W-:Y:S01]  /*8de0*/  IMAD R33, R33, 0x2, R18 ;  /* 0x0000000221217824 */ /* 0x000fe200078e0212 */
[----:B---3--:R-:W-:-:S04]  /*8df0*/  LEA R40, P4, R36, R120, 0x1 ;  /* 0x0000007824287211 */ /* 0x008fc800078808ff */
[----:B------:R-:W-:Y:S01]  /*8e00*/  LEA.HI.X R41, R36, R121, R38, 0x1, P4 ;  /* 0x0000007924297211 */ /* 0x000fe200020f0c26 */
[----:B------:R-:W-:Y:S01]  /*8e10*/  IMAD R36, R35, 0x2, R18 ;  /* 0x0000000223247824 */ /* 0x000fe200078e0212 */
[----:B------:R-:W-:-:S04]  /*8e20*/  @!P0 LEA R42, P4, R34, R120, 0x1 ;  /* 0x00000078222a8211 */ /* 0x000fc800078808ff */
[----:B------:R-:W-:Y:S02]  /*8e30*/  @!P0 LEA.HI.X R43, R34, R121, R37, 0x1, P4 ;  /* 0x00000079222b8211 */ /* 0x000fe400020f0c25 */
[----:B------:R-:W2:Y:S01]  /*8e40*/  LDS.128 R32, [R33+0x18400] ;  /* 0x0184000021207984 */ /* 0x000ea20000000c00 */
[----:B------:R-:W-:-:S03]  /*8e50*/  ISETP.GE.AND P4, PT, R22, R117, PT ;  /* 0x000000751600720c */ /* 0x000fc60003f86270 */
[----:B------:R-:W3:Y:S10]  /*8e60*/  LDS.128 R36, [R36+0x18400] ;  /* 0x0184000024247984 */ /* 0x000ef40000000c00 */
        /* <DEDUP_REMOVED lines=15> */
[--C-:B------:R-:W-:Y:S01]  /*8f60*/  SHF.R.U64 R55, R78, 0x10, R79.reuse ;  /* 0x000000104e377819 */ /* 0x100fe2000000124f */
[----:B------:R-:W-:Y:S01]  /*8f70*/  IMAD.U32 R54, R223, 0x10000, RZ ;  /* 0x00010000df367824 */ /* 0x000fe200078e00ff */
[----:B------:R-:W-:Y:S02]  /*8f80*/  SHF.R.U32.HI R78, RZ, 0x10, R79 ;  /* 0x00000010ff4e7819 */ /* 0x000fe4000001164f */
        /* <DEDUP_REMOVED lines=15> */
[-C--:B------:R-:W-:Y:S01]  /*9080*/  FMUL.FTZ R64, R48, R223.reuse ;  /* 0x000000df30407220 */ /* 0x080fe20000410000 */
[----:B------:R-:W-:Y:S01]  /*9090*/  PRMT R224, R224, 0x5410, R55 ;  /* 0x00005410e0e07816 */ /* 0x000fe20000000037 */
[----:B------:R-:W-:Y:S01]  /*90a0*/  FFMA.FTZ R48, R49, R223, -R66 ;  /* 0x000000df31307223 */ /* 0x000fe20000010842 */
[CC--:B------:R-:W-:Y:S01]  /*90b0*/  FMUL.FTZ R66, R52.reuse, R54.reuse ;  /* 0x0000003634427220 */ /* 0x0c0fe20000410000 */
[----:B------:R-:W-:Y:S01]  /*90c0*/  LOP3.LUT R225, R225, 0xffff0000, RZ, 0xc0, !PT ;  /* 0xffff0000e1e17812 */ /* 0x000fe200078ec0ff */
[----:B------:R-:W-:Y:S01]  /*90d0*/  FMUL.FTZ R55, R52, R53 ;  /* 0x0000003534377220 */ /* 0x000fe20000410000 */
[----:B------:R-:W-:Y:S01]  /*90e0*/  PRMT R226, R226, 0x5410, R65 ;  /* 0x00005410e2e27816 */ /* 0x000fe20000000041 */
[----:B------:R-:W-:Y:S01]  /*90f0*/  FFMA.FTZ R52, R49, R227, R64 ;  /* 0x000000e331347223 */ /* 0x000fe20000010040 */
[----:B------:R-:W-:Y:S01]  /*9100*/  PRMT R222, R222, 0x5410, R83 ;  /* 0x00005410dede7816 */ /* 0x000fe20000000053 */
[----:B------:R-:W-:Y:S01]  /*9110*/  FFMA.FTZ R49, R51, R53, -R66 ;  /* 0x0000003533317223 */ /* 0x000fe20000010842 */
[----:B------:R-:W-:Y:S01]  /*9120*/  LOP3.LUT R46, R35, 0xffff0000, RZ, 0xc0, !PT ;  /* 0xffff0000232e7812 */ /* 0x000fe200078ec0ff */
[----:B------:R-:W-:Y:S01]  /*9130*/  FFMA.FTZ R66, R51, R54, R55 ;  /* 0x0000003633427223 */ /* 0x000fe20000010037 */
[----:B------:R-:W-:Y:S01]  /*9140*/  LOP3.LUT R211, R211, 0xffff0000, RZ, 0xc0, !PT ;  /* 0xffff0000d3d37812 */ /* 0x000fe200078ec0ff */
[----:B------:R-:W-:Y:S01]  /*9150*/  FMUL.FTZ R51, R50, R225 ;  /* 0x000000e132337220 */ /* 0x000fe20000410000 */
[----:B------:R-:W-:Y:S01]  /*9160*/  IMAD.U32 R64, R226, 0x10000, RZ ;  /* 0x00010000e2407824 */ /* 0x000fe200078e00ff */
[----:B------:R-:W-:Y:S01]  /*9170*/  LOP3.LUT R36, R36, 0xffff0000, RZ, 0xc0, !PT ;  /* 0xffff000024247812 */ /* 0x000fe200078ec0ff */
[----:B------:R-:W-:-:S02]  /*9180*/  IMAD.U32 R54, R222, 0x10000, RZ ;  /* 0x00010000de367824 */ /* 0x000fc400078e00ff */
[-C--:B------:R-:W-:Y:S01]  /*9190*/  FMUL.FTZ R55, R50, R211.reuse ;  /* 0x000000d332377220 */ /* 0x080fe20000410000 */
[----:B------:R-:W-:Y:S01]  /*91a0*/  FFMA.FTZ R76, R46, R211, -R51 ;  /* 0x000000d32e4c7223 */ /* 0x000fe20000010833 */
[----:B------:R-:W-:Y:S01]  /*91b0*/  LOP3.LUT R53, R226, 0xffff0000, RZ, 0xc0, !PT ;  /* 0xffff0000e2357812 */ /* 0x000fe200078ec0ff */
[C---:B------:R-:W-:Y:S01]  /*91c0*/  FMUL.FTZ R50, R37.reuse, R64 ;  /* 0x0000004025327220 */ /* 0x040fe20000410000 */
[----:B------:R-:W-:Y:S01]  /*91d0*/  LOP3.LUT R51, R222, 0xffff0000, RZ, 0xc0, !PT ;  /* 0xffff0000de337812 */ /* 0x000fe200078ec0ff */
[-C--:B------:R-:W-:Y:S01]  /*91e0*/  FMUL.FTZ R37, R37, R54.reuse ;  /* 0x0000003625257220 */ /* 0x080fe20000410000 */
[----:B------:R-:W-:Y:S01]  /*91f0*/  PRMT R210, R210, 0x5410, R81 ;  /* 0x00005410d2d27816 */ /* 0x000fe20000000051 */
[----:B------:R-:W-:Y:S01]  /*9200*/  FFMA.FTZ R225, R46, R225, R55 ;  /* 0x000000e12ee17223 */ /* 0x000fe20000010037 */
[C---:B------:R-:W-:Y:S01]  /*9210*/  FFMA.FTZ R50, R45.reuse, R54, -R50 ;  /* 0x000000362d327223 */ /* 0x040fe20000010832 */
[C---:B------:R-:W-:Y:S01]  /*9220*/  IMAD.U32 R33, R34.reuse, 0x10000, RZ ;  /* 0x0001000022217824 */ /* 0x040fe200078e00ff */
[----:B------:R-:W-:Y:S01]  /*9230*/  LOP3.LUT R35, R34, 0xffff0000, RZ, 0xc0, !PT ;  /* 0xffff000022237812 */ /* 0x000fe200078ec0ff */
[C---:B------:R-:W-:Y:S01]  /*9240*/  FMUL.FTZ R55, R36.reuse, R53 ;  /* 0x0000003524377220 */ /* 0x040fe20000410000 */
[----:B------:R-:W-:Y:S01]  /*9250*/  FFMA.FTZ R45, R45, R64, R37 ;  /* 0x000000402d2d7223 */ /* 0x000fe20000010025 */
[----:B------:R-:W-:Y:S01]  /*9260*/  FMUL.FTZ R65, R36, R51 ;  /* 0x0000003324417220 */ /* 0x000fe20000410000 */
[----:B------:R-:W-:Y:S01]  /*9270*/  LOP3.LUT R32, R32, 0xffff0000, RZ, 0xc0, !PT ;  /* 0xffff000020207812 */ /* 0x000fe200078ec0ff */
[C---:B------:R-:W-:Y:S01]  /*9280*/  IMAD.U32 R34, R38.reuse, 0x10000, RZ ;  /* 0x0001000026227824 */ /* 0x040fe200078e00ff */
[----:B------:R-:W-:Y:S01]  /*9290*/  LOP3.LUT R38, R38, 0xffff0000, RZ, 0xc0, !PT ;  /* 0xffff000026267812 */ /* 0x000fe200078ec0ff */
[C---:B------:R-:W-:Y:S01]  /*92a0*/  IMAD.U32 R37, R224.reuse, 0x10000, RZ ;  /* 0x00010000e0257824 */ /* 0x040fe200078e00ff */
[----:B------:R-:W-:Y:S01]  /*92b0*/  LOP3.LUT R224, R224, 0xffff0000, RZ, 0xc0, !PT ;  /* 0xffff0000e0e07812 */ /* 0x000fe200078ec0ff */
[C---:B------:R-:W-:Y:S01]  /*92c0*/  IMAD.U32 R36, R210.reuse, 0x10000, RZ ;  /* 0x00010000d2247824 */ /* 0x040fe200078e00ff */
[----:B------:R-:W-:Y:S01]  /*92d0*/  LOP3.LUT R210, R210, 0xffff0000, RZ, 0xc0, !PT ;  /* 0xffff0000d2d27812 */ /* 0x000fe200078ec0ff */
[----:B------:R-:W-:Y:S01]  /*92e0*/  FMUL.FTZ R46, R34, R37 ;  /* 0x00000025222e7220 */ /* 0x000fe20000410000 */
[----:B------:R-:W-:Y:S01]  /*92f0*/  FFMA.FTZ R55, R32, R51, -R55 ;  /* 0x0000003320377223 */ /* 0x000fe20000010837 */
[----:B------:R-:W-:Y:S01]  /*9300*/  FMUL.FTZ R34, R34, R36 ;  /* 0x0000002422227220 */ /* 0x000fe20000410000 */
[C---:B------:R-:W-:Y:S01]  /*9310*/  FMUL.FTZ R54, R38.reuse, R224 ;  /* 0x000000e026367220 */ /* 0x040fe20000410000 */
[----:B------:R-:W-:Y:S01]  /*9320*/  FMUL.FTZ R51, R38, R210 ;  /* 0x000000d226337220 */ /* 0x000fe20000410000 */
[C---:B------:R-:W-:Y:S01]  /*9330*/  FFMA.FTZ R46, R33.reuse, R36, -R46 ;  /* 0x00000024212e7223 */ /* 0x040fe2000001082e */
[----:B------:R-:W-:Y:S01]  /*9340*/  FFMA.FTZ R34, R33, R37, R34 ;  /* 0x0000002521227223 */ /* 0x000fe20000010022 */
        /* <DEDUP_REMOVED lines=16> */
.L_x_1407:
[----:B------:R-:W-:Y:S05]  /*9450*/  BSYNC B2 ;  /* 0x0000000000027941 */ /* 0x000fea0003800000 */
.L_x_1406:
[----:B------:R-:W-:Y:S02]  /*9460*/  ULDC.64 UR4, c[0x0][0x208] ;  /* 0x0000820000047ab9 */ /* 0x000fe40000000a00 */
[----:B--2---:R2:W-:Y:S04]  /*9470*/  STG.E.128 desc[UR4][R40.64], R32 ;  /* 0x0000002028007986 */ /* 0x0045e8000c101d04 */
[----:B---3--:R2:W-:Y:S02]  /*9480*/  @!P0 STG.E.128 desc[UR4][R42.64], R36 ;  /* 0x000000242a008986 */ /* 0x0085e4000c101d04 */
.L_x_1405:
[----:B------:R-:W-:Y:S05]  /*9490*/  BSYNC B1 ;  /* 0x0000000000017941 */ /* 0x000fea0003800000 */
.L_x_1404:
        /* <DEDUP_REMOVED lines=14> */
[----:B------:R-:W-:-:S05]  /*9580*/  SHF.R.S32.HI R32, RZ, 0x3, R35 ;  /* 0x00000003ff207819 */ /* 0x000fca0000011423 */
[----:B------:R-:W-:-:S06]  /*9590*/  IMAD R32, R32, 0x1800, R177 ;  /* 0x0000180020207824 */ /* 0x000fcc00078e02b1 */
[--C-:B------:R-:W-:Y:S02]  /*95a0*/  @!P0 SHF.R.S32.HI R37, RZ, 0x1f, R33.reuse ;  /* 0x0000001fff258819 */ /* 0x100fe40000011421 */
[--C-:B------:R-:W-:Y:S02]  /*95b0*/  @!P0 IADD3 R34, P4, P5, R90, R130, R33.reuse ;  /* 0x000000825a228210 */ /* 0x100fe40007d9e021 */
[----:B------:R-:W-:Y:S02]  /*95c0*/  LOP3.LUT R33, R172, 0x38, R33, 0xf8, !PT ;  /* 0x00000038ac217812 */ /* 0x000fe400078ef821 */
[----:B------:R-:W-:Y:S02]  /*95d0*/  @!P0 IADD3.X R37, R89, R44, R37, P4, P5 ;  /* 0x0000002c59258210 */ /* 0x000fe400027ea425 */
[----:B------:R-:W-:Y:S02]  /*95e0*/  LOP3.LUT R33, R33, R200, RZ, 0x3c, !PT ;  /* 0x000000c821217212 */ /* 0x000fe400078e3cff */
[----:B---3--:R-:W-:-:S03]  /*95f0*/  LEA R40, P4, R36, R120, 0x1 ;  /* 0x0000007824287211 */ /* 0x008fc600078808ff */
[----:B------:R-:W-:Y:S01]  /*9600*/  IMAD.IADD R32, R32, 0x1, R33 ;  /* 0x0000000120207824 */ /* 0x000fe200078e0221 */
[-C--:B------:R-:W-:Y:S01]  /*9610*/  LEA.HI.X R41, R36, R121.reuse, R38, 0x1, P4 ;  /* 0x0000007924297211 */ /* 0x080fe200020f0c26 */
[C---:B------:R-:W-:Y:S01]  /*9620*/  IMAD R33, R19.reuse, 0x4800, R142 ;  /* 0x0000480013217824 */ /* 0x040fe200078e028e */
[C---:B------:R-:W-:Y:S01]  /*9630*/  @!P0 LEA R42, P4, R34.reuse, R120, 0x1 ;  /* 0x00000078222a8211 */ /* 0x040fe200078808ff */
[----:B------:R-:W-:Y:S02]  /*9640*/  IMAD R35, R19, 0x4800, R32 ;  /* 0x0000480013237824 */ /* 0x000fe400078e0220 */
[--C-:B------:R-:W-:Y:S01]  /*9650*/  IMAD R33, R33, 0x2, R18.reuse ;  /* 0x0000000221217824 */ /* 0x100fe200078e0212 */
[----:B------:R-:W-:Y:S01]  /*9660*/  @!P0 LEA.HI.X R43, R34, R121, R37, 0x1, P4 ;  /* 0x00000079222b8211 */ /* 0x000fe200020f0c25 */
[----:B------:R-:W-:Y:S01]  /*9670*/  IMAD R36, R35, 0x2, R18 ;  /* 0x0000000223247824 */ /* 0x000fe200078e0212 */
[----:B------:R-:W-:-:S03]  /*9680*/  ISETP.GE.AND P4, PT, R165, R117, PT ;  /* 0x00000075a500720c */ /* 0x000fc60003f86270 */
[----:B------:R-:W2:Y:S04]  /*9690*/  LDS.128 R32, [R33+0x18400] ;  /* 0x0184000021207984 */ /* 0x000ea80000000c00 */
[----:B------:R-:W3:Y:S06]  /*96a0*/  LDS.128 R36, [R36+0x18400] ;  /* 0x0184000024247984 */ /* 0x000eec0000000c00 */
[----:B------:R-:W-:Y:S05]  /*96b0*/  @P4 BRA `(.L_x_1411) ;  /* 0x0000000400684947 */ /* 0x000fea0003800000 */
[----:B------:R-:W-:Y:S01]  /*96c0*/  SHF.R.U64 R54, R62, 0x10, R63 ;  /* 0x000000103e367819 */ /* 0x000fe2000000123f */
[----:B---3--:R-:W-:Y:S01]  /*96d0*/  IMAD.U32 R50, R37, 0x10000, RZ ;  /* 0x0001000025327824 */ /* 0x008fe200078e00ff */
[----:B------:R-:W-:Y:S01]  /*96e0*/  SHF.R.U64 R64, R60, 0x10, R61 ;  /* 0x000000103c407819 */ /* 0x000fe2000000123d */
[----:B--2---:R-:W-:Y:S01]  /*96f0*/  IMAD.U32 R47, R33, 0x10000, RZ ;  /* 0x00010000212f7824 */ /* 0x004fe200078e00ff */
[----:B------:R-:W-:Y:S01]  /*9700*/  SHF.R.U64 R62, R72, 0x10, R73 ;  /* 0x00000010483e7819 */ /* 0x000fe20000001249 */
[----:B------:R-:W-:Y:S01]  /*9710*/  IMAD.U32 R52, R39, 0x10000, RZ ;  /* 0x0001000027347824 */ /* 0x000fe200078e00ff */
[----:B------:R-:W-:Y:S01]  /*9720*/  SHF.R.U32.HI R61, RZ, 0x10, R61 ;  /* 0x00000010ff3d7819 */ /* 0x000fe2000001163d */
[----:B------:R-:W-:Y:S01]  /*9730*/  IMAD.U32 R49, R35, 0x10000, RZ ;  /* 0x0001000023317824 */ /* 0x000fe200078e00ff */
[----:B------:R-:W-:Y:S01]  /*9740*/  SHF.R.U32.HI R72, RZ, 0x10, R73 ;  /* 0x00000010ff487819 */ /* 0x000fe20000011649 */
[----:B------:R-:W-:Y:S01]  /*9750*/  IMAD.U32 R45, R32, 0x10000, RZ ;  /* 0x00010000202d7824 */ /* 0x000fe200078e00ff */
[----:B------:R-:W-:-:S02]  /*9760*/  PRMT R204, R204, 0x5410, R61 ;  /* 0x00005410cccc7816 */ /* 0x000fc4000000003d */
[----:B------:R-:W-:Y:S02]  /*9770*/  PRMT R209, R209, 0x5410, R72 ;  /* 0x00005410d1d17816 */ /* 0x000fe40000000048 */
[----:B------:R-:W-:Y:S01]  /*9780*/  SHF.R.U64 R60, R74, 0x10, R75 ;  /* 0x000000104a3c7819 */ /* 0x000fe2000000124b */
[----:B------:R-:W-:Y:S01]  /*9790*/  IMAD.U32 R53, R204, 0x10000, RZ ;  /* 0x00010000cc357824 */ /* 0x000fe200078e00ff */
[----:B------:R-:W-:Y:S01]  /*97a0*/  PRMT R193, R193, 0x5410, R54 ;  /* 0x00005410c1c17816 */ /* 0x000fe20000000036 */
[----:B------:R-:W-:Y:S01]  /*97b0*/  IMAD.U32 R54, R209, 0x10000, RZ ;  /* 0x00010000d1367824 */ /* 0x000fe200078e00ff */
[----:B------:R-:W-:Y:S02]  /*97c0*/  SHF.R.U32.HI R63, RZ, 0x10, R63 ;  /* 0x00000010ff3f7819 */ /* 0x000fe4000001163f */
[----:B------:R-:W-:Y:S01]  /*97d0*/  PRMT R207, R207, 0x5410, R62 ;  /* 0x00005410cfcf7816 */ /* 0x000fe2000000003e */
[CC--:B------:R-:W-:Y:S01]  /*97e0*/  FMUL.FTZ R62, R50.reuse, R53.reuse ;  /* 0x00000035323e7220 */ /* 0x0c0fe20000410000 */
[----:B------:R-:W-:Y:S01]  /*97f0*/  PRMT R205, R205, 0x5410, R60 ;  /* 0x00005410cdcd7816 */ /* 0x000fe2000000003c */
[-C--:B------:R-:W-:Y:S01]  /*9800*/  FMUL.FTZ R60, R50, R54.reuse ;  /* 0x00000036323c7220 */ /* 0x080fe20000410000 */
[----:B------:R-:W-:Y:S01]  /*9810*/  SHF.R.U32.HI R75, RZ, 0x10, R75 ;  /* 0x00000010ff4b7819 */ /* 0x000fe2000001164b */
[C---:B------:R-:W-:Y:S01]  /*9820*/  FFMA.FTZ R62, R47.reuse, R54, R62 ;  /* 0x000000362f3e7223 */ /* 0x040fe2000001003e */
[----:B------:R-:W-:Y:S01]  /*9830*/  PRMT R194, R194, 0x5410, R63 ;  /* 0x00005410c2c27816 */ /* 0x000fe2000000003f */
[----:B------:R-:W-:Y:S01]  /*9840*/  FFMA.FTZ R60, R47, R53, -R60 ;  /* 0x000000352f3c7223 */ /* 0x000fe2000001083c */
[----:B------:R-:W-:Y:S01]  /*9850*/  LOP3.LUT R51, R37, 0xffff0000, RZ, 0xc0, !PT ;  /* 0xffff000025337812 */ /* 0x000fe200078ec0ff */
[----:B------:R-:W-:Y:S01]  /*9860*/  IMAD.U32 R37, R36, 0x10000, RZ ;  /* 0x0001000024257824 */ /* 0x000fe200078e00ff */
[----:B------:R-:W-:Y:S01]  /*9870*/  PRMT R206, R206, 0x5410, R75 ;  /* 0x00005410cece7816 */ /* 0x000fe2000000004b */
[----:B------:R-:W-:Y:S01]  /*9880*/  IMAD.U32 R47, R194, 0x10000, RZ ;  /* 0x00010000c22f7824 */ /* 0x000fe200078e00ff */
[----:B------:R-:W-:-:S02]  /*9890*/  LOP3.LUT R209, R209, 0xffff0000, RZ, 0xc0, !PT ;  /* 0xffff0000d1d17812 */ /* 0x000fc400078ec0ff */
[----:B------:R-:W-:Y:S01]  /*98a0*/  LOP3.LUT R204, R204, 0xffff0000, RZ, 0xc0, !PT ;  /* 0xffff0000cccc7812 */ /* 0x000fe200078ec0ff */
[----:B------:R-:W-:Y:S01]  /*98b0*/  IMAD.U32 R50, R206, 0x10000, RZ ;  /* 0x00010000ce327824 */ /* 0x000fe200078e00ff */
[----:B------:R-:W-:Y:S01]  /*98c0*/  LOP3.LUT R48, R33, 0xffff0000, RZ, 0xc0, !PT ;  /* 0xffff000021307812 */ /* 0x000fe200078ec0ff */
[----:B------:R-:W-:Y:S01]  /*98d0*/  FMUL.FTZ R53, R51, R209 ;  /* 0x000000d133357220 */ /* 0x000fe20000410000 */
[C---:B------:R-:W-:Y:S01]  /*98e0*/  FMUL.FTZ R55, R52.reuse, R47 ;  /* 0x0000002f34377220 */ /* 0x040fe20000410000 */
[----:B------:R-:W-:Y:S01]  /*98f0*/  PRMT R203, R203, 0x5410, R64 ;  /* 0x00005410cbcb7816 */ /* 0x000fe20000000040 */
[----:B------:R-:W-:Y:S01]  /*9900*/  FMUL.FTZ R51, R51, R204 ;  /* 0x000000cc33337220 */ /* 0x000fe20000410000 */
[----:B------:R-:W-:Y:S01]  /*9910*/  LOP3.LUT R39, R39, 0xffff0000, RZ, 0xc0, !PT ;  /* 0xffff000027277812 */ /* 0x000fe200078ec0ff */
[-C--:B------:R-:W-:Y:S01]  /*9920*/  FMUL.FTZ R54, R52, R50.reuse ;  /* 0x0000003234367220 */ /* 0x080fe20000410000 */
[----:B------:R-:W-:Y:S01]  /*9930*/  LOP3.LUT R206, R206, 0xffff0000, RZ, 0xc0, !PT ;  /* 0xffff0000cece7812 */ /* 0x000fe200078ec0ff */
[----:B------:R-:W-:Y:S01]  /*9940*/  FFMA.FTZ R55, R49, R50, R55 ;  /* 0x0000003231377223 */ /* 0x000fe20000010037 */
[C---:B------:R-:W-:Y:S01]  /*9950*/  FFMA.FTZ R53, R48.reuse, R204, -R53 ;  /* 0x000000cc30357223 */ /* 0x040fe20000010835 */
[----:B------:R-:W-:Y:S01]  /*9960*/  FFMA.FTZ R51, R48, R209, R51 ;  /* 0x000000d130337223 */ /* 0x000fe20000010033 */
[----:B------:R-:W-:Y:S01]  /*9970*/  LOP3.LUT R194, R194, 0xffff0000, RZ, 0xc0, !PT ;  /* 0xffff0000c2c27812 */ /* 0x000fe200078ec0ff */
[----:B------:R-:W-:-:S02]  /*9980*/  IMAD.U32 R50, R207, 0x10000, RZ ;  /* 0x00010000cf327824 */ /* 0x000fc400078e00ff */
[----:B------:R-:W-:Y:S01]  /*9990*/  FFMA.FTZ R54, R49, R47, -R54 ;  /* 0x0000002f31367223 */ /* 0x000fe20000010836 */
[----:B------:R-:W-:Y:S01]  /*99a0*/  IMAD.U32 R48, R203, 0x10000, RZ ;  /* 0x00010000cb307824 */ /* 0x000fe200078e00ff */
[----:B------:R-:W-:Y:S01]  /*99b0*/  LOP3.LUT R46, R35, 0xffff0000, RZ, 0xc0, !PT ;  /* 0xffff0000232e7812 */ /* 0x000fe200078ec0ff */
[----:B------:R-:W-:Y:S01]  /*99c0*/  FMUL.FTZ R47, R39, R206 ;  /* 0x000000ce272f7220 */ /* 0x000fe20000410000 */
[----:B------:R-:W-:Y:S01]  /*99d0*/  FMUL.FTZ R52, R37, R50 ;  /* 0x0000003225347220 */ /* 0x000fe20000410000 */
[----:B------:R-:W-:Y:S01]  /*99e0*/  LOP3.LUT R36, R36, 0xffff0000, RZ, 0xc0, !PT ;  /* 0xffff000024247812 */ /* 0x000fe200078ec0ff */
[----:B------:R-:W-:Y:S01]  /*99f0*/  FMUL.FTZ R39, R39, R194 ;  /* 0x000000c227277220 */ /* 0x000fe20000410000 */
[----:B------:R-:W-:Y:S01]  /*9a00*/  LOP3.LUT R207, R207, 0xffff0000, RZ, 0xc0, !PT ;  /* 0xffff0000cfcf7812 */ /* 0x000fe200078ec0ff */
[-C--:B------:R-:W-:Y:S01]  /*9a10*/  FMUL.FTZ R37, R37, R48.reuse ;  /* 0x0000003025257220 */ /* 0x080fe20000410000 */
[----:B------:R-:W-:Y:S01]  /*9a20*/  LOP3.LUT R203, R203, 0xffff0000, RZ, 0xc0, !PT ;  /* 0xffff0000cbcb7812 */ /* 0x000fe200078ec0ff */
[C---:B------:R-:W-:Y:S01]  /*9a30*/  FFMA.FTZ R52, R45.reuse, R48, -R52 ;  /* 0x000000302d347223 */ /* 0x040fe20000010834 */
[----:B------:R-:W-:Y:S01]  /*9a40*/  LOP3.LUT R33, R32, 0xffff0000, RZ, 0xc0, !PT ;  /* 0xffff000020217812 */ /* 0x000fe200078ec0ff */
[C---:B------:R-:W-:Y:S01]  /*9a50*/  FFMA.FTZ R47, R46.reuse, R194, -R47 ;  /* 0x000000c22e2f7223 */ /* 0x040fe2000001082f */
[----:B------:R-:W-:Y:S01]  /*9a60*/  FFMA.FTZ R206, R46, R206, R39 ;  /* 0x000000ce2ece7223 */ /* 0x000fe20000010027 */
[----:B------:R-:W-:Y:S01]  /*9a70*/  FFMA.FTZ R45, R45, R50, R37 ;  /* 0x000000322d2d7223 */ /* 0x000fe20000010025 */
[----:B------:R-:W-:-:S02]  /*9a80*/  IMAD.U32 R35, R38, 0x10000, RZ ;  /* 0x0001000026237824 */ /* 0x000fc400078e00ff */
[C---:B------:R-:W-:Y:S01]  /*9a90*/  FMUL.FTZ R46, R36.reuse, R207 ;  /* 0x000000cf242e7220 */ /* 0x040fe20000410000 */
[-C--:B------:R-:W-:Y:S01]  /*9aa0*/  FMUL.FTZ R48, R36, R203.reuse ;  /* 0x000000cb24307220 */ /* 0x080fe20000410000 */
[----:B------:R-:W-:Y:S01]  /*9ab0*/  IMAD.U32 R37, R205, 0x10000, RZ ;  /* 0x00010000cd257824 */ /* 0x000fe200078e00ff */
[----:B------:R-:W-:Y:S01]  /*9ac0*/  LOP3.LUT R38, R38, 0xffff0000, RZ, 0xc0, !PT ;  /* 0xffff000026267812 */ /* 0x000fe200078ec0ff */
[----:B------:R-:W-:Y:S01]  /*9ad0*/  IMAD.U32 R36, R193, 0x10000, RZ ;  /* 0x00010000c1247824 */ /* 0x000fe200078e00ff */
[----:B------:R-:W-:Y:S01]  /*9ae0*/  LOP3.LUT R205, R205, 0xffff0000, RZ, 0xc0, !PT ;  /* 0xffff0000cdcd7812 */ /* 0x000fe200078ec0ff */
[C---:B------:R-:W-:Y:S01]  /*9af0*/  IMAD.U32 R32, R34.reuse, 0x10000, RZ ;  /* 0x0001000022207824 */ /* 0x040fe200078e00ff */
[----:B------:R-:W-:Y:S01]  /*9b00*/  LOP3.LUT R193, R193, 0xffff0000, RZ, 0xc0, !PT ;  /* 0xffff0000c1c17812 */ /* 0x000fe200078ec0ff */
[C---:B------:R-:W-:Y:S01]  /*9b10*/  FFMA.FTZ R203, R33.reuse, R203, -R46 ;  /* 0x000000cb21cb7223 */ /* 0x040fe2000001082e */
[----:B------:R-:W-:Y:S01]  /*9b20*/  FFMA.FTZ R48, R33, R207, R48 ;  /* 0x000000cf21307223 */ /* 0x000fe20000010030 */
[----:B------:R-:W-:Y:S01]  /*9b30*/  LOP3.LUT R34, R34, 0xffff0000, RZ, 0xc0, !PT ;  /* 0xffff000022227812 */ /* 0x000fe200078ec0ff */
[C---:B------:R-:W-:Y:S01]  /*9b40*/  FMUL.FTZ R33, R35.reuse, R37 ;  /* 0x0000002523217220 */ /* 0x040fe20000410000 */
[-C--:B------:R-:W-:Y:S01]  /*9b50*/  FMUL.FTZ R46, R35, R36.reuse ;  /* 0x00000024232e7220 */ /* 0x080fe20000410000 */
        /* <DEDUP_REMOVED lines=16> */
.L_x_1411:
[----:B------:R-:W-:Y:S05]  /*9c60*/  BSYNC B2 ;  /* 0x0000000000027941 */ /* 0x000fea0003800000 */
.L_x_1410:
[----:B------:R-:W-:Y:S02]  /*9c70*/  ULDC.64 UR4, c[0x0][0x208] ;  /* 0x0000820000047ab9 */ /* 0x000fe40000000a00 */
[----:B--2---:R2:W-:Y:S04]  /*9c80*/  STG.E.128 desc[UR4][R40.64], R32 ;  /* 0x0000002028007986 */ /* 0x0045e8000c101d04 */
[----:B---3--:R2:W-:Y:S02]  /*9c90*/  @!P0 STG.E.128 desc[UR4][R42.64], R36 ;  /* 0x000000242a008986 */ /* 0x0085e4000c101d04 */
.L_x_1409:
[----:B------:R-:W-:Y:S05]  /*9ca0*/  BSYNC B1 ;  /* 0x0000000000017941 */ /* 0x000fea0003800000 */
.L_x_1408:
[----:B------:R-:W-:-:S13]  /*9cb0*/  ISETP.NE.AND P0, PT, R10, RZ, PT ;  /* 0x000000ff0a00720c */ /* 0x000fda0003f05270 */
[----:B------:R-:W-:Y:S05]  /*9cc0*/  @!P0 BRA `(.L_x_1362) ;  /* 0x0000000800f48947 */ /* 0x000fea0003800000 */
[----:B--2---:R-:W2:Y:S01]  /*9cd0*/  LDL R32, [R1] ;  /* 0x0000000001207983 */ /* 0x004ea20000100800 */
[----:B------:R-:W-:Y:S01]  /*9ce0*/  BSSY B1, `(.L_x_1412) ;  /* 0x0000076000017945 */ /* 0x000fe20003800000 */
[----:B--2---:R-:W-:-:S04]  /*9cf0*/  LOP3.LUT P4, RZ, R32, 0x1, RZ, 0xc0, !PT ;  /* 0x0000000120ff7812 */ /* 0x004fc8000788c0ff */
[----:B------:R-:W-:Y:S02]  /*9d00*/  SEL R152, R122, R152, !P4 ;  /* 0x000000987a987207 */ /* 0x000fe40006000000 */
[----:B---34-:R-:W-:Y:S02]  /*9d10*/  IADD3 R41, P0, P4, R90, R130, R13 ;  /* 0x000000825a297210 */ /* 0x018fe40007c1e00d */
[----:B------:R-:W-:Y:S02]  /*9d20*/  SHF.R.S32.HI R33, RZ, 0x1f, R152 ;  /* 0x0000001fff217819 */ /* 0x000fe40000011498 */
[----:B------:R-:W-:Y:S02]  /*9d30*/  IADD3.X R42, R89, R44, R109, P0, P4 ;  /* 0x0000002c592a7210 */ /* 0x000fe400007e846d */
[----:B------:R-:W-:Y:S02]  /*9d40*/  LEA.HI R33, R33, R152, RZ, 0x4 ;  /* 0x0000009821217211 */ /* 0x000fe400078f20ff */
[----:B------:R-:W-:-:S02]  /*9d50*/  ISETP.GE.AND P4, PT, R166, R117, PT ;  /* 0x00000075a600720c */ /* 0x000fc40003f86270 */
[----:B------:R-:W-:Y:S02]  /*9d60*/  LEA.HI.SX32 R33, R33, R112, 0x1c ;  /* 0x0000007021217211 */ /* 0x000fe400078fe2ff */
[----:B------:R-:W-:Y:S02]  /*9d70*/  LEA R40, P0, R41, R120, 0x1 ;  /* 0x0000007829287211 */ /* 0x000fe400078008ff */
[----:B------:R-:W-:Y:S01]  /*9d80*/  SHF.R.S32.HI R32, RZ, 0x1f, R33 ;  /* 0x0000001fff207819 */ /* 0x000fe20000011421 */
[----:B------:R-:W-:Y:S01]  /*9d90*/  IMAD.SHL.U32 R43, R33, 0x8, RZ ;  /* 0x00000008212b7824 */ /* 0x000fe200078e00ff */
[----:B------:R-:W-:Y:S02]  /*9da0*/  LEA.HI.X R41, R41, R121, R42, 0x1, P0 ;  /* 0x0000007929297211 */ /* 0x000fe400000f0c2a */
[----:B------:R-:W-:Y:S02]  /*9db0*/  LEA.HI R32, R32, R33, RZ, 0x3 ;  /* 0x0000002120207211 */ /* 0x000fe400078f18ff */
[----:B------:R-:W-:-:S02]  /*9dc0*/  LOP3.LUT R33, R172, 0x38, R43, 0xf8, !PT ;  /* 0x00000038ac217812 */ /* 0x000fc400078ef82b */
[----:B------:R-:W-:Y:S02]  /*9dd0*/  SHF.R.S32.HI R32, RZ, 0x3, R32 ;  /* 0x00000003ff207819 */ /* 0x000fe40000011420 */
[----:B------:R-:W-:-:S03]  /*9de0*/  LOP3.LUT R33, R33, R200, RZ, 0x3c, !PT ;  /* 0x000000c821217212 */ /* 0x000fc600078e3cff */
        /* <DEDUP_REMOVED lines=17> */
[----:B------:R-:W-:Y:S02]  /*9f00*/  PRMT R171, R171, 0x5410, R68 ;  /* 0x00005410abab7816 */ /* 0x000fe40000000044 */
[----:B------:R-:W-:-:S02]  /*9f10*/  SHF.R.U64 R52, R70, 0x10, R71 ;  /* 0x0000001046347819 */ /* 0x000fc40000001247 */
[----:B------:R-:W-:Y:S01]  /*9f20*/  PRMT R158, R158, 0x5410, R57 ;  /* 0x000054109e9e7816 */ /* 0x000fe20000000039 */
[----:B------:R-:W-:Y:S01]  /*9f30*/  IMAD.U32 R55, R171, 0x10000, RZ ;  /* 0x00010000ab377824 */ /* 0x000fe200078e00ff */
[----:B------:R-:W-:Y:S02]  /*9f40*/  SHF.R.U64 R54, R58, 0x10, R59 ;  /* 0x000000103a367819 */ /* 0x000fe4000000123b */
[----:B------:R-:W-:Y:S01]  /*9f50*/  SHF.R.U32.HI R71, RZ, 0x10, R71 ;  /* 0x00000010ff477819 */ /* 0x000fe20000011647 */
[----:B------:R-:W-:Y:S01]  /*9f60*/  FMUL.FTZ R57, R48, R55 ;  /* 0x0000003730397220 */ /* 0x000fe20000410000 */
[----:B------:R-:W-:Y:S02]  /*9f70*/  SHF.R.U32.HI R59, RZ, 0x10, R59 ;  /* 0x00000010ff3b7819 */ /* 0x000fe4000001163b */
[----:B------:R-:W-:Y:S01]  /*9f80*/  PRMT R170, R170, 0x5410, R53 ;  /* 0x00005410aaaa7816 */ /* 0x000fe20000000035 */
[----:B------:R-:W-:Y:S01]  /*9f90*/  IMAD.U32 R53, R158, 0x10000, RZ ;  /* 0x000100009e357824 */ /* 0x000fe200078e00ff */
[----:B------:R-:W-:-:S02]  /*9fa0*/  PRMT R168, R168, 0x5410, R71 ;  /* 0x00005410a8a87816 */ /* 0x000fc40000000047 */
[----:B------:R-:W-:Y:S01]  /*9fb0*/  PRMT R156, R156, 0x5410, R59 ;  /* 0x000054109c9c7816 */ /* 0x000fe2000000003b */
[-C--:B------:R-:W-:Y:S01]  /*9fc0*/  FMUL.FTZ R59, R48, R53.reuse ;  /* 0x00000035303b7220 */ /* 0x080fe20000410000 */
[----:B------:R-:W-:Y:S01]  /*9fd0*/  PRMT R155, R155, 0x5410, R54 ;  /* 0x000054109b9b7816 */ /* 0x000fe20000000036 */
[----:B------:R-:W-:Y:S01]  /*9fe0*/  FFMA.FTZ R54, R42, R53, -R57 ;  /* 0x000000352a367223 */ /* 0x000fe20000010839 */
[----:B------:R-:W-:Y:S01]  /*9ff0*/  PRMT R159, R159, 0x5410, R52 ;  /* 0x000054109f9f7816 */ /* 0x000fe20000000034 */
[----:B------:R-:W-:Y:S01]  /*a000*/  IMAD.U32 R57, R168, 0x10000, RZ ;  /* 0x00010000a8397824 */ /* 0x000fe200078e00ff */
[----:B------:R-:W-:Y:S01]  /*a010*/  LOP3.LUT R49, R37, 0xffff0000, RZ, 0xc0, !PT ;  /* 0xffff000025317812 */ /* 0x000fe200078ec0ff */
[----:B------:R-:W-:Y:S01]  /*a020*/  IMAD.U32 R53, R156, 0x10000, RZ ;  /* 0x000100009c357824 */ /* 0x000fe200078e00ff */
[----:B------:R-:W-:Y:S01]  /*a030*/  LOP3.LUT R52, R171, 0xffff0000, RZ, 0xc0, !PT ;  /* 0xffff0000ab347812 */ /* 0x000fe200078ec0ff */
[----:B------:R-:W-:Y:S01]  /*a040*/  FFMA.FTZ R59, R42, R55, R59 ;  /* 0x000000372a3b7223 */ /* 0x000fe2000001003b */
[----:B------:R-:W-:Y:S01]  /*a050*/  LOP3.LUT R158, R158, 0xffff0000, RZ, 0xc0, !PT ;  /* 0xffff00009e9e7812 */ /* 0x000fe200078ec0ff */
[----:B------:R-:W-:Y:S01]  /*a060*/  FMUL.FTZ R55, R50, R57 ;  /* 0x0000003932377220 */ /* 0x000fe20000410000 */
[----:B------:R-:W-:Y:S01]  /*a070*/  LOP3.LUT R45, R33, 0xffff0000, RZ, 0xc0, !PT ;  /* 0xffff0000212d7812 */ /* 0x000fe200078ec0ff */
[----:B------:R-:W-:Y:S01]  /*a080*/  FMUL.FTZ R48, R49, R52 ;  /* 0x0000003431307220 */ /* 0x000fe20000410000 */
[----:B------:R-:W-:Y:S01]  /*a090*/  LOP3.LUT R47, R36, 0xffff0000, RZ, 0xc0, !PT ;  /* 0xffff0000242f7812 */ /* 0x000fe200078ec0ff */
[----:B------:R-:W-:Y:S01]  /*a0a0*/  IMAD.U32 R36, R35, 0x10000, RZ ;  /* 0x0001000023247824 */ /* 0x000fe200078e00ff */
[----:B------:R-:W-:Y:S01]  /*a0b0*/  LOP3.LUT R51, R39, 0xffff0000, RZ, 0xc0, !PT ;  /* 0xffff000027337812 */ /* 0x000fe200078ec0ff */
[-C--:B------:R-:W-:Y:S01]  /*a0c0*/  FMUL.FTZ R50, R50, R53.reuse ;  /* 0x0000003532327220 */ /* 0x080fe20000410000 */
[----:B------:R-:W-:Y:S01]  /*a0d0*/  PRMT R157, R157, 0x5410, R56 ;  /* 0x000054109d9d7816 */ /* 0x000fe20000000038 */
[-C--:B------:R-:W-:Y:S01]  /*a0e0*/  FMUL.FTZ R42, R49, R158.reuse ;  /* 0x0000009e312a7220 */ /* 0x080fe20000410000 */
[----:B------:R-:W-:Y:S01]  /*a0f0*/  LOP3.LUT R168, R168, 0xffff0000, RZ, 0xc0, !PT ;  /* 0xffff0000a8a87812 */ /* 0x000fe200078ec0ff */
[----:B------:R-:W-:Y:S01]  /*a100*/  FFMA.FTZ R49, R45, R158, -R48 ;  /* 0x0000009e2d317223 */ /* 0x000fe20000010830 */
[----:B------:R-:W-:Y:S01]  /*a110*/  LOP3.LUT R156, R156, 0xffff0000, RZ, 0xc0, !PT ;  /* 0xffff00009c9c7812 */ /* 0x000fe200078ec0ff */
[C---:B------:R-:W-:Y:S01]  /*a120*/  FFMA.FTZ R55, R36.reuse, R53, -R55 ;  /* 0x0000003524377223 */ /* 0x040fe20000010837 */
[----:B------:R-:W-:Y:S01]  /*a130*/  LOP3.LUT R37, R35, 0xffff0000, RZ, 0xc0, !PT ;  /* 0xffff000023257812 */ /* 0x000fe200078ec0ff */
[----:B------:R-:W-:Y:S01]  /*a140*/  FFMA.FTZ R50, R36, R57, R50 ;  /* 0x0000003924327223 */ /* 0x000fe20000010032 */
[----:B------:R-:W-:Y:S01]  /*a150*/  FFMA.FTZ R52, R45, R52, R42 ;  /* 0x000000342d347223 */ /* 0x000fe2000001002a */
[----:B------:R-:W-:Y:S01]  /*a160*/  FMUL.FTZ R48, R51, R168 ;  /* 0x000000a833307220 */ /* 0x000fe20000410000 */
[----:B------:R-:W-:-:S02]  /*a170*/  IMAD.U32 R36, R157, 0x10000, RZ ;  /* 0x000100009d247824 */ /* 0x000fc400078e00ff */
[-C--:B------:R-:W-:Y:S01]  /*a180*/  FMUL.FTZ R56, R51, R156.reuse ;  /* 0x0000009c33387220 */ /* 0x080fe20000410000 */
[----:B------:R-:W-:Y:S02]  /*a190*/  IMAD.U32 R42, R170, 0x10000, RZ ;  /* 0x00010000aa2a7824 */ /* 0x000fe400078e00ff */
[----:B------:R-:W-:Y:S01]  /*a1a0*/  FFMA.FTZ R156, R37, R156, -R48 ;  /* 0x0000009c259c7223 */ /* 0x000fe20000010830 */
[----:B------:R-:W-:Y:S02]  /*a1b0*/  IMAD.U32 R33, R32, 0x10000, RZ ;  /* 0x0001000020217824 */ /* 0x000fe400078e00ff */
[C---:B------:R-:W-:Y:S01]  /*a1c0*/  FMUL.FTZ R45, R46.reuse, R36 ;  /* 0x000000242e2d7220 */ /* 0x040fe20000410000 */
[-C--:B------:R-:W-:Y:S01]  /*a1d0*/  FMUL.FTZ R48, R46, R42.reuse ;  /* 0x0000002a2e307220 */ /* 0x080fe20000410000 */
[----:B------:R-:W-:Y:S01]  /*a1e0*/  LOP3.LUT R170, R170, 0xffff0000, RZ, 0xc0, !PT ;  /* 0xffff0000aaaa7812 */ /* 0x000fe200078ec0ff */
[C---:B------:R-:W-:Y:S02]  /*a1f0*/  IMAD.U32 R39, R38.reuse, 0x10000, RZ ;  /* 0x0001000026277824 */ /* 0x040fe400078e00ff */
[C---:B------:R-:W-:Y:S01]  /*a200*/  FFMA.FTZ R45, R33.reuse, R42, R45 ;  /* 0x0000002a212d7223 */ /* 0x040fe2000001002d */
[----:B------:R-:W-:Y:S01]  /*a210*/  FFMA.FTZ R48, R33, R36, -R48 ;  /* 0x0000002421307223 */ /* 0x000fe20000010830 */
        /* <DEDUP_REMOVED lines=10> */
[----:B------:R-:W-:Y:S01]  /*a2c0*/  FMUL.FTZ R46, R39, R42 ;  /* 0x0000002a272e7220 */ /* 0x000fe20000410000 */
[----:B------:R-:W-:Y:S01]  /*a2d0*/  LOP3.LUT R34, R34, 0xffff0000, RZ, 0xc0, !PT ;  /* 0xffff000022227812 */ /* 0x000fe200078ec0ff */
[----:B------:R-:W-:Y:S01]  /*a2e0*/  FMUL.FTZ R33, R38, R159 ;  /* 0x0000009f26217220 */ /* 0x000fe20000410000 */
[-C--:B------:R-:W-:Y:S01]  /*a2f0*/  FMUL.FTZ R47, R47, R157.reuse ;  /* 0x0000009d2f2f7220 */ /* 0x080fe20000410000 */
[----:B------:R-:W-:Y:S01]  /*a300*/  FFMA.FTZ R37, R32, R157, -R37 ;  /* 0x0000009d20257223 */ /* 0x000fe20000010825 */
[----:B------:R-:W-:Y:S01]  /*a310*/  FMUL.FTZ R39, R39, R36 ;  /* 0x0000002427277220 */ /* 0x000fe20000410000 */
[-C--:B------:R-:W-:Y:S01]  /*a320*/  FMUL.FTZ R38, R38, R155.reuse ;  /* 0x0000009b26267220 */ /* 0x080fe20000410000 */
[----:B------:R-:W-:Y:S01]  /*a330*/  FFMA.FTZ R32, R32, R170, R47 ;  /* 0x000000aa20207223 */ /* 0x000fe2000001002f */
[C---:B------:R-:W-:Y:S01]  /*a340*/  FFMA.FTZ R46, R35.reuse, R36, -R46 ;  /* 0x00000024232e7223 */ /* 0x040fe2000001082e */
[----:B------:R-:W-:Y:S01]  /*a350*/  FFMA.FTZ R39, R35, R42, R39 ;  /* 0x0000002a23277223 */ /* 0x000fe20000010027 */
[C---:B------:R-:W-:Y:S01]  /*a360*/  FFMA.FTZ R33, R34.reuse, R155, -R33 ;  /* 0x0000009b22217223 */ /* 0x040fe20000010821 */
[----:B------:R-:W-:Y:S01]  /*a370*/  FFMA.FTZ R38, R34, R159, R38 ;  /* 0x0000009f22267223 */ /* 0x000fe20000010026 */
[----:B------:R-:W-:-:S02]  /*a380*/  F2FP.BF16.F32.PACK_AB R49, R49, R54 ;  /* 0x000000363131723e */ /* 0x000fc400000010ff */
[----:B------:R-:W-:Y:S02]  /*a390*/  F2FP.BF16.F32.PACK_AB R52, R52, R59 ;  /* 0x0000003b3434723e */ /* 0x000fe400000010ff */
[----:B------:R-:W-:Y:S02]  /*a3a0*/  F2FP.BF16.F32.PACK_AB R50, R51, R50 ;  /* 0x000000323332723e */ /* 0x000fe400000010ff */
[----:B------:R-:W-:Y:S01]  /*a3b0*/  F2FP.BF16.F32.PACK_AB R48, R37, R48 ;  /* 0x000000302530723e */ /* 0x000fe200000010ff */
[----:B------:R-:W-:Y:S01]  /*a3c0*/  IMAD.MOV.U32 R37, RZ, RZ, R52 ;  /* 0x000000ffff257224 */ /* 0x000fe200078e0034 */
[----:B------:R-:W-:Y:S02]  /*a3d0*/  F2FP.BF16.F32.PACK_AB R36, R32, R45 ;  /* 0x0000002d2024723e */ /* 0x000fe400000010ff */
[----:B------:R-:W-:Y:S01]  /*a3e0*/  F2FP.BF16.F32.PACK_AB R34, R33, R46 ;  /* 0x0000002e2122723e */ /* 0x000fe200000010ff */
[----:B------:R-:W-:Y:S01]  /*a3f0*/  IMAD.MOV.U32 R32, RZ, RZ, R48 ;  /* 0x000000ffff207224 */ /* 0x000fe200078e0030 */
[----:B------:R-:W-:Y:S01]  /*a400*/  F2FP.BF16.F32.PACK_AB R38, R38, R39 ;  /* 0x000000272626723e */ /* 0x000fe200000010ff */
[----:B------:R-:W-:Y:S01]  /*a410*/  IMAD.MOV.U32 R33, RZ, RZ, R49 ;  /* 0x000000ffff217224 */ /* 0x000fe200078e0031 */
[----:B------:R-:W-:Y:S01]  /*a420*/  F2FP.BF16.F32.PACK_AB R35, R156, R55 ;  /* 0x000000379c23723e */ /* 0x000fe200000010ff */
[----:B------:R-:W-:-:S07]  /*a430*/  IMAD.MOV.U32 R39, RZ, RZ, R50 ;  /* 0x000000ffff277224 */ /* 0x000fce00078e0032 */
.L_x_1413:
[----:B------:R-:W-:Y:S05]  /*a440*/  BSYNC B1 ;  /* 0x0000000000017941 */ /* 0x000fea0003800000 */
.L_x_1412:
[----:B------:R-:W-:Y:S01]  /*a450*/  ISETP.GE.AND P0, PT, R43, R151, PT ;  /* 0x000000972b00720c */ /* 0x000fe20003f06270 */
[----:B------:R-:W-:Y:S02]  /*a460*/  ULDC.64 UR4, c[0x0][0x208] ;  /* 0x0000820000047ab9 */ /* 0x000fe40000000a00 */
[----:B--2---:R2:W-:Y:S10]  /*a470*/  STG.E.128 desc[UR4][R40.64], R32 ;  /* 0x0000002028007986 */ /* 0x0045f4000c101d04 */
[----:B------:R-:W-:Y:S05]  /*a480*/  @P0 BRA `(.L_x_1362) ;  /* 0x0000000400040947 */ /* 0x000fea0003800000 */
[--C-:B------:R-:W-:Y:S01]  /*a490*/  IADD3 R130, P0, P4, R90, R130, R43.reuse ;  /* 0x000000825a827210 */ /* 0x100fe20007c1e02b */
[----:B------:R-:W-:Y:S01]  /*a4a0*/  ULDC.64 UR4, c[0x0][0x208] ;  /* 0x0000820000047ab9 */ /* 0x000fe20000000a00 */
[----:B------:R-:W-:-:S04]  /*a4b0*/  SHF.R.S32.HI R43, RZ, 0x1f, R43 ;  /* 0x0000001fff2b7819 */ /* 0x000fc8000001142b */
[----:B------:R-:W-:Y:S02]  /*a4c0*/  IADD3.X R44, R89, R44, R43, P0, P4 ;  /* 0x0000002c592c7210 */ /* 0x000fe400007e842b */
[----:B------:R-:W-:-:S04]  /*a4d0*/  LEA R120, P0, R130, R120, 0x1 ;  /* 0x0000007882787211 */ /* 0x000fc800078008ff */
[----:B------:R-:W-:-:S05]  /*a4e0*/  LEA.HI.X R121, R130, R121, R44, 0x1, P0 ;  /* 0x0000007982797211 */ /* 0x000fca00000f0c2c */
[----:B---3--:R3:W-:Y:S01]  /*a4f0*/  STG.E.128 desc[UR4][R120.64], R36 ;  /* 0x0000002478007986 */ /* 0x0087e2000c101d04 */
[----:B------:R-:W-:Y:S05]  /*a500*/  BRA `(.L_x_1362) ;  /* 0x0000000000e47947 */ /* 0x000fea0003800000 */
.L_x_1329:
[----:B------:R-:W-:-:S04]  /*a510*/  ULOP3.LUT UR4, UR60, 0x1, URZ, 0xfc, !UPT ;  /* 0x000000013c047892 */ /* 0x000fc8000f8efc3f */
[----:B------:R-:W-:-:S06]  /*a520*/  UISETP.NE.AND UP0, UPT, UR4, 0x3, UPT ;  /* 0x000000030400788c */ /* 0x000fcc000bf05270 */
[----:B------:R-:W-:-:S13]  /*a530*/  PLOP3.LUT P1, PT, PT, PT, UP0, 0x80, 0x0 ;  /* 0x000000000000781c */ /* 0x000fda0003f2f008 */
[----:B------:R-:W-:Y:S05]  /*a540*/  @!P1 BRA `(.L_x_1414) ;  /* 0x0000000000049947 */ /* 0x000fea0003800000 */
[----:B------:R-:W-:Y:S01]  /*a550*/  BPT.TRAP 0x1 ;  /* 0x000000040000795c */ /* 0x000fe20000300000 */
.L_x_1414:
[----:B------:R-:W-:Y:S01]  /*a560*/  IMAD R4, R19, 0x8, R18 ;  /* 0x0000000813047824 */ /* 0x000fe200078e0212 */
[----:B------:R-:W-:Y:S01]  /*a570*/  SHF.L.U32 R3, R167, 0x1f, RZ ;  /* 0x0000001fa7037819 */ /* 0x000fe200000006ff */
[----:B------:R-:W-:Y:S01]  /*a580*/  IMAD R5, R24, -0x60, R2 ;  /* 0xffffffa018057824 */ /* 0x000fe200078e0202 */
[----:B------:R-:W-:Y:S02]  /*a590*/  BSSY B1, `(.L_x_1415) ;  /* 0x0000005000017945 */ /* 0x000fe40003800000 */
[----:B------:R-:W1:Y:S02]  /*a5a0*/  SYNCS.PHASECHK.TRANS64.TRYWAIT P4, [R4+URZ+0x2a890], R3 ;  /* 0x02a89003040075a7 */ /* 0x000e64000808017f */
[----:B------:R-:W-:-:S04]  /*a5b0*/  VIMNMX R5, R5, 0x60, PT ;  /* 0x0000006005057848 */ /* 0x000fc80003fe0100 */
[----:B------:R-:W-:Y:S01]  /*a5c0*/  ISETP.GE.AND P0, PT, R162, R5, PT ;  /* 0x00000005a200720c */ /* 0x000fe20003f06270 */
[----:B-1----:R-:W-:-:S12]  /*a5d0*/  @!P4 BRA `(.L_x_1416) ;  /* 0x000001cc0078c947 */ /* 0x002fd80003800000 */
.L_x_1732:
[----:B------:R-:W-:Y:S05]  /*a5e0*/  BSYNC B1 ;  /* 0x0000000000017941 */ /* 0x000fea0003800000 */
.L_x_1415:
[----:B------:R-:W-:Y:S04]  /*a5f0*/  BSSY B1, `(.L_x_1417) ;  /* 0x0000015000017945 */ /* 0x000fe80003800000 */
[----:B------:R-:W-:Y:S05]  /*a600*/  @P0 BRA `(.L_x_1418) ;  /* 0x00000000004c0947 */ /* 0x000fea0003800000 */
[----:B------:R-:W-:Y:S01]  /*a610*/  ISETP.NE.AND P4, PT, R12, RZ, PT ;  /* 0x000000ff0c00720c */ /* 0x000fe20003f85270 */
[----:B------:R-:W-:Y:S01]  /*a620*/  ULDC.64 UR4, c[0x0][0x208] ;  /* 0x0000820000047ab9 */ /* 0x000fe20000000a00 */
[----:B------:R-:W-:-:S11]  /*a630*/  ISETP.NE.AND P0, PT, R11, RZ, PT ;  /* 0x000000ff0b00720c */ /* 0x000fd60003f05270 */
[----:B0-----:R-:W0:Y:S04]  /*a640*/  @P4 LDS.128 R32, [R43] ;  /* 0x000000002b204984 */ /* 0x001e280000000c00 */
[----:B------:R-:W2:Y:S04]  /*a650*/  @P0 LDS.128 R36, [R42] ;  /* 0x000000002a240984 */ /* 0x000ea80000000c00 */
[----:B0-----:R-:W-:Y:S01]  /*a660*/  @P4 STG.E.128 desc[UR4][R44.64], R32 ;  /* 0x000000202c004986 */ /* 0x001fe2000c101d04 */
[----:B------:R-:W-:-:S03]  /*a670*/  ISETP.NE.AND P4, PT, R10, RZ, PT ;  /* 0x000000ff0a00720c */ /* 0x000fc60003f85270 */
[----:B--2---:R-:W-:Y:S01]  /*a680*/  @P0 STG.E.128 desc[UR4][R44.64+0x40], R36 ;  /* 0x000040242c000986 */ /* 0x004fe2000c101d04 */
[----:B------:R-:W-:-:S09]  /*a690*/  ISETP.NE.AND P0, PT, R9, RZ, PT ;  /* 0x000000ff0900720c */ /* 0x000fd20003f05270 */
[----:B------:R-:W0:Y:S04]  /*a6a0*/  @P4 LDS.128 R32, [R43+0x3000] ;  /* 0x003000002b204984 */ /* 0x000e280000000c00 */
[----:B------:R-:W2:Y:S04]  /*a6b0*/  @P0 LDS.128 R36, [R42+0x3000] ;  /* 0x003000002a240984 */ /* 0x000ea80000000c00 */
[----:B0-----:R-:W-:Y:S01]  /*a6c0*/  @P4 STG.E.128 desc[UR4][R44.64+0x80], R32 ;  /* 0x000080202c004986 */ /* 0x001fe2000c101d04 */
[----:B------:R-:W-:-:S03]  /*a6d0*/  ISETP.NE.AND P4, PT, R7, RZ, PT ;  /* 0x000000ff0700720c */ /* 0x000fc60003f85270 */
[----:B--2---:R-:W-:Y:S01]  /*a6e0*/  @P0 STG.E.128 desc[UR4][R44.64+0xc0], R36 ;  /* 0x0000c0242c000986 */ /* 0x004fe2000c101d04 */
[----:B------:R-:W-:-:S09]  /*a6f0*/  ISETP.NE.AND P0, PT, R8, RZ, PT ;  /* 0x000000ff0800720c */ /* 0x000fd20003f05270 */
[----:B------:R-:W0:Y:S04]  /*a700*/  @P4 LDS.128 R36, [R42+0x6000] ;  /* 0x006000002a244984 */ /* 0x000e280000000c00 */
[----:B------:R-:W2:Y:S04]  /*a710*/  @P0 LDS.128 R32, [R43+0x6000] ;  /* 0x006000002b200984 */ /* 0x000ea80000000c00 */
[----:B0-----:R3:W-:Y:S04]  /*a720*/  @P4 STG.E.128 desc[UR4][R44.64+0x140], R36 ;  /* 0x000140242c004986 */ /* 0x0017e8000c101d04 */
[----:B--2---:R3:W-:Y:S02]  /*a730*/  @P0 STG.E.128 desc[UR4][R44.64+0x100], R32 ;  /* 0x000100202c000986 */ /* 0x0047e4000c101d04 */
.L_x_1418:
[----:B------:R-:W-:Y:S05]  /*a740*/  BSYNC B1 ;  /* 0x0000000000017941 */ /* 0x000fea0003800000 */
.L_x_1417:
[----:B------:R-:W-:-:S13]  /*a750*/  ISETP.GE.AND P0, PT, R185, R5, PT ;  /* 0x00000005b900720c */ /* 0x000fda0003f06270 */
[----:B------:R-:W-:Y:S05]  /*a760*/  @P0 BRA `(.L_x_1362) ;  /* 0x00000000004c0947 */ /* 0x000fea0003800000 */
[----:B------:R-:W-:Y:S01]  /*a770*/  ISETP.NE.AND P4, PT, R12, RZ, PT ;  /* 0x000000ff0c00720c */ /* 0x000fe20003f85270 */
[----:B------:R-:W-:Y:S01]  /*a780*/  ULDC.64 UR4, c[0x0][0x208] ;  /* 0x0000820000047ab9 */ /* 0x000fe20000000a00 */
[----:B------:R-:W-:-:S11]  /*a790*/  ISETP.NE.AND P0, PT, R10, RZ, PT ;  /* 0x000000ff0a00720c */ /* 0x000fd60003f05270 */
[----:B0--3--:R-:W0:Y:S04]  /*a7a0*/  @P4 LDS.128 R32, [R43+0x2000] ;  /* 0x002000002b204984 */ /* 0x009e280000000c00 */
[----:B------:R-:W2:Y:S04]  /*a7b0*/  @P0 LDS.128 R36, [R43+0x5000] ;  /* 0x005000002b240984 */ /* 0x000ea80000000c00 */
        /* <DEDUP_REMOVED lines=14> */
.L_x_1362:
[----:B------:R-:W-:Y:S05]  /*a8a0*/  BSYNC B0 ;  /* 0x0000000000007941 */ /* 0x000fea0003800000 */
.L_x_1328:
[----:B01234-:R-:W0:Y:S01]  /*a8b0*/  S2R R32, SR_TID.X ;  /* 0x0000000000207919 */ /* 0x01fe220000002100 */
[----:B------:R-:W-:Y:S01]  /*a8c0*/  @!PT LDS RZ, [RZ] ;  /* 0x00000000fffff984 */ /* 0x000fe20000000800 */
[----:B------:R-:W-:Y:S01]  /*a8d0*/  @!PT LDS RZ, [RZ] ;  /* 0x00000000fffff984 */ /* 0x000fe20000000800 */
[----:B------:R-:W-:Y:S01]  /*a8e0*/  @!PT LDS RZ, [RZ] ;  /* 0x00000000fffff984 */ /* 0x000fe20000000800 */
[----:B------:R-:W-:Y:S01]  /*a8f0*/  @!PT LDS RZ, [RZ] ;  /* 0x00000000fffff984 */ /* 0x000fe20000000800 */
[----:B------:R1:W-:Y:S06]  /*a900*/  MEMBAR.ALL.CTA ;  /* 0x0000000000007992 */ /* 0x0003ec0000008000 */
[----:B-1----:R-:W1:Y:S01]  /*a910*/  FENCE.VIEW.ASYNC.S ;  /* 0x00000000000073c6 */ /* 0x002e620000000000 */
[----:B------:R-:W-:Y:S05]  /*a920*/  WARPSYNC.ALL ;  /* 0x0000000000007948 */ /* 0x000fea0003800000 */
[----:B------:R-:W-:Y:S01]  /*a930*/  BSSY B0, `(.L_x_1419) ;  /* 0x0000009000007945 */ /* 0x000fe20003800000 */
[----:B0-----:R-:W-:Y:S01]  /*a940*/  LOP3.LUT R32, R32, 0x7f, RZ, 0xc0, !PT ;  /* 0x0000007f20207812 */ /* 0x001fe200078ec0ff */
[----:B-1----:R0:W-:Y:S03]  /*a950*/  BAR.SYNC.DEFER_BLOCKING R154, 0x80 ;  /* 0x0002009a0000751d */ /* 0x0021e60000010000 */
[----:B------:R-:W-:-:S13]  /*a960*/  ISETP.NE.AND P0, PT, R32, RZ, PT ;  /* 0x000000ff2000720c */ /* 0x000fda0003f05270 */
[----:B------:R-:W-:-:S05]  /*a970*/  @!P0 VIADD R32, R4, 0x2a8a0 ;  /* 0x0002a8a004208836 */ /* 0x000fca0000000000 */
[----:B------:R-:W-:-:S04]  /*a980*/  @!P0 PRMT R32, RZ, 0x654, R32 ;  /* 0x00000654ff208816 */ /* 0x000fc80000000020 */
[----:B------:R0:W-:Y:S01]  /*a990*/  @!P0 SYNCS.ARRIVE.TRANS64.RED.A1T0 RZ, [R32+URZ], RZ ;  /* 0x000000ff20ff89a7 */ /* 0x0001e2000810043f */
[----:B------:R-:W-:Y:S05]  /*a9a0*/  @!P1 BRA `(.L_x_1420) ;  /* 0x0000000000049947 */ /* 0x000fea0003800000 */
[----:B------:R-:W-:Y:S01]  /*a9b0*/  BPT.TRAP 0x1 ;  /* 0x000000040000795c */ /* 0x000fe20000300000 */
.L_x_1420:
[----:B------:R-:W-:Y:S05]  /*a9c0*/  BSYNC B0 ;  /* 0x0000000000007941 */ /* 0x000fea0003800000 */
.L_x_1419:
[----:B------:R-:W1:Y:S01]  /*a9d0*/  SYNCS.PHASECHK.TRANS64.TRYWAIT P4, [R4+URZ+0x2a8b0], R3 ;  /* 0x02a8b003040075a7 */ /* 0x000e62000808017f */
[----:B0-----:R-:W-:Y:S01]  /*a9e0*/  IMAD R32, R19, 0x3000, R27 ;  /* 0x0000300013207824 */ /* 0x001fe200078e021b */
[----:B------:R-:W-:Y:S01]  /*a9f0*/  ULDC UR61, c[0x0][0x310] ;  /* 0x0000c400003d7ab9 */ /* 0x000fe20000000800 */
[----:B------:R-:W-:Y:S01]  /*aa00*/  ULDC.64 UR56, c[0x0][0x318] ;  /* 0x0000c60000387ab9 */ /* 0x000fe20000000a00 */
[----:B------:R-:W-:Y:S01]  /*aa10*/  ULDC.64 UR58, c[0x0][0x308] ;  /* 0x0000c200003a7ab9 */ /* 0x000fe20000000a00 */
[----:B------:R-:W-:Y:S01]  /*aa20*/  BSSY B0, `(.L_x_1421) ;  /* 0x0000004000007945 */ /* 0x000fe20003800000 */
[----:B------:R-:W-:Y:S01]  /*aa30*/  ISETP.GE.AND P1, PT, R162, R5, PT ;  /* 0x00000005a200720c */ /* 0x000fe20003f26270 */
[----:B------:R-:W-:Y:S02]  /*aa40*/  IMAD.IADD R34, R123, 0x1, R32 ;  /* 0x000000017b227824 */ /* 0x000fe400078e0220 */
[----:B-1----:R-:W-:Y:S10]  /*aa50*/  @!P4 BRA `(.L_x_1422) ;  /* 0x000001c8006cc947 */ /* 0x002ff40003800000 */
.L_x_1733:
[----:B------:R-:W-:Y:S05]  /*aa60*/  BSYNC B0 ;  /* 0x0000000000007941 */ /* 0x000fea0003800000 */
.L_x_1421:
[----:B------:R-:W-:Y:S01]  /*aa70*/  BSSY B0, `(.L_x_1423) ;  /* 0x000001a000007945 */ /* 0x000fe20003800000 */
[----:B------:R-:W-:Y:S02]  /*aa80*/  IMAD R44, R32, 0x2, R115 ;  /* 0x00000002202c7824 */ /* 0x000fe400078e0273 */
[----:B------:R-:W-:-:S04]  /*aa90*/  IMAD.WIDE R40, R24, 0x60, R118 ;  /* 0x0000006018287825 */ /* 0x000fc800078e0276 */
[----:B------:R-:W-:Y:S01]  /*aaa0*/  IMAD R45, R34, 0x2, R115 ;  /* 0x00000002222d7824 */ /* 0x000fe200078e0273 */
[----:B------:R-:W-:Y:S06]  /*aab0*/  @P1 BRA `(.L_x_1424) ;  /* 0x0000000000541947 */ /* 0x000fec0003800000 */
[----:B0-----:R-:W-:Y:S01]  /*aac0*/  IMAD R3, R41, UR56, RZ ;  /* 0x0000003829037c24 */ /* 0x001fe2000f8e02ff */
[----:B------:R-:W-:Y:S01]  /*aad0*/  ISETP.GE.AND P4, PT, R22, UR61, PT ;  /* 0x0000003d16007c0c */ /* 0x000fe2000bf86270 */
[----:B------:R-:W-:Y:S01]  /*aae0*/  IMAD.MOV.U32 R32, RZ, RZ, R92 ;  /* 0x000000ffff207224 */ /* 0x000fe200078e005c */
[----:B------:R-:W-:Y:S01]  /*aaf0*/  ULDC.64 UR4, c[0x0][0x208] ;  /* 0x0000820000047ab9 */ /* 0x000fe20000000a00 */
        /* <DEDUP_REMOVED lines=17> */
.L_x_1424:
[----:B------:R-:W-:Y:S05]  /*ac10*/  BSYNC B0 ;  /* 0x0000000000007941 */ /* 0x000fea0003800000 */
.L_x_1423:
[----:B------:R-:W-:Y:S01]  /*ac20*/  ISETP.GE.AND P1, PT, R185, R5, PT ;  /* 0x00000005b900720c */ /* 0x000fe20003f26270 */
[----:B------:R-:W-:-:S12]  /*ac30*/  BSSY B0, `(.L_x_1425) ;  /* 0x0000019000007945 */ /* 0x000fd80003800000 */
[----:B------:R-:W-:Y:S05]  /*ac40*/  @P1 BRA `(.L_x_1426) ;  /* 0x00000000005c1947 */ /* 0x000fea0003800000 */
[----:B0-----:R-:W-:Y:S01]  /*ac50*/  IADD3 R3, P1, R40, 0x40, RZ ;  /* 0x0000004028037810 */ /* 0x001fe20007f3e0ff */
[----:B--2---:R-:W-:Y:S01]  /*ac60*/  IMAD.MOV.U32 R32, RZ, RZ, R92 ;  /* 0x000000ffff207224 */ /* 0x004fe200078e005c */
[----:B------:R-:W-:Y:S01]  /*ac70*/  ISETP.GE.AND P4, PT, R22, UR61, PT ;  /* 0x0000003d16007c0c */ /* 0x000fe2000bf86270 */
[----:B------:R-:W-:Y:S01]  /*ac80*/  IMAD.MOV.U32 R33, RZ, RZ, R6 ;  /* 0x000000ffff217224 */ /* 0x000fe200078e0006 */
[----:B------:R-:W-:Y:S01]  /*ac90*/  ULDC.64 UR4, c[0x0][0x208] ;  /* 0x0000820000047ab9 */ /* 0x000fe20000000a00 */
[----:B------:R-:W-:Y:S02]  /*aca0*/  IMAD.X R40, RZ, RZ, R41, P1 ;  /* 0x000000ffff287224 */ /* 0x000fe400008e0629 */
[----:B------:R-:W-:-:S04]  /*acb0*/  IMAD.WIDE.U32 R32, R3, UR56, R32 ;  /* 0x0000003803207c25 */ /* 0x000fc8000f8e0020 */
        /* <DEDUP_REMOVED lines=16> */
.L_x_1426:
[----:B------:R-:W-:Y:S05]  /*adc0*/  BSYNC B0 ;  /* 0x0000000000007941 */ /* 0x000fea0003800000 */
.L_x_1425:
[----:B0-----:R-:W4:Y:S01]  /*add0*/  LDL R3, [R1] ;  /* 0x0000000001037983 */ /* 0x001f220000100800 */
[----:B------:R-:W-:Y:S02]  /*ade0*/  @!P0 VIADD R4, R4, 0x2a8c0 ;  /* 0x0002a8c004048836 */ /* 0x000fe40000000000 */
[----:B------:R-:W-:Y:S01]  /*adf0*/  VIADD R19, R19, 0x1 ;  /* 0x0000000113137836 */ /* 0x000fe20000000000 */
[----:B------:R-:W-:Y:S01]  /*ae00*/  @!PT LDS RZ, [RZ] ;  /* 0x00000000fffff984 */ /* 0x000fe20000000800 */
[----:B------:R-:W-:Y:S01]  /*ae10*/  @!PT LDS RZ, [RZ] ;  /* 0x00000000fffff984 */ /* 0x000fe20000000800 */
[----:B------:R-:W-:Y:S01]  /*ae20*/  @!PT LDS RZ, [RZ] ;  /* 0x00000000fffff984 */ /* 0x000fe20000000800 */
[----:B------:R-:W-:Y:S01]  /*ae30*/  @!PT LDS RZ, [RZ] ;  /* 0x00000000fffff984 */ /* 0x000fe20000000800 */
[----:B------:R0:W-:Y:S06]  /*ae40*/  MEMBAR.ALL.CTA ;  /* 0x0000000000007992 */ /* 0x0001ec0000008000 */
[----:B0-----:R-:W0:Y:S01]  /*ae50*/  FENCE.VIEW.ASYNC.S ;  /* 0x00000000000073c6 */ /* 0x001e220000000000 */
[----:B------:R-:W-:Y:S01]  /*ae60*/  @!P0 PRMT R4, RZ, 0x654, R4 ;  /* 0x00000654ff048816 */ /* 0x000fe20000000004 */
[----:B0-----:R0:W-:Y:S01]  /*ae70*/  BAR.SYNC.DEFER_BLOCKING R154, 0x80 ;  /* 0x0002009a0000751d */ /* 0x0011e20000010000 */
[----:B------:R-:W-:-:S04]  /*ae80*/  ISETP.NE.AND P1, PT, R19, 0x2, PT ;  /* 0x000000021300780c */ /* 0x000fc80003f25270 */
[----:B------:R-:W-:Y:S01]  /*ae90*/  SEL R19, R19, RZ, P1 ;  /* 0x000000ff13137207 */ /* 0x000fe20000800000 */
[----:B------:R1:W-:Y:S01]  /*aea0*/  @!P0 SYNCS.ARRIVE.TRANS64.RED.A1T0 RZ, [R4+URZ], RZ ;  /* 0x000000ff04ff89a7 */ /* 0x0003e2000810043f */
[----:B------:R-:W-:Y:S02]  /*aeb0*/  PLOP3.LUT P0, PT, PT, PT, PT, 0x8, 0x0 ;  /* 0x000000000000781c */ /* 0x000fe40003f0e170 */
[----:B-1----:R-:W-:-:S04]  /*aec0*/  SEL R4, RZ, 0x1, P1 ;  /* 0x00000001ff047807 */ /* 0x002fc80000800000 */
[----:B------:R-:W-:Y:S02]  /*aed0*/  LOP3.LUT R167, R167, R4, RZ, 0x3c, !PT ;  /* 0x00000004a7a77212 */ /* 0x000fe400078e3cff */
[----:B----4-:R-:W-:-:S13]  /*aee0*/  LOP3.LUT P4, RZ, R3, 0x2, RZ, 0xc0, !PT ;  /* 0x0000000203ff7812 */ /* 0x010fda000788c0ff */
[----:B0-----:R-:W-:Y:S05]  /*aef0*/  @P4 BRA `(.L_x_1427) ;  /* 0xffffff7800bc4947 */ /* 0x001fea000383ffff */
.L_x_1323:
[----:B------:R-:W0:Y:S01]  /*af00*/  LDC.64 R4, c[0x0][0x9e0] ;  /* 0x00027800ff047b82 */ /* 0x000e220000000a00 */
[----:B------:R-:W-:Y:S01]  /*af10*/  BSSY B0, `(.L_x_1428) ;  /* 0x0000005000007945 */ /* 0x000fe20003800000 */
[----:B0-----:R-:W-:-:S03]  /*af20*/  ISETP.GE.AND P1, PT, R5, 0x1, PT ;  /* 0x000000010500780c */ /* 0x001fc60003f26270 */
[----:B------:R-:W-:Y:S10]  /*af30*/  @P0 BRA `(.L_x_1429) ;  /* 0x0000000000080947 */ /* 0x000ff40003800000 */
[----:B------:R-:W0:Y:S02]  /*af40*/  FENCE.VIEW.ASYNC.G ;  /* 0x00000000000073c6 */ /* 0x000e240000000100 */
[----:B0-----:R-:W-:Y:S06]  /*af50*/  BAR.ARV 0xc, 0x120 ;  /* 0x0304800000007b1d */ /* 0x001fec0000002000 */
.L_x_1429:
[----:B------:R-:W-:Y:S05]  /*af60*/  BSYNC B0 ;  /* 0x0000000000007941 */ /* 0x000fea0003800000 */
.L_x_1428:
[----:B------:R-:W-:Y:S01]  /*af70*/  IMAD.IADD R0, R149, 0x1, R4 ;  /* 0x0000000195007824 */ /* 0x000fe200078e0204 */
[----:B------:R-:W-:Y:S06]  /*af80*/  @!P1 BRA `(.L_x_1430) ;  /* 0x0000000000489947 */ /* 0x000fec0003800000 */
        /* <DEDUP_REMOVED lines=11> */
.L_x_1432:
[----:B------:R-:W-:-:S13]  /*b040*/  ISETP.NE.AND P0, PT, R5, 0x1, PT ;  /* 0x000000010500780c */ /* 0x000fda0003f05270 */
[----:B------:R-:W0:Y:S02]  /*b050*/  @P0 LDC.64 R6, c[0x0][0x9e8] ;  /* 0x00027a00ff060b82 */ /* 0x000e240000000a00 */
[----:B0-----:R-:W-:-:S05]  /*b060*/  @P0 IMAD.HI.U32 R4, R2, R6, RZ ;  /* 0x0000000602040227 */ /* 0x001fca00078e00ff */
[----:B------:R-:W-:-:S07]  /*b070*/  @P0 SHF.R.U32.HI R2, RZ, R7, R4 ;  /* 0x00000007ff020219 */ /* 0x000fce0000011604 */
.L_x_1433:
[----:B------:R-:W-:Y:S05]  /*b080*/  BSYNC B0 ;  /* 0x0000000000007941 */ /* 0x000fea0003800000 */
.L_x_1431:
[----:B------:R-:W-:-:S05]  /*b090*/  IMAD R3, R2, R5, R5 ;  /* 0x0000000502037224 */ /* 0x000fca00078e0205 */
[----:B------:R-:W-:-:S07]  /*b0a0*/  VIMNMX R0, R0, R3, PT ;  /* 0x0000000300007248 */ /* 0x000fce0003fe0100 */
.L_x_1430:
[----:B------:R-:W-:Y:S01]  /*b0b0*/  VIADD R0, R0, 0x5f ;  /* 0x0000005f00007836 */ /* 0x000fe20000000000 */
[----:B------:R-:W-:-:S03]  /*b0c0*/  ULDC UR4, c[0x0][0x9dc] ;  /* 0x0002770000047ab9 */ /* 0x000fc60000000800 */
[----:B------:R-:W-:-:S05]  /*b0d0*/  IMAD.HI R0, R0, 0x2aaaaaab, RZ ;  /* 0x2aaaaaab00007827 */ /* 0x000fca00078e02ff */
[----:B------:R-:W-:-:S04]  /*b0e0*/  SHF.R.U32.HI R3, RZ, 0x1f, R0 ;  /* 0x0000001fff037819 */ /* 0x000fc80000011600 */
[----:B------:R-:W-:Y:S01]  /*b0f0*/  LEA.HI.SX32 R2, R0, R3, 0x1c ;  /* 0x0000000300027211 */ /* 0x000fe200078fe2ff */
[----:B------:R-:W-:-:S03]  /*b100*/  VIADD R0, R148, -UR4 ;  /* 0x8000000494007c36 */ /* 0x000fc60008000000 */
[----:B------:R-:W-:Y:S01]  /*b110*/  VIMNMX R2, R153, R2, PT ;  /* 0x0000000299027248 */ /* 0x000fe20003fe0100 */
        /* <DEDUP_REMOVED lines=11> */
.L_x_1436:
[----:B------:R-:W-:-:S13]  /*b1d0*/  ISETP.NE.AND P0, PT, R5, 0x1, PT ;  /* 0x000000010500780c */ /* 0x000fda0003f05270 */
[----:B------:R-:W0:Y:S02]  /*b1e0*/  @P0 LDC.64 R6, c[0x0][0x9e8] ;  /* 0x00027a00ff060b82 */ /* 0x000e240000000a00 */
[----:B0-----:R-:W-:-:S05]  /*b1f0*/  @P0 IMAD.HI.U32 R6, R148, R6, RZ ;  /* 0x0000000694060227 */ /* 0x001fca00078e00ff */
[----:B------:R-:W-:-:S07]  /*b200*/  @P0 SHF.R.U32.HI R148, RZ, R7, R6 ;  /* 0x00000007ff940219 */ /* 0x000fce0000011606 */
.L_x_1437:
[----:B------:R-:W-:Y:S05]  /*b210*/  BSYNC B0 ;  /* 0x0000000000007941 */ /* 0x000fea0003800000 */
.L_x_1435:
[----:B------:R-:W-:-:S05]  /*b220*/  IMAD R3, R148, R5, RZ ;  /* 0x0000000594037224 */ /* 0x000fca00078e02ff */
[----:B------:R-:W-:-:S07]  /*b230*/  VIMNMX R0, R0, R3, !PT ;  /* 0x0000000300007248 */ /* 0x000fce0007fe0100 */
.L_x_1434:
        /* <DEDUP_REMOVED lines=10> */
[----:B--23--:R-:W-:Y:S01]  /*b2e0*/  IMAD.MOV.U32 R35, RZ, RZ, RZ ;  /* 0x000000ffff237224 */ /* 0x00cfe200078e00ff */
[----:B------:R-:W-:Y:S01]  /*b2f0*/  CS2R R76, SRZ ;  /* 0x00000000004c7805 */ /* 0x000fe2000001ff00 */
[----:B------:R-:W-:Y:S01]  /*b300*/  IMAD.MOV.U32 R78, RZ, RZ, RZ ;  /* 0x000000ffff4e7224 */ /* 0x000fe200078e00ff */
[----:B------:R-:W-:Y:S02]  /*b310*/  VIMNMX R168, RZ, R4, !PT ;  /* 0x00000004ffa87248 */ /* 0x000fe40007fe0100 */
[----:B------:R-:W-:Y:S01]  /*b320*/  CS2R R74, SRZ ;  /* 0x00000000004a7805 */ /* 0x000fe2000001ff00 */
[----:B------:R-:W-:Y:S01]  /*b330*/  IMAD.MOV.U32 R73, RZ, RZ, RZ ;  /* 0x000000ffff497224 */ /* 0x000fe200078e00ff */
[----:B------:R-:W-:-:S02]  /*b340*/  CS2R R32, SRZ ;  /* 0x0000000000207805 */ /* 0x000fc4000001ff00 */
[----:B------:R-:W-:Y:S02]  /*b350*/  ISETP.GT.AND P1, PT, R2, R168, PT ;  /* 0x000000a80200720c */ /* 0x000fe40003f24270 */
[----:B------:R-:W-:Y:S01]  /*b360*/  CS2R R30, SRZ ;  /* 0x00000000001e7805 */ /* 0x000fe2000001ff00 */
[----:B------:R-:W-:Y:S01]  /*b370*/  IMAD.MOV.U32 R70, RZ, RZ, RZ ;  /* 0x000000ffff467224 */ /* 0x000fe200078e00ff */
        /* <DEDUP_REMOVED lines=18> */
[----:B------:R-:W-:Y:S01]  /*b4a0*/  IMAD.MOV.U32 R26, RZ, RZ, RZ ;  /* 0x000000ffff1a7224 */ /* 0x000fe200078e00ff */
[----:B------:R-:W-:Y:S01]  /*b4b0*/  CS2R R6, SRZ ;  /* 0x0000000000067805 */ /* 0x000fe2000001ff00 */
[----:B------:R-:W-:Y:S02]  /*b4c0*/  IMAD.MOV.U32 R91, RZ, RZ, RZ ;  /* 0x000000ffff5b7224 */ /* 0x000fe400078e00ff */
[----:B------:R-:W-:Y:S02]  /*b4d0*/  IMAD.MOV.U32 R28, RZ, RZ, RZ ;  /* 0x000000ffff1c7224 */ /* 0x000fe400078e00ff */
[----:B------:R-:W-:Y:S02]  /*b4e0*/  IMAD.MOV.U32 R93, RZ, RZ, RZ ;  /* 0x000000ffff5d7224 */ /* 0x000fe400078e00ff */
[----:B------:R-:W-:Y:S01]  /*b4f0*/  IMAD.MOV.U32 R24, RZ, RZ, RZ ;  /* 0x000000ffff187224 */ /* 0x000fe200078e00ff */
[----:B------:R-:W-:Y:S06]  /*b500*/  @!P1 BRA `(.L_x_1438) ;  /* 0x0000013400d89947 */ /* 0x000fec0003800000 */
[----:B------:R-:W2:Y:S04]  /*b510*/  LDL R5, [R1+0x4] ;  /* 0x0000040001057983 */ /* 0x000ea80000100800 */
[----:B------:R-:W0:Y:S02]  /*b520*/  SHFL.IDX PT, R0, R201, RZ, 0x1f ;  /* 0x00001fffc9007589 */ /* 0x000e2400000e0000 */
[----:B0-----:R-:W-:-:S04]  /*b530*/  LEA.HI R3, R0, R0, RZ, 0x1 ;  /* 0x0000000000037211 */ /* 0x001fc800078f08ff */
[----:B------:R-:W-:-:S05]  /*b540*/  LOP3.LUT R3, R3, 0x1e, RZ, 0xc0, !PT ;  /* 0x0000001e03037812 */ /* 0x000fca00078ec0ff */
[----:B------:R-:W-:Y:S01]  /*b550*/  IMAD.IADD R3, R0, 0x1, -R3 ;  /* 0x0000000100037824 */ /* 0x000fe200078e0a03 */
[----:B--2---:R-:W-:-:S13]  /*b560*/  R2UR UR4, R5 ;  /* 0x00000000050472ca */ /* 0x004fda00000e0000 */
[----:B------:R-:W-:Y:S02]  /*b570*/  ULOP3.LUT UP0, URZ, UR4, 0x1bf, URZ, 0xc0, !UPT ;  /* 0x000001bf043f7892 */ /* 0x000fe4000f80c03f */
[----:B------:R-:W-:-:S04]  /*b580*/  LEA R3, R3, UR4, 0xd ;  /* 0x0000000403037c11 */ /* 0x000fc8000f8e68ff */
[----:B------:R-:W-:Y:S02]  /*b590*/  SHF.R.U32.HI R3, RZ, 0x4, R3 ;  /* 0x00000004ff037819 */ /* 0x000fe40000011603 */
[----:B------:R-:W-:Y:S02]  /*b5a0*/  PLOP3.LUT P0, PT, PT, PT, UP0, 0x80, 0x0 ;  /* 0x000000000000781c */ /* 0x000fe40003f0f008 */
[----:B------:R-:W-:-:S11]  /*b5b0*/  LOP3.LUT R68, R3, 0x3fff, RZ, 0xc0, !PT ;  /* 0x00003fff03447812 */ /* 0x000fd600078ec0ff */
        /* <DEDUP_REMOVED lines=17> */
.L_x_1439:
        /* <DEDUP_REMOVED lines=12> */
.L_x_1443:
[----:B-1----:R1:W2:Y:S02]  /*b790*/  SYNCS.PHASECHK.TRANS64.TRYWAIT P0, [R18+URZ+0x2a800], R3 ;  /* 0x02a80003120075a7 */ /* 0x0022a4000800017f */
[----:B--2---:R-:W-:Y:S05]  /*b7a0*/  @!P0 NANOSLEEP.SYNCS 0x989680 ;  /* 0x009896800000895d */ /* 0x004fea0003900000 */
[----:B------:R-:W2:Y:S02]  /*b7b0*/  @!P0 SYNCS.PHASECHK.TRANS64 P0, [R18+URZ+0x2a800], R3 ;  /* 0x02a80003120085a7 */ /* 0x000ea4000800007f */
[----:B--2---:R-:W-:Y:S05]  /*b7c0*/  @!P0 BRA `(.L_x_1443) ;  /* 0xfffffffc00f08947 */ /* 0x004fea000383ffff */
.L_x_1442:
[----:B------:R-:W-:Y:S05]  /*b7d0*/  BSYNC B0 ;  /* 0x0000000000007941 */ /* 0x000fea0003800000 */
.L_x_1441:
[----:B------:R-:W-:Y:S05]  /*b7e0*/  BRA `(.L_x_1444) ;  /* 0x0000007400207947 */ /* 0x000fea0003800000 */
.L_x_1440:
[----:B------:R-:W2:Y:S01]  /*b7f0*/  LDL R0, [R1+0x4] ;  /* 0x0000040001007983 */ /* 0x000ea20000100800 */
[----:B------:R-:W0:Y:S01]  /*b800*/  LDC.64 R10, c[0x0][0x3d8] ;  /* 0x0000f600ff0a7b82 */ /* 0x000e220000000a00 */
[----:B-----5:R-:W-:Y:S01]  /*b810*/  SHF.R.S32.HI R3, RZ, 0x1f, R147 ;  /* 0x0000001fff037819 */ /* 0x020fe20000011493 */
[--C-:B------:R-:W-:Y:S01]  /*b820*/  IMAD.MOV.U32 R4, RZ, RZ, R16.reuse ;  /* 0x000000ffff047224 */ /* 0x100fe200078e0010 */
[----:B------:R-:W-:Y:S02]  /*b830*/  SHF.R.S32.HI R5, RZ, 0x1f, R16 ;  /* 0x0000001fff057819 */ /* 0x000fe40000011410 */
[----:B------:R-:W-:-:S03]  /*b840*/  SHF.R.S32.HI R9, RZ, 0x1f, R22 ;  /* 0x0000001fff097819 */ /* 0x000fc60000011416 */
[----:B------:R-:W1:Y:S01]  /*b850*/  LDC.64 R12, c[0x0][0x3e8] ;  /* 0x0000fa00ff0c7b82 */ /* 0x000e620000000a00 */
[-C--:B0-----:R-:W-:Y:S01]  /*b860*/  IMAD R8, R186, R10.reuse, RZ ;  /* 0x0000000aba087224 */ /* 0x081fe200078e02ff */
[----:B------:R-:W-:Y:S01]  /*b870*/  SHF.L.U64.HI R76, R10, 0x6, R11 ;  /* 0x000000060a4c7819 */ /* 0x000fe2000001020b */
[----:B------:R-:W-:-:S04]  /*b880*/  IMAD.WIDE.U32 R74, R147, R10, RZ ;  /* 0x0000000a934a7225 */ /* 0x000fc800078e00ff */
[----:B------:R-:W-:Y:S01]  /*b890*/  IMAD.WIDE.U32 R6, R162, R10, R4 ;  /* 0x0000000aa2067225 */ /* 0x000fe200078e0004 */
[----:B-1----:R-:W-:-:S03]  /*b8a0*/  SHF.L.U64.HI R69, R12, 0x6, R13 ;  /* 0x000000060c457819 */ /* 0x002fc6000001020d */
[----:B------:R-:W-:Y:S01]  /*b8b0*/  IMAD R85, R162, R11, R8 ;  /* 0x0000000ba2557224 */ /* 0x000fe200078e0208 */
[----:B------:R-:W-:Y:S01]  /*b8c0*/  IADD3 R81, P0, R6, R74, RZ ;  /* 0x0000004a06517210 */ /* 0x000fe20007f1e0ff */
[----:B------:R-:W-:Y:S02]  /*b8d0*/  IMAD.MOV.U32 R8, RZ, RZ, R22 ;  /* 0x000000ffff087224 */ /* 0x000fe400078e0016 */
[----:B------:R-:W-:-:S04]  /*b8e0*/  IMAD.WIDE.U32 R72, R147, R12, RZ ;  /* 0x0000000c93487225 */ /* 0x000fc800078e00ff */
[----:B------:R-:W-:-:S04]  /*b8f0*/  IMAD.WIDE.U32 R4, R162, R12, R4 ;  /* 0x0000000ca2047225 */ /* 0x000fc800078e0004 */
[----:B------:R-:W-:Y:S02]  /*b900*/  IMAD.SHL.U32 R78, R10, 0x40, RZ ;  /* 0x000000400a4e7824 */ /* 0x000fe400078e00ff */
[----:B------:R-:W-:Y:S01]  /*b910*/  IMAD.SHL.U32 R77, R12, 0x40, RZ ;  /* 0x000000400c4d7824 */ /* 0x000fe200078e00ff */
[----:B--2---:R-:W-:Y:S01]  /*b920*/  R2UR UR4, R0 ;  /* 0x00000000000472ca */ /* 0x004fe200000e0000 */
[----:B------:R-:W-:-:S04]  /*b930*/  IMAD R0, R3, R10, RZ ;  /* 0x0000000a03007224 */ /* 0x000fc800078e02ff */
[----:B------:R-:W-:Y:S02]  /*b940*/  IMAD R61, R147, R11, R0 ;  /* 0x0000000b933d7224 */ /* 0x000fe400078e0200 */
[-C--:B------:R-:W-:Y:S02]  /*b950*/  IMAD R0, R3, R12.reuse, RZ ;  /* 0x0000000c03007224 */ /* 0x080fe400078e02ff */
[----:B------:R-:W-:Y:S02]  /*b960*/  IMAD.IADD R61, R61, 0x1, R75 ;  /* 0x000000013d3d7824 */ /* 0x000fe400078e024b */
[----:B------:R-:W-:Y:S02]  /*b970*/  IMAD R3, R186, R12, RZ ;  /* 0x0000000cba037224 */ /* 0x000fe400078e02ff */
[----:B------:R-:W-:Y:S01]  /*b980*/  ULOP3.LUT UP0, URZ, UR4, 0x3ff, URZ, 0xc0, !UPT ;  /* 0x000003ff043f7892 */ /* 0x000fe2000f80c03f */
[----:B------:R-:W-:Y:S01]  /*b990*/  IADD3.X R83, R61, R7, R85, P0, !PT ;  /* 0x000000073d537210 */ /* 0x000fe200007fe455 */
[----:B------:R-:W-:Y:S01]  /*b9a0*/  IMAD.WIDE.U32 R6, R162, R10, R8 ;  /* 0x0000000aa2067225 */ /* 0x000fe200078e0008 */
[----:B------:R-:W-:-:S03]  /*b9b0*/  IADD3 R60, P0, R4, R72, RZ ;  /* 0x00000048043c7210 */ /* 0x000fc60007f1e0ff */
[----:B------:R-:W-:Y:S01]  /*b9c0*/  IMAD R79, R147, R13, R0 ;  /* 0x0000000d934f7224 */ /* 0x000fe200078e0200 */
[----:B------:R-:W-:Y:S01]  /*b9d0*/  IADD3 R71, P1, R6, R74, RZ ;  /* 0x0000004a06477210 */ /* 0x000fe20007f3e0ff */
[----:B------:R-:W-:-:S03]  /*b9e0*/  IMAD.WIDE.U32 R8, R162, R12, R8 ;  /* 0x0000000ca2087225 */ /* 0x000fc600078e0008 */
[----:B------:R-:W-:Y:S01]  /*b9f0*/  IADD3.X R85, R61, R85, R7, P1, !PT ;  /* 0x000000553d557210 */ /* 0x000fe20000ffe407 */
[----:B------:R-:W-:Y:S01]  /*ba00*/  IMAD R3, R162, R13, R3 ;  /* 0x0000000da2037224 */ /* 0x000fe200078e0203 */
[----:B------:R-:W-:Y:S01]  /*ba10*/  PLOP3.LUT P1, PT, PT, PT, UP0, 0x80, 0x0 ;  /* 0x000000000000781c */ /* 0x000fe20003f2f008 */
[----:B------:R-:W-:Y:S01]  /*ba20*/  IMAD.IADD R79, R79, 0x1, R73 ;  /* 0x000000014f4f7824 */ /* 0x000fe200078e0249 */
[----:B------:R-:W-:-:S04]  /*ba30*/  IADD3 R70, P2, R8, R72, RZ ;  /* 0x0000004808467210 */ /* 0x000fc80007f5e0ff */
[C---:B------:R-:W-:Y:S02]  /*ba40*/  IADD3.X R80, R79.reuse, R5, R3, P0, !PT ;  /* 0x000000054f507210 */ /* 0x040fe400007fe403 */
[----:B------:R-:W-:-:S05]  /*ba50*/  IADD3.X R82, R79, R3, R9, P2, !PT ;  /* 0x000000034f527210 */ /* 0x000fca00017fe409 */
        /* <DEDUP_REMOVED lines=17> */
.L_x_1445:
[----:B------:R-:W0:Y:S01]  /*bb70*/  LDC.64 R14, c[0x0][0x3d8] ;  /* 0x0000f600ff0e7b82 */ /* 0x000e220000000a00 */
[----:B------:R-:W-:Y:S01]  /*bb80*/  SHF.R.S32.HI R3, RZ, 0x1f, R169 ;  /* 0x0000001fff037819 */ /* 0x000fe200000114a9 */
[----:B------:R-:W-:Y:S01]  /*bb90*/  ULDC.U8 UR4, c[0x0][0x3f0] ;  /* 0x0000fc0000047ab9 */ /* 0x000fe20000000000 */
[----:B------:R-:W-:Y:S01]  /*bba0*/  BSSY B0, `(.L_x_1446) ;  /* 0x0000704000007945 */ /* 0x000fe20003800000 */
[----:B------:R-:W-:-:S04]  /*bbb0*/  ISETP.NE.AND P0, PT, RZ, UR4, PT ;  /* 0x00000004ff007c0c */ /* 0x000fc8000bf05270 */
[----:B------:R-:W1:Y:S01]  /*bbc0*/  LDC.64 R12, c[0x0][0x3e8] ;  /* 0x0000fa00ff0c7b82 */ /* 0x000e620000000a00 */
[-C--:B0-----:R-:W-:Y:S02]  /*bbd0*/  IMAD R0, R3, R14.reuse, RZ ;  /* 0x0000000e03007224 */ /* 0x081fe400078e02ff */
[----:B------:R-:W-:-:S04]  /*bbe0*/  IMAD.WIDE.U32 R4, R169, R14, RZ ;  /* 0x0000000ea9047225 */ /* 0x000fc800078e00ff */
[----:B------:R-:W-:Y:S02]  /*bbf0*/  IMAD.SHL.U32 R86, R4, 0x80, RZ ;  /* 0x0000008004567824 */ /* 0x000fe400078e00ff */
[-C--:B-1----:R-:W-:Y:S02]  /*bc00*/  IMAD R8, R3, R12.reuse, RZ ;  /* 0x0000000c03087224 */ /* 0x082fe400078e02ff */
[C---:B------:R-:W-:Y:S02]  /*bc10*/  IMAD R3, R169.reuse, R15, R0 ;  /* 0x0000000fa9037224 */ /* 0x040fe400078e0200 */
[----:B------:R-:W-:-:S04]  /*bc20*/  IMAD.WIDE.U32 R6, R169, R12, RZ ;  /* 0x0000000ca9067225 */ /* 0x000fc800078e00ff */
[----:B------:R-:W-:Y:S02]  /*bc30*/  IMAD R9, R169, R13, R8 ;  /* 0x0000000da9097224 */ /* 0x000fe400078e0208 */
[----:B------:R-:W-:Y:S02]  /*bc40*/  IMAD.IADD R5, R5, 0x1, R3 ;  /* 0x0000000105057824 */ /* 0x000fe400078e0203 */
[----:B------:R-:W-:Y:S02]  /*bc50*/  IMAD R0, R169, -0x80, R164 ;  /* 0xffffff80a9007824 */ /* 0x000fe400078e02a4 */
[----:B------:R-:W-:Y:S01]  /*bc60*/  IMAD.IADD R3, R7, 0x1, R9 ;  /* 0x0000000107037824 */ /* 0x000fe200078e0209 */
[----:B------:R-:W-:Y:S01]  /*bc70*/  SHF.L.U64.HI R84, R4, 0x7, R5 ;  /* 0x0000000704547819 */ /* 0x000fe20000010205 */
[----:B------:R-:W-:Y:S01]  /*bc80*/  IMAD.SHL.U32 R89, R6, 0x80, RZ ;  /* 0x0000008006597824 */ /* 0x000fe200078e00ff */
[----:B------:R-:W-:Y:S02]  /*bc90*/  VIMNMX R8, R0, 0x80, PT ;  /* 0x0000008000087848 */ /* 0x000fe40003fe0100 */
[----:B------:R-:W-:Y:S01]  /*bca0*/  SHF.L.U64.HI R87, R6, 0x7, R3 ;  /* 0x0000000706577819 */ /* 0x000fe20000010203 */
[----:B------:R-:W-:Y:S06]  /*bcb0*/  @!P0 BRA `(.L_x_1447) ;  /* 0x0000003400ec8947 */ /* 0x000fec0003800000 */
[----:B------:R-:W0:Y:S01]  /*bcc0*/  LDC R82, c[0x0][0x428] ;  /* 0x00010a00ff527b82 */ /* 0x000e220000000800 */
        /* <DEDUP_REMOVED lines=17> */
[----:B------:R-:W-:Y:S01]  /*bde0*/  VIADD R5, R16, 0x10 ;  /* 0x0000001010057836 */ /* 0x000fe20000000000 */
[----:B------:R-:W-:Y:S01]  /*bdf0*/  ULDC.64 UR4, c[0x0][0x3c8] ;  /* 0x0000f20000047ab9 */ /* 0x000fe20000000a00 */
[----:B------:R-:W-:Y:S01]  /*be00*/  ULDC UR6, c[0x0][0x3d4] ;  /* 0x0000f50000067ab9 */ /* 0x000fe20000000800 */
[----:B------:R-:W-:Y:S01]  /*be10*/  LEA R4, P3, R0, UR4, 0x1 ;  /* 0x0000000400047c11 */ /* 0x000fe2000f8608ff */
[----:B------:R-:W-:Y:S01]  /*be20*/  IMAD.X R3, R84, 0x1, R83, P1 ;  /* 0x0000000154037824 */ /* 0x000fe200008e0653 */
[----:B------:R-:W-:Y:S01]  /*be30*/  ISETP.GE.AND P2, PT, R5, UR6, PT ;  /* 0x0000000605007c0c */ /* 0x000fe2000bf46270 */
[C---:B------:R-:W-:Y:S01]  /*be40*/  VIADD R6, R16.reuse, 0x20 ;  /* 0x0000002010067836 */ /* 0x040fe20000000000 */
[----:B------:R-:W-:Y:S01]  /*be50*/  CS2R R66, SRZ ;  /* 0x0000000000427805 */ /* 0x000fe2000001ff00 */
[----:B------:R-:W-:Y:S01]  /*be60*/  VIADD R7, R16, 0x30 ;  /* 0x0000003010077836 */ /* 0x000fe20000000000 */
[----:B------:R-:W-:Y:S01]  /*be70*/  LEA.HI.X R5, R0, UR5, R3, 0x1, P3 ;  /* 0x0000000500057c11 */ /* 0x000fe200098f0c03 */
[----:B------:R-:W-:Y:S01]  /*be80*/  ULDC.64 UR4, c[0x0][0x3e0] ;  /* 0x0000f80000047ab9 */ /* 0x000fe20000000a00 */
[----:B------:R-:W-:Y:S01]  /*be90*/  IADD3 R0, P4, R89, R60, RZ ;  /* 0x0000003c59007210 */ /* 0x000fe20007f9e0ff */
[----:B------:R-:W-:Y:S01]  /*bea0*/  VIADD R9, R16, 0x40 ;  /* 0x0000004010097836 */ /* 0x000fe20000000000 */
[----:B------:R-:W-:Y:S01]  /*beb0*/  ISETP.GE.AND P1, PT, R6, UR6, PT ;  /* 0x0000000606007c0c */ /* 0x000fe2000bf26270 */
[----:B------:R-:W-:Y:S01]  /*bec0*/  VIADD R10, R16, 0x50 ;  /* 0x00000050100a7836 */ /* 0x000fe20000000000 */
[----:B------:R-:W-:Y:S01]  /*bed0*/  LEA R6, P6, R0, UR4, 0x1 ;  /* 0x0000000400067c11 */ /* 0x000fe2000f8c08ff */
[----:B------:R-:W-:Y:S01]  /*bee0*/  IMAD.X R3, R87, 0x1, R80, P4 ;  /* 0x0000000157037824 */ /* 0x000fe200020e0650 */
[----:B------:R-:W-:-:S02]  /*bef0*/  ISETP.GE.AND P5, PT, R7, UR6, PT ;  /* 0x0000000607007c0c */ /* 0x000fc4000bfa6270 */
[----:B------:R-:W-:Y:S02]  /*bf00*/  CS2R R62, SRZ ;  /* 0x00000000003e7805 */ /* 0x000fe4000001ff00 */
[----:B------:R-:W-:Y:S02]  /*bf10*/  ISETP.GE.AND P3, PT, R16, UR6, PT ;  /* 0x0000000610007c0c */ /* 0x000fe4000bf66270 */
[----:B------:R-:W-:Y:S02]  /*bf20*/  CS2R R56, SRZ ;  /* 0x0000000000387805 */ /* 0x000fe4000001ff00 */
[----:B------:R-:W-:Y:S02]  /*bf30*/  LEA.HI.X R7, R0, UR5, R3, 0x1, P6 ;  /* 0x0000000500077c11 */ /* 0x000fe4000b0f0c03 */
[----:B------:R-:W-:Y:S02]  /*bf40*/  CS2R R52, SRZ ;  /* 0x0000000000347805 */ /* 0x000fe4000001ff00 */
[----:B------:R-:W-:-:S02]  /*bf50*/  ISETP.GE.AND P4, PT, R9, UR6, PT ;  /* 0x0000000609007c0c */ /* 0x000fc4000bf86270 */
[----:B------:R-:W-:Y:S02]  /*bf60*/  CS2R R48, SRZ ;  /* 0x0000000000307805 */ /* 0x000fe4000001ff00 */
[----:B------:R-:W-:Y:S02]  /*bf70*/  ISETP.GE.AND P6, PT, R10, UR6, PT ;  /* 0x000000060a007c0c */ /* 0x000fe4000bfc6270 */
[----:B------:R-:W-:Y:S02]  /*bf80*/  CS2R R46, SRZ ;  /* 0x00000000002e7805 */ /* 0x000fe4000001ff00 */
[----:B------:R-:W-:Y:S02]  /*bf90*/  CS2R R70, SRZ ;  /* 0x0000000000467805 */ /* 0x000fe4000001ff00 */
[----:B------:R-:W-:Y:S02]  /*bfa0*/  CS2R R64, SRZ ;  /* 0x0000000000407805 */ /* 0x000fe4000001ff00 */
[----:B------:R-:W-:-:S02]  /*bfb0*/  CS2R R58, SRZ ;  /* 0x00000000003a7805 */ /* 0x000fc4000001ff00 */
[----:B------:R-:W-:Y:S02]  /*bfc0*/  CS2R R54, SRZ ;  /* 0x0000000000367805 */ /* 0x000fe4000001ff00 */
[----:B------:R-:W-:Y:S02]  /*bfd0*/  CS2R R50, SRZ ;  /* 0x0000000000327805 */ /* 0x000fe4000001ff00 */
[----:B------:R-:W-:Y:S01]  /*bfe0*/  CS2R R44, SRZ ;  /* 0x00000000002c7805 */ /* 0x000fe2000001ff00 */
[----:B------:R-:W-:Y:S02]  /*bff0*/  ULDC.64 UR8, c[0x0][0x208] ;  /* 0x0000820000087ab9 */ /* 0x000fe40000000a00 */
        /* <DEDUP_REMOVED lines=12> */
.L_x_1449:
[----:B------:R-:W-:Y:S05]  /*c0c0*/  BSYNC B1 ;  /* 0x0000000000017941 */ /* 0x000fea0003800000 */
.L_x_1448:
[----:B------:R-:W-:Y:S01]  /*c0d0*/  ISETP.GE.AND P1, PT, R185, R8, PT ;  /* 0x00000008b900720c */ /* 0x000fe20003f26270 */
[----:B------:R-:W-:Y:S01]  /*c0e0*/  BSSY B1, `(.L_x_1450) ;  /* 0x000003e000017945 */ /* 0x000fe20003800000 */
[----:B------:R-:W-:Y:S02]  /*c0f0*/  LOP3.LUT R0, R174, 0x18, R22, 0xf8, !PT ;  /* 0x00000018ae007812 */ /* 0x000fe400078ef816 */
        /* <DEDUP_REMOVED lines=10> */
[----:B------:R-:W-:Y:S02]  /*c1a0*/  LOP3.LUT R11, R0, R175, RZ, 0x3c, !PT ;  /* 0x000000af000b7212 */ /* 0x000fe400078e3cff */
[----:B------:R-:W-:Y:S01]  /*c1b0*/  CS2R R20, SRZ ;  /* 0x0000000000147805 */ /* 0x000fe2000001ff00 */
[----:B------:R-:W-:Y:S06]  /*c1c0*/  @P1 BRA `(.L_x_1451) ;  /* 0x0000000000bc1947 */ /* 0x000fec0003800000 */
[----:B------:R-:W-:Y:S01]  /*c1d0*/  IADD3 R77, P4, P5, R60, R77, R89 ;  /* 0x0000004d3c4d7210 */ /* 0x000fe20007d9e059 */
[----:B-1----:R-:W-:Y:S01]  /*c1e0*/  VIADD R4, R16, 0x10 ;  /* 0x0000001010047836 */ /* 0x002fe20000000000 */
[----:B------:R-:W-:Y:S01]  /*c1f0*/  IADD3 R78, P2, P3, R81, R78, R86 ;  /* 0x0000004e514e7210 */ /* 0x000fe20007b5e056 */
[----:B------:R-:W-:Y:S01]  /*c200*/  ULDC UR8, c[0x0][0x3d4] ;  /* 0x0000f50000087ab9 */ /* 0x000fe20000000800 */
[----:B------:R-:W-:Y:S01]  /*c210*/  IADD3.X R0, R80, R69, R87, P4, P5 ;  /* 0x0000004550007210 */ /* 0x000fe200027ea457 */
[C---:B------:R-:W-:Y:S01]  /*c220*/  VIADD R5, R16.reuse, 0x20 ;  /* 0x0000002010057836 */ /* 0x040fe20000000000 */
[----:B------:R-:W-:Y:S01]  /*c230*/  IADD3.X R3, R83, R76, R84, P2, P3 ;  /* 0x0000004c53037210 */ /* 0x000fe200017e6454 */
[----:B------:R-:W-:Y:S01]  /*c240*/  ULDC.64 UR4, c[0x0][0x3c8] ;  /* 0x0000f20000047ab9 */ /* 0x000fe20000000a00 */
[----:B------:R-:W-:Y:S01]  /*c250*/  ISETP.GE.AND P5, PT, R16, UR8, PT ;  /* 0x0000000810007c0c */ /* 0x000fe2000bfa6270 */
[----:B------:R-:W-:Y:S01]  /*c260*/  ULDC.64 UR6, c[0x0][0x3e0] ;  /* 0x0000f80000067ab9 */ /* 0x000fe20000000a00 */
[----:B------:R-:W-:Y:S01]  /*c270*/  ISETP.GE.AND P2, PT, R4, UR8, PT ;  /* 0x0000000804007c0c */ /* 0x000fe2000bf46270 */
[----:B------:R-:W-:Y:S01]  /*c280*/  VIADD R7, R16, 0x30 ;  /* 0x0000003010077836 */ /* 0x000fe20000000000 */
[----:B------:R-:W-:-:S02]  /*c290*/  LEA R4, P3, R78, UR4, 0x1 ;  /* 0x000000044e047c11 */ /* 0x000fc4000f8608ff */
[----:B------:R-:W-:Y:S02]  /*c2a0*/  CS2R R40, SRZ ;  /* 0x0000000000287805 */ /* 0x000fe4000001ff00 */
[----:B------:R-:W-:Y:S02]  /*c2b0*/  LEA R6, P6, R77, UR6, 0x1 ;  /* 0x000000064d067c11 */ /* 0x000fe4000f8c08ff */
[----:B------:R-:W-:Y:S02]  /*c2c0*/  CS2R R42, SRZ ;  /* 0x00000000002a7805 */ /* 0x000fe4000001ff00 */
[----:B------:R-:W-:Y:S01]  /*c2d0*/  ISETP.GE.AND P4, PT, R5, UR8, PT ;  /* 0x0000000805007c0c */ /* 0x000fe2000bf86270 */
[----:B------:R-:W-:Y:S01]  /*c2e0*/  VIADD R8, R16, 0x40 ;  /* 0x0000004010087836 */ /* 0x000fe20000000000 */
[----:B------:R-:W-:Y:S01]  /*c2f0*/  LEA.HI.X R5, R78, UR5, R3, 0x1, P3 ;  /* 0x000000054e057c11 */ /* 0x000fe200098f0c03 */
[----:B------:R-:W-:Y:S01]  /*c300*/  ULDC.64 UR10, c[0x0][0x208] ;  /* 0x00008200000a7ab9 */ /* 0x000fe20000000a00 */
[----:B------:R-:W-:-:S02]  /*c310*/  ISETP.GE.AND P3, PT, R7, UR8, PT ;  /* 0x0000000807007c0c */ /* 0x000fc4000bf66270 */
[----:B------:R-:W-:Y:S01]  /*c320*/  LEA.HI.X R7, R77, UR7, R0, 0x1, P6 ;  /* 0x000000074d077c11 */ /* 0x000fe2000b0f0c00 */
[----:B------:R-:W-:Y:S01]  /*c330*/  VIADD R0, R16, 0x50 ;  /* 0x0000005010007836 */ /* 0x000fe20000000000 */
[----:B------:R2:W5:Y:S01]  /*c340*/  @!P5 LDG.E.64 R40, desc[UR10][R4.64] ;  /* 0x0000000a0428d981 */ /* 0x000562000c1e1b00 */
[----:B------:R-:W-:-:S03]  /*c350*/  ISETP.GE.AND P6, PT, R8, UR8, PT ;  /* 0x0000000808007c0c */ /* 0x000fc6000bfc6270 */
[----:B------:R2:W5:Y:S01]  /*c360*/  @!P5 LDG.E.64 R42, desc[UR10][R6.64] ;  /* 0x0000000a062ad981 */ /* 0x000562000c1e1b00 */
[----:B------:R-:W-:Y:S02]  /*c370*/  ISETP.GE.AND P5, PT, R0, UR8, PT ;  /* 0x0000000800007c0c */ /* 0x000fe4000bfa6270 */
        /* <DEDUP_REMOVED lines=20> */
.L_x_1451:
[----:B------:R-:W-:Y:S05]  /*c4c0*/  BSYNC B1 ;  /* 0x0000000000017941 */ /* 0x000fea0003800000 */
.L_x_1450:
[----:B------:R-:W-:Y:S01]  /*c4d0*/  LOP3.LUT P2, RZ, R190, 0x4, RZ, 0xc0, !PT ;  /* 0x00000004beff7812 */ /* 0x000fe2000784c0ff */
[----:B------:R-:W-:Y:S01]  /*c4e0*/  IMAD.IADD R11, R176, 0x1, R11 ;  /* 0x00000001b00b7824 */ /* 0x000fe200078e020b */
[----:B------:R-:W-:Y:S01]  /*c4f0*/  ULDC.64 UR4, c[0x0][0x3c8] ;  /* 0x0000f20000047ab9 */ /* 0x000fe20000000a00 */
[----:B-----5:R-:W-:Y:S01]  /*c500*/  IMAD.MOV.U32 R0, RZ, RZ, R70 ;  /* 0x000000ffff007224 */ /* 0x020fe200078e0046 */
[----:B------:R-:W-:Y:S01]  /*c510*/  ULDC.64 UR6, c[0x0][0x3e0] ;  /* 0x0000f80000067ab9 */ /* 0x000fe20000000a00 */
[----:B------:R-:W-:Y:S02]  /*c520*/  IMAD R60, R11, 0x2, R18 ;  /* 0x000000020b3c7824 */ /* 0x000fe400078e0212 */
[----:B------:R-:W-:Y:S01]  /*c530*/  IMAD.MOV.U32 R3, RZ, RZ, R71 ;  /* 0x000000ffff037224 */ /* 0x000fe200078e0047 */
[----:B------:R-:W-:Y:S01]  /*c540*/  PRMT R107, R0, 0x7610, R107 ;  /* 0x00007610006b7816 */ /* 0x000fe2000000006b */
[C---:B-12---:R-:W-:Y:S02]  /*c550*/  VIADD R5, R60.reuse, 0xc400 ;  /* 0x0000c4003c057836 */ /* 0x046fe40000000000 */
[----:B------:R-:W-:Y:S01]  /*c560*/  IMAD.MOV.U32 R0, RZ, RZ, R65 ;  /* 0x000000ffff007224 */ /* 0x000fe200078e0041 */
[----:B------:R-:W-:Y:S01]  /*c570*/  PRMT R108, R3, 0x7610, R108 ;  /* 0x00007610036c7816 */ /* 0x000fe2000000006c */
[----:B------:R-:W-:-:S02]  /*c580*/  VIADD R10, R60, 0xc440 ;  /* 0x0000c4403c0a7836 */ /* 0x000fc40000000000 */
[----:B------:R-:W-:Y:S01]  /*c590*/  IMAD.MOV.U32 R4, RZ, RZ, R64 ;  /* 0x000000ffff047224 */ /* 0x000fe200078e0040 */
[----:B------:R-:W-:Y:S01]  /*c5a0*/  PRMT R103, R0, 0x7610, R103 ;  /* 0x0000761000677816 */ /* 0x000fe20000000067 */
[----:B------:R-:W-:Y:S01]  /*c5b0*/  @P2 VIADD R10, R5, 0xffffffc0 ;  /* 0xffffffc0050a2836 */ /* 0x000fe20000000000 */
[----:B0-----:R-:W-:Y:S01]  /*c5c0*/  ISETP.NE.AND P2, PT, R82, 0x1, PT ;  /* 0x000000015200780c */ /* 0x001fe20003f45270 */
[----:B------:R-:W-:Y:S01]  /*c5d0*/  IMAD.MOV.U32 R3, RZ, RZ, R58 ;  /* 0x000000ffff037224 */ /* 0x000fe200078e003a */
[----:B------:R-:W-:Y:S01]  /*c5e0*/  PRMT R104, R4, 0x7610, R104 ;  /* 0x0000761004687816 */ /* 0x000fe20000000068 */
[----:B------:R-:W-:Y:S02]  /*c5f0*/  IMAD.MOV.U32 R0, RZ, RZ, R54 ;  /* 0x000000ffff007224 */ /* 0x000fe400078e0036 */
        /* <DEDUP_REMOVED lines=10> */
[----:B------:R-:W0:Y:S01]  /*c6a0*/  @P2 LDC R5, c[0x0][0x430] ;  /* 0x00010c00ff052b82 */ /* 0x000e220000000800 */
[----:B------:R-:W-:Y:S01]  /*c6b0*/  PRMT R88, R4, 0x7610, R88 ;  /* 0x0000761004587816 */ /* 0x000fe20000000058 */
[----:B------:R-:W-:Y:S01]  /*c6c0*/  IMAD.MOV.U32 R4, RZ, RZ, R66 ;  /* 0x000000ffff047224 */ /* 0x000fe200078e0042 */
[----:B------:R-:W-:Y:S01]  /*c6d0*/  PRMT R81, R3, 0x7610, R81 ;  /* 0x0000761003517816 */ /* 0x000fe20000000051 */
[----:B------:R-:W-:-:S02]  /*c6e0*/  IMAD.MOV.U32 R3, RZ, RZ, R45 ;  /* 0x000000ffff037224 */ /* 0x000fc400078e002d */
[----:B------:R-:W-:Y:S01]  /*c6f0*/  IMAD.MOV.U32 R11, RZ, RZ, R67 ;  /* 0x000000ffff0b7224 */ /* 0x000fe200078e0043 */
[----:B------:R-:W-:Y:S01]  /*c700*/  PRMT R110, R4, 0x7610, R110 ;  /* 0x00007610046e7816 */ /* 0x000fe2000000006e */
[----:B------:R-:W1:Y:S01]  /*c710*/  @P2 LDC R0, c[0x0][0x42c] ;  /* 0x00010b00ff002b82 */ /* 0x000e620000000800 */
[----:B------:R-:W-:Y:S01]  /*c720*/  PRMT R82, R3, 0x7610, R82 ;  /* 0x0000761003527816 */ /* 0x000fe20000000052 */
[----:B------:R-:W-:Y:S01]  /*c730*/  IMAD.MOV.U32 R4, RZ, RZ, R63 ;  /* 0x000000ffff047224 */ /* 0x000fe200078e003f */
[----:B------:R-:W-:Y:S01]  /*c740*/  PRMT R109, R11, 0x7610, R109 ;  /* 0x000076100b6d7816 */ /* 0x000fe2000000006d */
[----:B------:R-:W-:Y:S02]  /*c750*/  IMAD.MOV.U32 R3, RZ, RZ, R62 ;  /* 0x000000ffff037224 */ /* 0x000fe400078e003e */
[----:B------:R-:W-:Y:S01]  /*c760*/  IMAD.MOV.U32 R11, RZ, RZ, R56 ;  /* 0x000000ffff0b7224 */ /* 0x000fe200078e0038 */
[----:B------:R-:W-:Y:S01]  /*c770*/  PRMT R105, R4, 0x7610, R105 ;  /* 0x0000761004697816 */ /* 0x000fe20000000069 */
[----:B------:R-:W-:Y:S01]  /*c780*/  IMAD.MOV.U32 R4, RZ, RZ, R57 ;  /* 0x000000ffff047224 */ /* 0x000fe200078e0039 */
[----:B------:R-:W-:Y:S01]  /*c790*/  PRMT R106, R3, 0x7610, R106 ;  /* 0x00007610036a7816 */ /* 0x000fe2000000006a */
[----:B------:R-:W-:Y:S01]  /*c7a0*/  IMAD R3, R169, 0x80, R162 ;  /* 0x00000080a9037824 */ /* 0x000fe200078e02a2 */
[----:B------:R-:W-:Y:S01]  /*c7b0*/  PRMT R101, R11, 0x7610, R101 ;  /* 0x000076100b657816 */ /* 0x000fe20000000065 */
[----:B------:R-:W-:Y:S01]  /*c7c0*/  IMAD.MOV.U32 R11, RZ, RZ, R52 ;  /* 0x000000ffff0b7224 */ /* 0x000fe200078e0034 */
[----:B------:R-:W-:Y:S01]  /*c7d0*/  PRMT R102, R4, 0x7610, R102 ;  /* 0x0000761004667816 */ /* 0x000fe20000000066 */
[----:B------:R-:W-:-:S02]  /*c7e0*/  IMAD R3, R188, 0x40, R3 ;  /* 0x00000040bc037824 */ /* 0x000fc400078e0203 */
[----:B------:R-:W-:Y:S01]  /*c7f0*/  IMAD.MOV.U32 R4, RZ, RZ, R48 ;  /* 0x000000ffff047224 */ /* 0x000fe200078e0030 */
[----:B------:R-:W-:Y:S01]  /*c800*/  PRMT R97, R11, 0x7610, R97 ;  /* 0x000076100b617816 */ /* 0x000fe20000000061 */
[----:B------:R-:W-:Y:S02]  /*c810*/  IMAD.MOV.U32 R73, RZ, RZ, R79 ;  /* 0x000000ffff497224 */ /* 0x000fe400078e004f */
[----:B------:R-:W-:Y:S01]  /*c820*/  IMAD.MOV.U32 R7, RZ, RZ, R61 ;  /* 0x000000ffff077224 */ /* 0x000fe200078e003d */
[----:B------:R-:W-:Y:S01]  /*c830*/  PRMT R91, R4, 0x7610, R91 ;  /* 0x00007610045b7816 */ /* 0x000fe2000000005b */
[----:B------:R-:W-:Y:S02]  /*c840*/  IMAD.MOV.U32 R4, RZ, RZ, R49 ;  /* 0x000000ffff047224 */ /* 0x000fe400078e0031 */
[----:B-1----:R-:W-:-:S03]  /*c850*/  @P2 IMAD.HI.U32 R0, R3, R0, RZ ;  /* 0x0000000003002227 */ /* 0x002fc600078e00ff */
[----:B------:R-:W-:Y:S01]  /*c860*/  PRMT R92, R4, 0x7610, R92 ;  /* 0x00007610045c7816 */ /* 0x000fe2000000005c */
[----:B------:R-:W-:Y:S01]  /*c870*/  IMAD.MOV.U32 R4, RZ, RZ, R43 ;  /* 0x000000ffff047224 */ /* 0x000fe200078e002b */
[----:B0-----:R-:W-:Y:S01]  /*c880*/  @P2 SHF.R.U32.HI R3, RZ, R5, R0 ;  /* 0x00000005ff032219 */ /* 0x001fe20000011600 */
[----:B------:R-:W-:Y:S02]  /*c890*/  IMAD.MOV.U32 R0, RZ, RZ, R42 ;  /* 0x000000ffff007224 */ /* 0x000fe400078e002a */
[----:B------:R-:W-:Y:S01]  /*c8a0*/  IMAD.MOV.U32 R6, RZ, RZ, R74 ;  /* 0x000000ffff067224 */ /* 0x000fe200078e004a */
[----:B------:R-:W-:Y:S01]  /*c8b0*/  SHF.R.S32.HI R5, RZ, 0x1f, R3 ;  /* 0x0000001fff057819 */ /* 0x000fe20000011403 */
[----:B------:R-:W-:Y:S01]  /*c8c0*/  IMAD.MOV.U32 R61, RZ, RZ, R53 ;  /* 0x000000ffff3d7224 */ /* 0x000fe200078e0035 */
[----:B------:R-:W-:Y:S01]  /*c8d0*/  PRMT R79, R0, 0x7610, R79 ;  /* 0x00007610004f7816 */ /* 0x000fe2000000004f */
[----:B------:R-:W-:Y:S01]  /*c8e0*/  IMAD.MOV.U32 R11, RZ, RZ, R46 ;  /* 0x000000ffff0b7224 */ /* 0x000fe200078e002e */
[----:B------:R-:W-:Y:S01]  /*c8f0*/  PRMT R80, R4, 0x7610, R80 ;  /* 0x0000761004507816 */ /* 0x000fe20000000050 */
[----:B------:R-:W-:Y:S01]  /*c900*/  IMAD R0, R5, R14, RZ ;  /* 0x0000000e05007224 */ /* 0x000fe200078e02ff */
[----:B------:R-:W-:Y:S01]  /*c910*/  PRMT R98, R61, 0x7610, R98 ;  /* 0x000076103d627816 */ /* 0x000fe20000000062 */
[----:B------:R-:W-:Y:S01]  /*c920*/  IMAD R4, R5, R12, RZ ;  /* 0x0000000c05047224 */ /* 0x000fe200078e02ff */
[----:B------:R-:W-:Y:S01]  /*c930*/  PRMT R85, R11, 0x7610, R85 ;  /* 0x000076100b557816 */ /* 0x000fe20000000055 */
[----:B------:R-:W-:-:S04]  /*c940*/  IMAD.WIDE.U32 R6, R3, R14, R6 ;  /* 0x0000000e03067225 */ /* 0x000fc800078e0006 */
[----:B------:R-:W-:-:S04]  /*c950*/  IMAD.WIDE.U32 R72, R3, R12, R72 ;  /* 0x0000000c03487225 */ /* 0x000fc800078e0048 */
[C---:B------:R-:W-:Y:S01]  /*c960*/  IMAD R5, R3.reuse, R15, R0 ;  /* 0x0000000f03057224 */ /* 0x040fe200078e0200 */
[----:B------:R-:W-:Y:S01]  /*c970*/  LEA R0, P3, R72, UR6, 0x1 ;  /* 0x0000000648007c11 */ /* 0x000fe2000f8608ff */
[----:B------:R-:W-:Y:S01]  /*c980*/  IMAD R3, R3, R13, R4 ;  /* 0x0000000d03037224 */ /* 0x000fe200078e0204 */
[C---:B------:R-:W-:Y:S01]  /*c990*/  LEA R4, P2, R6.reuse, UR4, 0x1 ;  /* 0x0000000406047c11 */ /* 0x040fe2000f8408ff */
[----:B------:R-:W-:Y:S01]  /*c9a0*/  IMAD.MOV.U32 R61, RZ, RZ, R47 ;  /* 0x000000ffff3d7224 */ /* 0x000fe200078e002f */
[----:B------:R-:W-:Y:S01]  /*c9b0*/  UMOV UR4, 0xffffffff ;  /* 0xffffffff00047882 */ /* 0x000fe20000000000 */
[----:B------:R-:W-:Y:S02]  /*c9c0*/  IMAD.MOV.U32 R11, RZ, RZ, R36 ;  /* 0x000000ffff0b7224 */ /* 0x000fe400078e0024 */
[----:B------:R-:W-:Y:S01]  /*c9d0*/  IMAD.IADD R5, R7, 0x1, R5 ;  /* 0x0000000107057824 */ /* 0x000fe200078e0205 */
[----:B------:R-:W-:Y:S01]  /*c9e0*/  PRMT R86, R61, 0x7610, R86 ;  /* 0x000076103d567816 */ /* 0x000fe20000000056 */
[----:B------:R-:W-:Y:S01]  /*c9f0*/  IMAD.IADD R3, R73, 0x1, R3 ;  /* 0x0000000149037824 */ /* 0x000fe200078e0203 */
[----:B------:R-:W-:Y:S01]  /*ca00*/  PRMT R69, R11, 0x7610, R69 ;  /* 0x000076100b457816 */ /* 0x000fe20000000045 */
[----:B------:R-:W-:Y:S01]  /*ca10*/  IMAD.MOV.U32 R61, RZ, RZ, R37 ;  /* 0x000000ffff3d7224 */ /* 0x000fe200078e0025 */
[----:B------:R-:W-:Y:S01]  /*ca20*/  LEA.HI.X R5, R6, UR5, R5, 0x1, P2 ;  /* 0x0000000506057c11 */ /* 0x000fe200090f0c05 */
[----:B------:R-:W-:Y:S01]  /*ca30*/  IMAD.MOV.U32 R11, RZ, RZ, R34 ;  /* 0x000000ffff0b7224 */ /* 0x000fe200078e0022 */
[----:B------:R-:W-:Y:S01]  /*ca40*/  LEA.HI.X R3, R72, UR7, R3, 0x1, P3 ;  /* 0x0000000748037c11 */ /* 0x000fe200098f0c03 */
[----:B------:R-:W-:Y:S01]  /*ca50*/  IMAD.MOV.U32 R12, RZ, RZ, R35 ;  /* 0x000000ffff0c7224 */ /* 0x000fe200078e0023 */
[----:B------:R-:W-:-:S02]  /*ca60*/  PRMT R74, R61, 0x7610, R74 ;  /* 0x000076103d4a7816 */ /* 0x000fc4000000004a */
[----:B------:R-:W-:Y:S02]  /*ca70*/  PRMT R73, R11, 0x7610, R73 ;  /* 0x000076100b497816 */ /* 0x000fe40000000049 */
[----:B------:R-:W-:Y:S02]  /*ca80*/  PRMT R75, R12, 0x7610, R75 ;  /* 0x000076100c4b7816 */ /* 0x000fe4000000004b */
[----:B------:R-:W-:Y:S01]  /*ca90*/  LEA.HI R6, R184, R184, RZ, 0x1 ;  /* 0x000000b8b8067211 */ /* 0x000fe200078f08ff */
[----:B------:R-:W-:Y:S06]  /*caa0*/  BRA.DIV UR4, `(.L_x_1452) ;  /* 0x000001aa046c7947 */ /* 0x000fec000b800000 */
.L_x_1736:
[----:B------:R-:W-:-:S03]  /*cab0*/  UMOV UR4, 0xffffffff ;  /* 0xffffffff00047882 */ /* 0x000fc60000000000 */
[----:B------:R-:W-:Y:S05]  /*cac0*/  BRA.DIV UR4, `(.L_x_1453) ;  /* 0x000001aa048c7947 */ /* 0x000fea000b800000 */
.L_x_1739:
[----:B------:R-:W-:-:S03]  /*cad0*/  UMOV UR4, 0xffffffff ;  /* 0xffffffff00047882 */ /* 0x000fc60000000000 */
[----:B------:R-:W-:Y:S05]  /*cae0*/  BRA.DIV UR4, `(.L_x_1454) ;  /* 0x000001aa04ac7947 */ /* 0x000fea000b800000 */
.L_x_1742:
[----:B------:R-:W-:-:S03]  /*caf0*/  UMOV UR4, 0xffffffff ;  /* 0xffffffff00047882 */ /* 0x000fc60000000000 */
[----:B------:R-:W-:Y:S05]  /*cb00*/  BRA.DIV UR4, `(.L_x_1455) ;  /* 0x000001aa04cc7947 */ /* 0x000fea000b800000 */
.L_x_1745:
[----:B------:R-:W-:-:S03]  /*cb10*/  UMOV UR4, 0xffffffff ;  /* 0xffffffff00047882 */ /* 0x000fc60000000000 */
[----:B------:R-:W-:Y:S05]  /*cb20*/  BRA.DIV UR4, `(.L_x_1456) ;  /* 0x000001aa04ec7947 */ /* 0x000fea000b800000 */
.L_x_1748:
[----:B------:R-:W-:Y:S01]  /*cb30*/  UMOV UR4, 0xffffffff ;  /* 0xffffffff00047882 */ /* 0x000fe20000000000 */
[----:B------:R-:W-:Y:S02]  /*cb40*/  LOP3.LUT R5, R6, 0xfffffffe, RZ, 0xc0, !PT ;  /* 0xfffffffe06057812 */ /* 0x000fe400078ec0ff */
[----:B------:R-:W-:Y:S05]  /*cb50*/  BRA.DIV UR4, `(.L_x_1457) ;  /* 0x000001ae04087947 */ /* 0x000fea000b800000 */
.L_x_1751:
[----:B------:R-:W-:Y:S01]  /*cb60*/  UMOV UR4, 0xffffffff ;  /* 0xffffffff00047882 */ /* 0x000fe20000000000 */
[----:B------:R-:W-:Y:S02]  /*cb70*/  IMAD.IADD R5, R184, 0x1, -R5 ;  /* 0x00000001b8057824 */ /* 0x000fe400078e0a05 */
[----:B------:R-:W-:Y:S05]  /*cb80*/  BRA.DIV UR4, `(.L_x_1458) ;  /* 0x000001ae04247947 */ /* 0x000fea000b800000 */
.L_x_1754:
[----:B------:R-:W-:Y:S01]  /*cb90*/  UMOV UR4, 0xffffffff ;  /* 0xffffffff00047882 */ /* 0x000fe20000000000 */
[----:B------:R-:W-:Y:S02]  /*cba0*/  SHF.L.U32 R5, R5, 0x1f, RZ ;  /* 0x0000001f05057819 */ /* 0x000fe400000006ff */
[----:B------:R-:W-:Y:S05]  /*cbb0*/  BRA.DIV UR4, `(.L_x_1459) ;  /* 0x000001ae04407947 */ /* 0x000fea000b800000 */
.L_x_1757:
[----:B------:R-:W0:Y:S01]  /*cbc0*/  SYNCS.PHASECHK.TRANS64.TRYWAIT P2, [R18+URZ+0x2a800], R5 ;  /* 0x02a80005120075a7 */ /* 0x000e22000804017f */
[----:B------:R-:W-:Y:S01]  /*cbd0*/  IMAD.MOV.U32 R4, RZ, RZ, R24 ;  /* 0x000000ffff047224 */ /* 0x000fe200078e0018 */
[----:B------:R-:W-:Y:S01]  /*cbe0*/  BSSY B1, `(.L_x_1460) ;  /* 0x0000021000017945 */ /* 0x000fe20003800000 */
        /* <DEDUP_REMOVED lines=29> */
[----:B------:R-:W-:-:S02]  /*cdc0*/  IMAD.MOV.U32 R4, RZ, RZ, R20 ;  /* 0x000000ffff047224 */ /* 0x000fc400078e0014 */
[----:B------:R-:W-:Y:S01]  /*cdd0*/  IMAD.MOV.U32 R6, RZ, RZ, R21 ;  /* 0x000000ffff067224 */ /* 0x000fe200078e0015 */
[----:B0-----:R-:W-:Y:S06]  /*cde0*/  @!P2 BRA `(.L_x_1461) ;  /* 0x000001a800dca947 */ /* 0x001fec0003800000 */
.L_x_1758:
[----:B------:R-:W-:Y:S05]  /*cdf0*/  BSYNC B1 ;  /* 0x0000000000017941 */ /* 0x000fea0003800000 */
.L_x_1460:
[----:B------:R-:W-:Y:S01]  /*ce00*/  BSSY B1, `(.L_x_1462) ;  /* 0x0000134000017945 */ /* 0x000fe20003800000 */
[----:B------:R-:W-:Y:S02]  /*ce10*/  PRMT R11, R4, 0x7610, R11 ;  /* 0x00007610040b7816 */ /* 0x000fe4000000000b */
[----:B------:R-:W-:Y:S01]  /*ce20*/  PRMT R12, R6, 0x7610, R12 ;  /* 0x00007610060c7816 */ /* 0x000fe2000000000c */
[----:B------:R-:W-:Y:S06]  /*ce30*/  @P0 BRA `(.L_x_1463) ;  /* 0x0000001000c00947 */ /* 0x000fec0003800000 */
        /* <DEDUP_REMOVED lines=15> */
[----:B------:R-:W-:Y:S02]  /*cf30*/  SHF.R.U64 R111, R66, 0x10, R67 ;  /* 0x00000010426f7819 */ /* 0x000fe40000001243 */
[--C-:B------:R-:W-:Y:S02]  /*cf40*/  SHF.R.U64 R66, R70, 0x10, R71.reuse ;  /* 0x0000001046427819 */ /* 0x100fe40000001247 */
[----:B------:R-:W-:Y:S02]  /*cf50*/  SHF.R.U32.HI R71, RZ, 0x10, R71 ;  /* 0x00000010ff477819 */ /* 0x000fe40000011647 */
[----:B------:R-:W-:Y:S02]  /*cf60*/  SHF.R.U32.HI R112, RZ, 0x10, R67 ;  /* 0x00000010ff707819 */ /* 0x000fe40000011643 */
[----:B------:R-:W-:Y:S02]  /*cf70*/  PRMT R108, R108, 0x5410, R71 ;  /* 0x000054106c6c7816 */ /* 0x000fe40000000047 */
[----:B------:R-:W-:-:S02]  /*cf80*/  PRMT R109, R109, 0x5410, R112 ;  /* 0x000054106d6d7816 */ /* 0x000fc40000000070 */
[----:B------:R-:W-:Y:S01]  /*cf90*/  PRMT R110, R110, 0x5410, R111 ;  /* 0x000054106e6e7816 */ /* 0x000fe2000000006f */
[C---:B------:R-:W-:Y:S01]  /*cfa0*/  IMAD.U32 R112, R108.reuse, 0x10000, RZ ;  /* 0x000100006c707824 */ /* 0x040fe200078e00ff */
[----:B------:R-:W-:Y:S01]  /*cfb0*/  PRMT R111, R107, 0x5410, R66 ;  /* 0x000054106b6f7816 */ /* 0x000fe20000000042 */
[C---:B------:R-:W-:Y:S01]  /*cfc0*/  IMAD.U32 R107, R109.reuse, 0x10000, RZ ;  /* 0x000100006d6b7824 */ /* 0x040fe200078e00ff */
[----:B------:R-:W-:Y:S02]  /*cfd0*/  LOP3.LUT R108, R108, 0xffff0000, RZ, 0xc0, !PT ;  /* 0xffff00006c6c7812 */ /* 0x000fe400078ec0ff */
[----:B------:R-:W-:Y:S02]  /*cfe0*/  LOP3.LUT R109, R109, 0xffff0000, RZ, 0xc0, !PT ;  /* 0xffff00006d6d7812 */ /* 0x000fe400078ec0ff */
[C---:B0-----:R-:W-:Y:S01]  /*cff0*/  LOP3.LUT R67, R6.reuse, 0xffff0000, RZ, 0xc0, !PT ;  /* 0xffff000006437812 */ /* 0x041fe200078ec0ff */
[----:B------:R-:W-:Y:S01]  /*d000*/  IMAD.U32 R66, R6, 0x10000, RZ ;  /* 0x0001000006427824 */ /* 0x000fe200078e00ff */
[C---:B------:R-:W-:Y:S01]  /*d010*/  LOP3.LUT R71, R7.reuse, 0xffff0000, RZ, 0xc0, !PT ;  /* 0xffff000007477812 */ /* 0x040fe200078ec0ff */
[----:B------:R-:W-:-:S02]  /*d020*/  IMAD.U32 R70, R7, 0x10000, RZ ;  /* 0x0001000007467824 */ /* 0x000fc400078e00ff */
[CC--:B------:R-:W-:Y:S01]  /*d030*/  FMUL.FTZ R113, R67.reuse, R112.reuse ;  /* 0x0000007043717220 */ /* 0x0c0fe20000410000 */
[-C--:B------:R-:W-:Y:S01]  /*d040*/  FMUL.FTZ R67, R67, R107.reuse ;  /* 0x0000006b43437220 */ /* 0x080fe20000410000 */
[C---:B------:R-:W-:Y:S01]  /*d050*/  IMAD.U32 R6, R4.reuse, 0x10000, RZ ;  /* 0x0001000004067824 */ /* 0x040fe200078e00ff */
[----:B------:R-:W-:Y:S01]  /*d060*/  LOP3.LUT R4, R4, 0xffff0000, RZ, 0xc0, !PT ;  /* 0xffff000004047812 */ /* 0x000fe200078ec0ff */
[C---:B------:R-:W-:Y:S02]  /*d070*/  IMAD.U32 R7, R5.reuse, 0x10000, RZ ;  /* 0x0001000005077824 */ /* 0x040fe400078e00ff */
[C---:B------:R-:W-:Y:S01]  /*d080*/  FFMA.FTZ R112, R66.reuse, R112, R67 ;  /* 0x0000007042707223 */ /* 0x040fe20000010043 */
[----:B------:R-:W-:Y:S01]  /*d090*/  FFMA.FTZ R113, R66, R107, -R113 ;  /* 0x0000006b42717223 */ /* 0x000fe20000010871 */
[C---:B------:R-:W-:Y:S01]  /*d0a0*/  IMAD.U32 R67, R110.reuse, 0x10000, RZ ;  /* 0x000100006e437824 */ /* 0x040fe200078e00ff */
[----:B------:R-:W-:Y:S01]  /*d0b0*/  LOP3.LUT R5, R5, 0xffff0000, RZ, 0xc0, !PT ;  /* 0xffff000005057812 */ /* 0x000fe200078ec0ff */
[CC--:B------:R-:W-:Y:S01]  /*d0c0*/  FMUL.FTZ R115, R71.reuse, R108.reuse ;  /* 0x0000006c47737220 */ /* 0x0c0fe20000410000 */
[-C--:B------:R-:W-:Y:S01]  /*d0d0*/  FMUL.FTZ R107, R71, R109.reuse ;  /* 0x0000006d476b7220 */ /* 0x080fe20000410000 */
[C---:B------:R-:W-:Y:S01]  /*d0e0*/  LOP3.LUT R66, R111.reuse, 0xffff0000, RZ, 0xc0, !PT ;  /* 0xffff00006f427812 */ /* 0x040fe200078ec0ff */
[----:B------:R-:W-:Y:S01]  /*d0f0*/  IMAD.U32 R71, R111, 0x10000, RZ ;  /* 0x000100006f477824 */ /* 0x000fe200078e00ff */
[----:B------:R-:W-:Y:S01]  /*d100*/  LOP3.LUT R110, R110, 0xffff0000, RZ, 0xc0, !PT ;  /* 0xffff00006e6e7812 */ /* 0x000fe200078ec0ff */
        /* <DEDUP_REMOVED lines=15> */
.L_x_1465:
[----:B------:R-:W-:Y:S05]  /*d200*/  BSYNC B2 ;  /* 0x0000000000027941 */ /* 0x000fea0003800000 */
.L_x_1464:
[----:B------:R-:W-:Y:S04]  /*d210*/  BSSY B2, `(.L_x_1466) ;  /* 0x0000030000027945 */ /* 0x000fe80003800000 */
[----:B------:R-:W-:Y:S05]  /*d220*/  @P2 BRA `(.L_x_1467) ;  /* 0x0000000000b82947 */ /* 0x000fea0003800000 */
[----:B0-----:R-:W0:Y:S01]  /*d230*/  LDS.128 R4, [R10] ;  /* 0x000000000a047984 */ /* 0x001e220000000c00 */
[--C-:B------:R-:W-:Y:S02]  /*d240*/  SHF.R.U64 R67, R62, 0x10, R63.reuse ;  /* 0x000000103e437819 */ /* 0x100fe4000000123f */
[----:B------:R-:W-:Y:S02]  /*d250*/  SHF.R.U32.HI R62, RZ, 0x10, R63 ;  /* 0x00000010ff3e7819 */ /* 0x000fe4000001163f */
[--C-:B------:R-:W-:Y:S02]  /*d260*/  SHF.R.U64 R63, R64, 0x10, R65.reuse ;  /* 0x00000010403f7819 */ /* 0x100fe40000001241 */
[----:B------:R-:W-:Y:S02]  /*d270*/  SHF.R.U32.HI R64, RZ, 0x10, R65 ;  /* 0x00000010ff407819 */ /* 0x000fe40000011641 */
[----:B------:R-:W-:Y:S02]  /*d280*/  PRMT R105, R105, 0x5410, R62 ;  /* 0x0000541069697816 */ /* 0x000fe4000000003e */
[----:B------:R-:W-:-:S02]  /*d290*/  PRMT R103, R103, 0x5410, R64 ;  /* 0x0000541067677816 */ /* 0x000fc40000000040 */
[----:B------:R-:W-:Y:S01]  /*d2a0*/  PRMT R104, R104, 0x5410, R63 ;  /* 0x0000541068687816 */ /* 0x000fe2000000003f */
[----:B------:R-:W-:Y:S01]  /*d2b0*/  IMAD.U32 R66, R105, 0x10000, RZ ;  /* 0x0001000069427824 */ /* 0x000fe200078e00ff */
        /* <DEDUP_REMOVED lines=9> */
[----:B------:R-:W-:Y:S01]  /*d350*/  FMUL.FTZ R71, R63, R67 ;  /* 0x000000433f477220 */ /* 0x000fe20000410000 */
[C---:B------:R-:W-:Y:S01]  /*d360*/  FMUL.FTZ R63, R65.reuse, R103 ;  /* 0x00000067413f7220 */ /* 0x040fe20000410000 */
[----:B------:R-:W-:Y:S02]  /*d370*/  IMAD.U32 R6, R4, 0x10000, RZ ;  /* 0x0001000004067824 */ /* 0x000fe400078e00ff */
[----:B------:R-:W-:Y:S01]  /*d380*/  FFMA.FTZ R107, R62, R67, R70 ;  /* 0x000000433e6b7223 */ /* 0x000fe20000010046 */
[-C--:B------:R-:W-:Y:S01]  /*d390*/  FMUL.FTZ R67, R65, R105.reuse ;  /* 0x0000006941437220 */ /* 0x080fe20000410000 */
[----:B------:R-:W-:Y:S01]  /*d3a0*/  FFMA.FTZ R105, R64, R105, -R63 ;  /* 0x0000006940697223 */ /* 0x000fe2000001083f */
[C---:B------:R-:W-:Y:S01]  /*d3b0*/  IMAD.U32 R7, R5.reuse, 0x10000, RZ ;  /* 0x0001000005077824 */ /* 0x040fe200078e00ff */
[----:B------:R-:W-:Y:S01]  /*d3c0*/  LOP3.LUT R4, R4, 0xffff0000, RZ, 0xc0, !PT ;  /* 0xffff000004047812 */ /* 0x000fe200078ec0ff */
[----:B------:R-:W-:Y:S01]  /*d3d0*/  IMAD.U32 R65, R104, 0x10000, RZ ;  /* 0x0001000068417824 */ /* 0x000fe200078e00ff */
[----:B------:R-:W-:Y:S01]  /*d3e0*/  LOP3.LUT R5, R5, 0xffff0000, RZ, 0xc0, !PT ;  /* 0xffff000005057812 */ /* 0x000fe200078ec0ff */
[----:B------:R-:W-:Y:S01]  /*d3f0*/  IMAD.U32 R63, R106, 0x10000, RZ ;  /* 0x000100006a3f7824 */ /* 0x000fe200078e00ff */
[----:B------:R-:W-:Y:S01]  /*d400*/  LOP3.LUT R104, R104, 0xffff0000, RZ, 0xc0, !PT ;  /* 0xffff000068687812 */ /* 0x000fe200078ec0ff */
[----:B------:R-:W-:Y:S01]  /*d410*/  FFMA.FTZ R66, R62, R66, -R71 ;  /* 0x000000423e427223 */ /* 0x000fe20000010847 */
[----:B------:R-:W-:Y:S01]  /*d420*/  LOP3.LUT R106, R106, 0xffff0000, RZ, 0xc0, !PT ;  /* 0xffff00006a6a7812 */ /* 0x000fe200078ec0ff */
        /* <DEDUP_REMOVED lines=14> */
.L_x_1467:
[----:B------:R-:W-:Y:S05]  /*d510*/  BSYNC B2 ;  /* 0x0000000000027941 */ /* 0x000fea0003800000 */
.L_x_1466:
[----:B------:R-:W-:Y:S04]  /*d520*/  BSSY B2, `(.L_x_1468) ;  /* 0x0000030000027945 */ /* 0x000fe80003800000 */
[----:B------:R-:W-:Y:S05]  /*d530*/  @P3 BRA `(.L_x_1469) ;  /* 0x0000000000b83947 */ /* 0x000fea0003800000 */
[----:B01----:R-:W0:Y:S01]  /*d540*/  LDS.128 R4, [R60+0x10400] ;  /* 0x010400003c047984 */ /* 0x003e220000000c00 */
[----:B------:R-:W-:Y:S02]  /*d550*/  SHF.R.U64 R62, R56, 0x10, R57 ;  /* 0x00000010383e7819 */ /* 0x000fe40000001239 */
[----:B------:R-:W-:Y:S02]  /*d560*/  SHF.R.U64 R56, R58, 0x10, R59 ;  /* 0x000000103a387819 */ /* 0x000fe4000000123b */
[----:B------:R-:W-:Y:S02]  /*d570*/  SHF.R.U32.HI R57, RZ, 0x10, R57 ;  /* 0x00000010ff397819 */ /* 0x000fe40000011639 */
        /* <DEDUP_REMOVED lines=13> */
[C---:B------:R-:W-:Y:S01]  /*d650*/  FMUL.FTZ R64, R57.reuse, R62 ;  /* 0x0000003e39407220 */ /* 0x040fe20000410000 */
[-C--:B------:R-:W-:Y:S01]  /*d660*/  FMUL.FTZ R65, R57, R63.reuse ;  /* 0x0000003f39417220 */ /* 0x080fe20000410000 */
[----:B------:R-:W-:Y:S01]  /*d670*/  FMUL.FTZ R57, R59, R100 ;  /* 0x000000643b397220 */ /* 0x000fe20000410000 */
[----:B------:R-:W-:Y:S02]  /*d680*/  IMAD.U32 R6, R4, 0x10000, RZ ;  /* 0x0001000004067824 */ /* 0x000fe400078e00ff */
[C---:B------:R-:W-:Y:S01]  /*d690*/  FFMA.FTZ R67, R56.reuse, R63, R64 ;  /* 0x0000003f38437223 */ /* 0x040fe20000010040 */
[----:B------:R-:W-:Y:S02]  /*d6a0*/  IMAD.U32 R7, R5, 0x10000, RZ ;  /* 0x0001000005077824 */ /* 0x000fe400078e00ff */
[----:B------:R-:W-:Y:S01]  /*d6b0*/  FFMA.FTZ R66, R56, R62, -R65 ;  /* 0x0000003e38427223 */ /* 0x000fe20000010841 */
[-C--:B------:R-:W-:Y:S01]  /*d6c0*/  FMUL.FTZ R63, R59, R102.reuse ;  /* 0x000000663b3f7220 */ /* 0x080fe20000410000 */
[----:B------:R-:W-:Y:S01]  /*d6d0*/  LOP3.LUT R4, R4, 0xffff0000, RZ, 0xc0, !PT ;  /* 0xffff000004047812 */ /* 0x000fe200078ec0ff */
[C---:B------:R-:W-:Y:S01]  /*d6e0*/  FFMA.FTZ R102, R58.reuse, R102, -R57 ;  /* 0x000000663a667223 */ /* 0x040fe20000010839 */
[----:B------:R-:W-:Y:S01]  /*d6f0*/  LOP3.LUT R5, R5, 0xffff0000, RZ, 0xc0, !PT ;  /* 0xffff000005057812 */ /* 0x000fe200078ec0ff */
[C---:B------:R-:W-:Y:S01]  /*d700*/  IMAD.U32 R59, R99.reuse, 0x10000, RZ ;  /* 0x00010000633b7824 */ /* 0x040fe200078e00ff */
[----:B------:R-:W-:Y:S01]  /*d710*/  LOP3.LUT R62, R99, 0xffff0000, RZ, 0xc0, !PT ;  /* 0xffff0000633e7812 */ /* 0x000fe200078ec0ff */
[C---:B------:R-:W-:Y:S01]  /*d720*/  IMAD.U32 R57, R101.reuse, 0x10000, RZ ;  /* 0x0001000065397824 */ /* 0x040fe200078e00ff */
        /* <DEDUP_REMOVED lines=15> */
.L_x_1469:
[----:B------:R-:W-:Y:S05]  /*d820*/  BSYNC B2 ;  /* 0x0000000000027941 */ /* 0x000fea0003800000 */
.L_x_1468:
[----:B------:R-:W-:Y:S04]  /*d830*/  BSSY B2, `(.L_x_1470) ;  /* 0x0000030000027945 */ /* 0x000fe80003800000 */
[----:B------:R-:W-:Y:S05]  /*d840*/  @P4 BRA `(.L_x_1471) ;  /* 0x0000000000b84947 */ /* 0x000fea0003800000 */
[----:B012---:R-:W0:Y:S01]  /*d850*/  LDS.128 R4, [R10+0x4000] ;  /* 0x004000000a047984 */ /* 0x007e220000000c00 */
        /* <DEDUP_REMOVED lines=45> */
.L_x_1471:
[----:B------:R-:W-:Y:S05]  /*db30*/  BSYNC B2 ;  /* 0x0000000000027941 */ /* 0x000fea0003800000 */
.L_x_1470:
[----:B------:R-:W-:Y:S04]  /*db40*/  BSSY B2, `(.L_x_1472) ;  /* 0x0000030000027945 */ /* 0x000fe80003800000 */
[----:B------:R-:W-:Y:S05]  /*db50*/  @P5 BRA `(.L_x_1473) ;  /* 0x0000000000b85947 */ /* 0x000fea0003800000 */
[----:B0123--:R-:W0:Y:S01]  /*db60*/  LDS.128 R4, [R60+0x14400] ;  /* 0x014400003c047984 */ /* 0x00fe220000000c00 */
        /* <DEDUP_REMOVED lines=45> */
.L_x_1473:
[----:B------:R-:W-:Y:S05]  /*de40*/  BSYNC B2 ;  /* 0x0000000000027941 */ /* 0x000fea0003800000 */
.L_x_1472:
[----:B------:R-:W-:Y:S05]  /*de50*/  @P6 BRA `(.L_x_1463) ;  /* 0x0000000000b86947 */ /* 0x000fea0003800000 */
[----:B01234-:R-:W0:Y:S01]  /*de60*/  LDS.128 R4, [R10+0x8000] ;  /* 0x008000000a047984 */ /* 0x01fe220000000c00 */
[----:B------:R-:W-:Y:S02]  /*de70*/  SHF.R.U64 R46, R46, 0x10, R47 ;  /* 0x000000102e2e7819 */ /* 0x000fe4000000122f */
[----:B------:R-:W-:Y:S02]  /*de80*/  SHF.R.U64 R44, R44, 0x10, R45 ;  /* 0x000000102c2c7819 */ /* 0x000fe4000000122d */
[----:B------:R-:W-:Y:S02]  /*de90*/  SHF.R.U32.HI R47, RZ, 0x10, R47 ;  /* 0x00000010ff2f7819 */ /* 0x000fe4000001162f */
[----:B------:R-:W-:Y:S02]  /*dea0*/  SHF.R.U32.HI R45, RZ, 0x10, R45 ;  /* 0x00000010ff2d7819 */ /* 0x000fe4000001162d */
[----:B------:R-:W-:Y:S02]  /*deb0*/  PRMT R86, R86, 0x5410, R47 ;  /* 0x0000541056567816 */ /* 0x000fe4000000002f */
[----:B------:R-:W-:-:S02]  /*dec0*/  PRMT R82, R82, 0x5410, R45 ;  /* 0x0000541052527816 */ /* 0x000fc4000000002d */
[----:B------:R-:W-:Y:S01]  /*ded0*/  PRMT R81, R81, 0x5410, R44 ;  /* 0x0000541051517816 */ /* 0x000fe2000000002c */
[C---:B------:R-:W-:Y:S01]  /*dee0*/  IMAD.U32 R48, R86.reuse, 0x10000, RZ ;  /* 0x0001000056307824 */ /* 0x040fe200078e00ff */
[----:B------:R-:W-:Y:S01]  /*def0*/  LOP3.LUT R86, R86, 0xffff0000, RZ, 0xc0, !PT ;  /* 0xffff000056567812 */ /* 0x000fe200078ec0ff */
[C---:B------:R-:W-:Y:S01]  /*df00*/  IMAD.U32 R49, R82.reuse, 0x10000, RZ ;  /* 0x0001000052317824 */ /* 0x040fe200078e00ff */
[----:B------:R-:W-:Y:S02]  /*df10*/  LOP3.LUT R82, R82, 0xffff0000, RZ, 0xc0, !PT ;  /* 0xffff000052527812 */ /* 0x000fe400078ec0ff */
[----:B------:R-:W-:Y:S02]  /*df20*/  PRMT R85, R85, 0x5410, R46 ;  /* 0x0000541055557816 */ /* 0x000fe4000000002e */
        /* <DEDUP_REMOVED lines=33> */
.L_x_1463:
[----:B------:R-:W-:Y:S05]  /*e140*/  BSYNC B1 ;  /* 0x0000000000017941 */ /* 0x000fea0003800000 */
.L_x_1462:
        /* <DEDUP_REMOVED lines=61> */
.L_x_1476:
[----:B------:R-:W-:Y:S05]  /*e520*/  BSYNC B1 ;  /* 0x0000000000017941 */ /* 0x000fea0003800000 */
.L_x_1475:
[----:B------:R-:W-:Y:S04]  /*e530*/  BSSY B1, `(.L_x_1477) ;  /* 0x0000030000017945 */ /* 0x000fe80003800000 */
[----:B------:R-:W-:Y:S05]  /*e540*/  @P1 BRA `(.L_x_1478) ;  /* 0x0000000000b81947 */ /* 0x000fea0003800000 */
[----:B0-----:R-:W0:Y:S01]  /*e550*/  LDS.128 R4, [R10+0x2000] ;  /* 0x002000000a047984 */ /* 0x001e220000000c00 */
        /* <DEDUP_REMOVED lines=45> */
.L_x_1478:
[----:B------:R-:W-:Y:S05]  /*e830*/  BSYNC B1 ;  /* 0x0000000000017941 */ /* 0x000fea0003800000 */
.L_x_1477:
        /* <DEDUP_REMOVED lines=48> */
.L_x_1480:
[----:B------:R-:W-:Y:S05]  /*eb40*/  BSYNC B1 ;  /* 0x0000000000017941 */ /* 0x000fea0003800000 */
.L_x_1479:
[----:B------:R-:W-:Y:S04]  /*eb50*/  BSSY B1, `(.L_x_1481) ;  /* 0x0000030000017945 */ /* 0x000fe80003800000 */
[----:B------:R-:W-:Y:S05]  /*eb60*/  @P3 BRA `(.L_x_1482) ;  /* 0x0000000000b83947 */ /* 0x000fea0003800000 */
[----:B012---:R-:W0:Y:S01]  /*eb70*/  LDS.128 R4, [R10+0x6000] ;  /* 0x006000000a047984 */ /* 0x007e220000000c00 */
[--C-:B------:R-:W-:Y:S02]  /*eb80*/  SHF.R.U64 R30, R30, 0x10, R31.reuse ;  /* 0x000000101e1e7819 */ /* 0x100fe4000000121f */
[----:B------:R-:W-:Y:S02]  /*eb90*/  SHF.R.U32.HI R33, RZ, 0x10, R31 ;  /* 0x00000010ff217819 */ /* 0x000fe4000001161f */
[--C-:B------:R-:W-:Y:S02]  /*eba0*/  SHF.R.U64 R31, R28, 0x10, R29.reuse ;  /* 0x000000101c1f7819 */ /* 0x100fe4000000121d */
        /* <DEDUP_REMOVED lines=15> */
[C---:B------:R-:W-:Y:S01]  /*eca0*/  FMUL.FTZ R29, R31.reuse, R76 ;  /* 0x0000004c1f1d7220 */ /* 0x040fe20000410000 */
[----:B------:R-:W-:Y:S02]  /*ecb0*/  IMAD.U32 R6, R4, 0x10000, RZ ;  /* 0x0001000004067824 */ /* 0x000fe400078e00ff */
[C---:B------:R-:W-:Y:S01]  /*ecc0*/  FFMA.FTZ R37, R28.reuse, R33, R36 ;  /* 0x000000211c257223 */ /* 0x040fe20000010024 */
[----:B------:R-:W-:Y:S01]  /*ecd0*/  FMUL.FTZ R33, R31, R78 ;  /* 0x0000004e1f217220 */ /* 0x000fe20000410000 */
[C---:B------:R-:W-:Y:S02]  /*ece0*/  IMAD.U32 R7, R5.reuse, 0x10000, RZ ;  /* 0x0001000005077824 */ /* 0x040fe400078e00ff */
[----:B------:R-:W-:Y:S01]  /*ecf0*/  FFMA.FTZ R34, R28, R32, -R35 ;  /* 0x000000201c227223 */ /* 0x000fe20000010823 */
[----:B------:R-:W-:Y:S01]  /*ed00*/  IMAD.U32 R31, R72, 0x10000, RZ ;  /* 0x00010000481f7824 */ /* 0x000fe200078e00ff */
[----:B------:R-:W-:Y:S01]  /*ed10*/  LOP3.LUT R4, R4, 0xffff0000, RZ, 0xc0, !PT ;  /* 0xffff000004047812 */ /* 0x000fe200078ec0ff */
[----:B------:R-:W-:Y:S01]  /*ed20*/  FFMA.FTZ R78, R30, R78, -R29 ;  /* 0x0000004e1e4e7223 */ /* 0x000fe2000001081d */
[----:B------:R-:W-:Y:S01]  /*ed30*/  LOP3.LUT R5, R5, 0xffff0000, RZ, 0xc0, !PT ;  /* 0xffff000005057812 */ /* 0x000fe200078ec0ff */
[C---:B------:R-:W-:Y:S01]  /*ed40*/  IMAD.U32 R29, R77.reuse, 0x10000, RZ ;  /* 0x000100004d1d7824 */ /* 0x040fe200078e00ff */
[----:B------:R-:W-:Y:S01]  /*ed50*/  LOP3.LUT R72, R72, 0xffff0000, RZ, 0xc0, !PT ;  /* 0xffff000048487812 */ /* 0x000fe200078ec0ff */
[----:B------:R-:W-:Y:S01]  /*ed60*/  FFMA.FTZ R39, R30, R76, R33 ;  /* 0x0000004c1e277223 */ /* 0x000fe20000010021 */
[----:B------:R-:W-:Y:S01]  /*ed70*/  LOP3.LUT R28, R77, 0xffff0000, RZ, 0xc0, !PT ;  /* 0xffff00004d1c7812 */ /* 0x000fe200078ec0ff */
[C---:B------:R-:W-:Y:S01]  /*ed80*/  FMUL.FTZ R33, R4.reuse, R31 ;  /* 0x0000001f04217220 */ /* 0x040fe20000410000 */
[----:B------:R-:W-:Y:S01]  /*ed90*/  FMUL.FTZ R30, R4, R29 ;  /* 0x0000001d041e7220 */ /* 0x000fe20000410000 */
[----:B------:R-:W-:-:S02]  /*eda0*/  FMUL.FTZ R32, R5, R72 ;  /* 0x0000004805207220 */ /* 0x000fc40000410000 */
[-C--:B------:R-:W-:Y:S01]  /*edb0*/  FMUL.FTZ R35, R5, R28.reuse ;  /* 0x0000001c05237220 */ /* 0x080fe20000410000 */
[C---:B------:R-:W-:Y:S01]  /*edc0*/  FFMA.FTZ R4, R6.reuse, R29, -R33 ;  /* 0x0000001d06047223 */ /* 0x040fe20000010821 */
[----:B------:R-:W-:Y:S01]  /*edd0*/  FFMA.FTZ R31, R6, R31, R30 ;  /* 0x0000001f061f7223 */ /* 0x000fe2000001001e */
[C---:B------:R-:W-:Y:S01]  /*ede0*/  FFMA.FTZ R5, R7.reuse, R28, -R32 ;  /* 0x0000001c07057223 */ /* 0x040fe20000010820 */
[----:B------:R-:W-:Y:S01]  /*edf0*/  FFMA.FTZ R72, R7, R72, R35 ;  /* 0x0000004807487223 */ /* 0x000fe20000010023 */
[----:B------:R-:W-:Y:S02]  /*ee00*/  F2FP.BF16.F32.PACK_AB R6, R37, R34 ;  /* 0x000000222506723e */ /* 0x000fe400000010ff */
[----:B------:R-:W-:Y:S02]  /*ee10*/  F2FP.BF16.F32.PACK_AB R7, R39, R78 ;  /* 0x0000004e2707723e */ /* 0x000fe400000010ff */
[----:B------:R-:W-:Y:S02]  /*ee20*/  F2FP.BF16.F32.PACK_AB R4, R31, R4 ;  /* 0x000000041f04723e */ /* 0x000fe400000010ff */
[----:B------:R-:W-:-:S05]  /*ee30*/  F2FP.BF16.F32.PACK_AB R5, R72, R5 ;  /* 0x000000054805723e */ /* 0x000fca00000010ff */
[----:B------:R3:W-:Y:S02]  /*ee40*/  STS.128 [R10+0x6000], R4 ;  /* 0x006000040a007388 */ /* 0x0007e40000000c00 */
.L_x_1482:
[----:B------:R-:W-:Y:S05]  /*ee50*/  BSYNC B1 ;  /* 0x0000000000017941 */ /* 0x000fea0003800000 */
.L_x_1481:
[----:B------:R-:W-:Y:S04]  /*ee60*/  BSSY B1, `(.L_x_1483) ;  /* 0x0000030000017945 */ /* 0x000fe80003800000 */
[----:B------:R-:W-:Y:S05]  /*ee70*/  @P4 BRA `(.L_x_1484) ;  /* 0x0000000000b84947 */ /* 0x000fea0003800000 */
[----:B0123--:R-:W0:Y:S01]  /*ee80*/  LDS.128 R4, [R60+0x16400] ;  /* 0x016400003c047984 */ /* 0x00fe220000000c00 */
[----:B------:R-:W-:Y:S02]  /*ee90*/  SHF.R.U64 R28, R26, 0x10, R27 ;  /* 0x000000101a1c7819 */ /* 0x000fe4000000121b */
[----:B------:R-:W-:Y:S02]  /*eea0*/  SHF.R.U32.HI R29, RZ, 0x10, R25 ;  /* 0x00000010ff1d7819 */ /* 0x000fe40000011619 */
[----:B------:R-:W-:Y:S02]  /*eeb0*/  SHF.R.U32.HI R26, RZ, 0x10, R27 ;  /* 0x00000010ff1a7819 */ /* 0x000fe4000001161b */
[----:B------:R-:W-:Y:S02]  /*eec0*/  SHF.R.U64 R24, R24, 0x10, R25 ;  /* 0x0000001018187819 */ /* 0x000fe40000001219 */
[----:B------:R-:W-:Y:S02]  /*eed0*/  PRMT R25, R15, 0x5410, R28 ;  /* 0x000054100f197816 */ /* 0x000fe4000000001c */
[----:B------:R-:W-:-:S02]  /*eee0*/  PRMT R28, R14, 0x5410, R29 ;  /* 0x000054100e1c7816 */ /* 0x000fc4000000001d */
[----:B------:R-:W-:Y:S02]  /*eef0*/  PRMT R61, R61, 0x5410, R26 ;  /* 0x000054103d3d7816 */ /* 0x000fe4000000001a */
[----:B------:R-:W-:Y:S01]  /*ef00*/  PRMT R27, R13, 0x5410, R24 ;  /* 0x000054100d1b7816 */ /* 0x000fe20000000018 */
[C---:B------:R-:W-:Y:S01]  /*ef10*/  IMAD.U32 R29, R28.reuse, 0x10000, RZ ;  /* 0x000100001c1d7824 */ /* 0x040fe200078e00ff */
[----:B------:R-:W-:Y:S01]  /*ef20*/  LOP3.LUT R28, R28, 0xffff0000, RZ, 0xc0, !PT ;  /* 0xffff00001c1c7812 */ /* 0x000fe200078ec0ff */
[C---:B------:R-:W-:Y:S01]  /*ef30*/  IMAD.U32 R26, R61.reuse, 0x10000, RZ ;  /* 0x000100003d1a7824 */ /* 0x040fe200078e00ff */
[----:B------:R-:W-:Y:S02]  /*ef40*/  LOP3.LUT R61, R61, 0xffff0000, RZ, 0xc0, !PT ;  /* 0xffff00003d3d7812 */ /* 0x000fe400078ec0ff */
[C---:B0-----:R-:W-:Y:S01]  /*ef50*/  LOP3.LUT R14, R6.reuse, 0xffff0000, RZ, 0xc0, !PT ;  /* 0xffff0000060e7812 */ /* 0x041fe200078ec0ff */
[----:B------:R-:W-:Y:S01]  /*ef60*/  IMAD.U32 R13, R6, 0x10000, RZ ;  /* 0x00010000060d7824 */ /* 0x000fe200078e00ff */
[C---:B------:R-:W-:Y:S01]  /*ef70*/  LOP3.LUT R24, R7.reuse, 0xffff0000, RZ, 0xc0, !PT ;  /* 0xffff000007187812 */ /* 0x040fe200078ec0ff */
[----:B------:R-:W-:-:S02]  /*ef80*/  IMAD.U32 R15, R7, 0x10000, RZ ;  /* 0x00010000070f7824 */ /* 0x000fc400078e00ff */
[CC--:B------:R-:W-:Y:S01]  /*ef90*/  FMUL.FTZ R30, R14.reuse, R29.reuse ;  /* 0x0000001d0e1e7220 */ /* 0x0c0fe20000410000 */
[----:B------:R-:W-:Y:S01]  /*efa0*/  FMUL.FTZ R14, R14, R26 ;  /* 0x0000001a0e0e7220 */ /* 0x000fe20000410000 */
[----:B------:R-:W-:Y:S02]  /*efb0*/  IMAD.U32 R6, R4, 0x10000, RZ ;  /* 0x0001000004067824 */ /* 0x000fe400078e00ff */
[C---:B------:R-:W-:Y:S01]  /*efc0*/  FMUL.FTZ R32, R24.reuse, R28 ;  /* 0x0000001c18207220 */ /* 0x040fe20000410000 */
[----:B------:R-:W-:Y:S01]  /*efd0*/  FFMA.FTZ R30, R13, R26, -R30 ;  /* 0x0000001a0d1e7223 */ /* 0x000fe2000001081e */
[----:B------:R-:W-:Y:S02]  /*efe0*/  IMAD.U32 R7, R5, 0x10000, RZ ;  /* 0x0001000005077824 */ /* 0x000fe400078e00ff */
[----:B------:R-:W-:Y:S01]  /*eff0*/  FFMA.FTZ R31, R13, R29, R14 ;  /* 0x0000001d0d1f7223 */ /* 0x000fe2000001000e */
[-C--:B------:R-:W-:Y:S01]  /*f000*/  FMUL.FTZ R26, R24, R61.reuse ;  /* 0x0000003d181a7220 */ /* 0x080fe20000410000 */
        /* <DEDUP_REMOVED lines=21> */
.L_x_1484:
[----:B------:R-:W-:Y:S05]  /*f160*/  BSYNC B1 ;  /* 0x0000000000017941 */ /* 0x000fea0003800000 */
.L_x_1483:
        /* <DEDUP_REMOVED lines=25> */
[----:B------:R-:W-:Y:S01]  /*f300*/  FFMA.FTZ R24, R8, R21, R6 ;  /* 0x0000001508187223 */ /* 0x000fe20000010006 */
[-C--:B------:R-:W-:Y:S01]  /*f310*/  FMUL.FTZ R8, R7, R12.reuse ;  /* 0x0000000c07087220 */ /* 0x080fe20000410000 */
[C---:B------:R-:W-:Y:S01]  /*f320*/  IMAD.U32 R7, R14.reuse, 0x10000, RZ ;  /* 0x000100000e077824 */ /* 0x040fe200078e00ff */
[----:B------:R-:W-:Y:S01]  /*f330*/  LOP3.LUT R5, R5, 0xffff0000, RZ, 0xc0, !PT ;  /* 0xffff000005057812 */ /* 0x000fe200078ec0ff */
[----:B------:R-:W-:Y:S01]  /*f340*/  IMAD.U32 R6, R11, 0x10000, RZ ;  /* 0x000100000b067824 */ /* 0x000fe200078e00ff */
[----:B------:R-:W-:Y:S01]  /*f350*/  LOP3.LUT R14, R14, 0xffff0000, RZ, 0xc0, !PT ;  /* 0xffff00000e0e7812 */ /* 0x000fe200078ec0ff */
[----:B------:R-:W-:Y:S01]  /*f360*/  FFMA.FTZ R26, R9, R12, -R26 ;  /* 0x0000000c091a7223 */ /* 0x000fe2000001081a */
[----:B------:R-:W-:Y:S01]  /*f370*/  LOP3.LUT R11, R11, 0xffff0000, RZ, 0xc0, !PT ;  /* 0xffff00000b0b7812 */ /* 0x000fe200078ec0ff */
[----:B------:R-:W-:Y:S01]  /*f380*/  FFMA.FTZ R13, R9, R20, R8 ;  /* 0x00000014090d7223 */ /* 0x000fe20000010008 */
        /* <DEDUP_REMOVED lines=12> */
[----:B------:R0:W-:Y:S01]  /*f450*/  STS.128 [R10+0xa000], R4 ;  /* 0x00a000040a007388 */ /* 0x0001e20000000c00 */
[----:B------:R-:W-:Y:S05]  /*f460*/  BRA `(.L_x_1474) ;  /* 0x0000003400dc7947 */ /* 0x000fea0003800000 */
.L_x_1447:
[----:B------:R-:W0:Y:S01]  /*f470*/  LDC R75, c[0x0][0x428] ;  /* 0x00010a00ff4b7b82 */ /* 0x000e220000000800 */
[-C--:B------:R-:W-:Y:S01]  /*f480*/  ISETP.GE.AND P0, PT, R162, R8.reuse, PT ;  /* 0x00000008a200720c */ /* 0x080fe20003f06270 */
[----:B------:R-:W-:Y:S01]  /*f490*/  BSSY B1, `(.L_x_1485) ;  /* 0x000003f000017945 */ /* 0x000fe20003800000 */
[----:B------:R-:W-:Y:S01]  /*f4a0*/  ISETP.GE.AND P1, PT, R185, R8, PT ;  /* 0x00000008b900720c */ /* 0x000fe20003f26270 */
[----:B------:R-:W-:Y:S01]  /*f4b0*/  IMAD.MOV.U32 R9, RZ, RZ, R61 ;  /* 0x000000ffff097224 */ /* 0x000fe200078e003d */
[----:B------:R-:W-:Y:S01]  /*f4c0*/  CS2R R40, SRZ ;  /* 0x0000000000287805 */ /* 0x000fe2000001ff00 */
[----:B------:R-:W-:Y:S01]  /*f4d0*/  IMAD.MOV.U32 R8, RZ, RZ, R74 ;  /* 0x000000ffff087224 */ /* 0x000fe200078e004a */
[----:B------:R-:W-:Y:S01]  /*f4e0*/  CS2R R4, SRZ ;  /* 0x0000000000047805 */ /* 0x000fe2000001ff00 */
[----:B------:R-:W-:Y:S01]  /*f4f0*/  IMAD.MOV.U32 R10, RZ, RZ, R72 ;  /* 0x000000ffff0a7224 */ /* 0x000fe200078e0048 */
[----:B------:R-:W-:Y:S01]  /*f500*/  CS2R R6, SRZ ;  /* 0x0000000000067805 */ /* 0x000fe2000001ff00 */
[----:B------:R-:W-:Y:S01]  /*f510*/  IMAD.MOV.U32 R11, RZ, RZ, R79 ;  /* 0x000000ffff0b7224 */ /* 0x000fe200078e004f */
        /* <DEDUP_REMOVED lines=20> */
[----:B0-----:R-:W-:Y:S06]  /*f660*/  @P0 BRA `(.L_x_1486) ;  /* 0x0000000000840947 */ /* 0x001fec0003800000 */
[----:B------:R-:W-:Y:S01]  /*f670*/  IADD3 R4, P2, R86, R71, RZ ;  /* 0x0000004756047210 */ /* 0x000fe20007f5e0ff */
[----:B------:R-:W-:Y:S01]  /*f680*/  ULDC.64 UR4, c[0x0][0x3c8] ;  /* 0x0000f20000047ab9 */ /* 0x000fe20000000a00 */
[----:B------:R-:W-:Y:S01]  /*f690*/  IADD3 R0, P3, R89, R70, RZ ;  /* 0x0000004659007210 */ /* 0x000fe20007f7e0ff */
[----:B------:R-:W-:Y:S01]  /*f6a0*/  ULDC.64 UR6, c[0x0][0x3e0] ;  /* 0x0000f80000067ab9 */ /* 0x000fe20000000a00 */
[----:B------:R-:W-:Y:S01]  /*f6b0*/  CS2R R32, SRZ ;  /* 0x0000000000207805 */ /* 0x000fe2000001ff00 */
[----:B------:R-:W-:Y:S01]  /*f6c0*/  IMAD.X R5, R84, 0x1, R85, P2 ;  /* 0x0000000154057824 */ /* 0x000fe200010e0655 */
[----:B------:R-:W-:Y:S01]  /*f6d0*/  LEA R20, P2, R4, UR4, 0x1 ;  /* 0x0000000404147c11 */ /* 0x000fe2000f8408ff */
[----:B------:R-:W-:Y:S01]  /*f6e0*/  IMAD.X R3, R87, 0x1, R82, P3 ;  /* 0x0000000157037824 */ /* 0x000fe200018e0652 */
[----:B------:R-:W-:Y:S01]  /*f6f0*/  LEA R66, P3, R0, UR6, 0x1 ;  /* 0x0000000600427c11 */ /* 0x000fe2000f8608ff */
[----:B------:R-:W-:Y:S01]  /*f700*/  ULDC UR4, c[0x0][0x3d4] ;  /* 0x0000f50000047ab9 */ /* 0x000fe20000000800 */
[----:B------:R-:W-:-:S02]  /*f710*/  LEA.HI.X R21, R4, UR5, R5, 0x1, P2 ;  /* 0x0000000504157c11 */ /* 0x000fc400090f0c05 */
[----:B------:R-:W-:Y:S02]  /*f720*/  CS2R R34, SRZ ;  /* 0x0000000000227805 */ /* 0x000fe4000001ff00 */
[----:B------:R-:W-:Y:S02]  /*f730*/  LEA.HI.X R67, R0, UR7, R3, 0x1, P3 ;  /* 0x0000000700437c11 */ /* 0x000fe400098f0c03 */
[----:B------:R-:W-:Y:S02]  /*f740*/  CS2R R36, SRZ ;  /* 0x0000000000247805 */ /* 0x000fe4000001ff00 */
[----:B------:R-:W-:Y:S02]  /*f750*/  ISETP.GE.AND P2, PT, R22, UR4, PT ;  /* 0x0000000416007c0c */ /* 0x000fe4000bf46270 */
        /* <DEDUP_REMOVED lines=12> */
[----:B------:R0:W5:Y:S04]  /*f820*/  @!P2 LDG.E.128 R32, desc[UR8][R20.64] ;  /* 0x000000081420a981 */ /* 0x000168000c1e1d00 */
[----:B------:R0:W5:Y:S04]  /*f830*/  @!P3 LDG.E.128 R36, desc[UR8][R20.64+0x40] ;  /* 0x000040081424b981 */ /* 0x000168000c1e1d00 */
[----:B------:R0:W5:Y:S04]  /*f840*/  @!P4 LDG.E.128 R60, desc[UR8][R20.64+0x80] ;  /* 0x00008008143cc981 */ /* 0x000168000c1e1d00 */
[----:B------:R0:W5:Y:S04]  /*f850*/  @!P2 LDG.E.128 R4, desc[UR8][R66.64] ;  /* 0x000000084204a981 */ /* 0x000168000c1e1d00 */
[----:B------:R0:W5:Y:S04]  /*f860*/  @!P3 LDG.E.128 R24, desc[UR8][R66.64+0x40] ;  /* 0x000040084218b981 */ /* 0x000168000c1e1d00 */
[----:B------:R0:W5:Y:S02]  /*f870*/  @!P4 LDG.E.128 R28, desc[UR8][R66.64+0x80] ;  /* 0x00008008421cc981 */ /* 0x000164000c1e1d00 */
.L_x_1486:
[----:B------:R-:W-:Y:S05]  /*f880*/  BSYNC B1 ;  /* 0x0000000000017941 */ /* 0x000fea0003800000 */
.L_x_1485:
[----:B------:R-:W-:Y:S01]  /*f890*/  BSSY B1, `(.L_x_1487) ;  /* 0x0000027000017945 */ /* 0x000fe20003800000 */
[----:B-----5:R-:W-:Y:S01]  /*f8a0*/  IMAD.MOV.U32 R72, RZ, RZ, R4 ;  /* 0x000000ffff487224 */ /* 0x020fe200078e0004 */
[----:B0-----:R-:W-:Y:S01]  /*f8b0*/  CS2R R66, SRZ ;  /* 0x0000000000427805 */ /* 0x001fe2000001ff00 */
[----:B------:R-:W-:Y:S02]  /*f8c0*/  IMAD.MOV.U32 R73, RZ, RZ, R5 ;  /* 0x000000ffff497224 */ /* 0x000fe400078e0005 */
[----:B------:R-:W-:Y:S01]  /*f8d0*/  IMAD.MOV.U32 R74, RZ, RZ, R6 ;  /* 0x000000ffff4a7224 */ /* 0x000fe200078e0006 */
[----:B------:R-:W-:Y:S06]  /*f8e0*/  @P1 BRA `(.L_x_1488) ;  /* 0x0000000000841947 */ /* 0x000fec0003800000 */
[----:B------:R-:W-:Y:S01]  /*f8f0*/  IADD3 R78, P2, P3, R71, R78, R86 ;  /* 0x0000004e474e7210 */ /* 0x000fe20007b5e056 */
[----:B------:R-:W-:Y:S01]  /*f900*/  ULDC.64 UR4, c[0x0][0x3c8] ;  /* 0x0000f20000047ab9 */ /* 0x000fe20000000a00 */
[----:B------:R-:W-:Y:S01]  /*f910*/  IADD3 R77, P4, P5, R70, R77, R89 ;  /* 0x0000004d464d7210 */ /* 0x000fe20007d9e059 */
[----:B------:R-:W-:Y:S01]  /*f920*/  ULDC.64 UR6, c[0x0][0x3e0] ;  /* 0x0000f80000067ab9 */ /* 0x000fe20000000a00 */
[----:B------:R-:W-:Y:S02]  /*f930*/  IADD3.X R3, R85, R76, R84, P2, P3 ;  /* 0x0000004c55037210 */ /* 0x000fe400017e6454 */
[----:B------:R-:W-:Y:S02]  /*f940*/  CS2R R52, SRZ ;  /* 0x0000000000347805 */ /* 0x000fe4000001ff00 */
[----:B------:R-:W-:Y:S01]  /*f950*/  LEA R20, P2, R78, UR4, 0x1 ;  /* 0x000000044e147c11 */ /* 0x000fe2000f8408ff */
[----:B------:R-:W-:Y:S01]  /*f960*/  ULDC UR4, c[0x0][0x3d4] ;  /* 0x0000f50000047ab9 */ /* 0x000fe20000000800 */
[----:B------:R-:W-:-:S02]  /*f970*/  IADD3.X R0, R82, R69, R87, P4, P5 ;  /* 0x0000004552007210 */ /* 0x000fc400027ea457 */
[----:B------:R-:W-:Y:S02]  /*f980*/  CS2R R54, SRZ ;  /* 0x0000000000367805 */ /* 0x000fe4000001ff00 */
[C---:B------:R-:W-:Y:S02]  /*f990*/  LEA R70, P3, R77.reuse, UR6, 0x1 ;  /* 0x000000064d467c11 */ /* 0x040fe4000f8608ff */
[----:B------:R-:W-:Y:S02]  /*f9a0*/  CS2R R56, SRZ ;  /* 0x0000000000387805 */ /* 0x000fe4000001ff00 */
[----:B------:R-:W-:Y:S02]  /*f9b0*/  LEA.HI.X R21, R78, UR5, R3, 0x1, P2 ;  /* 0x000000054e157c11 */ /* 0x000fe400090f0c03 */
[----:B------:R-:W-:Y:S02]  /*f9c0*/  CS2R R58, SRZ ;  /* 0x00000000003a7805 */ /* 0x000fe4000001ff00 */
[----:B------:R-:W-:-:S02]  /*f9d0*/  LEA.HI.X R71, R77, UR7, R0, 0x1, P3 ;  /* 0x000000074d477c11 */ /* 0x000fc400098f0c00 */
        /* <DEDUP_REMOVED lines=18> */
.L_x_1488:
[----:B------:R-:W-:Y:S05]  /*fb00*/  BSYNC B1 ;  /* 0x0000000000017941 */ /* 0x000fea0003800000 */
.L_x_1487:
[----:B------:R-:W-:Y:S01]  /*fb10*/  IMAD.MOV.U32 R0, RZ, RZ, R7 ;  /* 0x000000ffff007224 */ /* 0x000fe200078e0007 */
[----:B------:R-:W-:Y:S01]  /*fb20*/  ISETP.NE.AND P2, PT, R75, 0x1, PT ;  /* 0x000000014b00780c */ /* 0x000fe20003f45270 */
[----:B------:R-:W-:Y:S01]  /*fb30*/  IMAD.MOV.U32 R3, RZ, RZ, R24 ;  /* 0x000000ffff037224 */ /* 0x000fe200078e0018 */
[----:B------:R-:W-:Y:S01]  /*fb40*/  ULDC.64 UR4, c[0x0][0x3c8] ;  /* 0x0000f20000047ab9 */ /* 0x000fe20000000a00 */
        /* <DEDUP_REMOVED lines=18> */
[----:B------:R-:W-:Y:S01]  /*fc70*/  IMAD.MOV.U32 R20, RZ, RZ, R35 ;  /* 0x000000ffff147224 */ /* 0x000fe200078e0023 */
[----:B------:R-:W-:Y:S01]  /*fc80*/  ULDC.64 UR6, c[0x0][0x3e0] ;  /* 0x0000f80000067ab9 */ /* 0x000fe20000000a00 */
[----:B------:R-:W-:Y:S01]  /*fc90*/  IMAD.MOV.U32 R70, RZ, RZ, R39 ;  /* 0x000000ffff467224 */ /* 0x000fe200078e0027 */
[----:B------:R-:W-:Y:S01]  /*fca0*/  PRMT R88, R3, 0x7610, R88 ;  /* 0x0000761003587816 */ /* 0x000fe20000000058 */
[----:B------:R-:W1:Y:S01]  /*fcb0*/  @P2 LDC R0, c[0x0][0x42c] ;  /* 0x00010b00ff002b82 */ /* 0x000e620000000800 */
[----:B------:R-:W-:Y:S01]  /*fcc0*/  IMAD.MOV.U32 R3, RZ, RZ, R34 ;  /* 0x000000ffff037224 */ /* 0x000fe200078e0022 */
[----:B------:R-:W-:Y:S01]  /*fcd0*/  PRMT R115, R20, 0x7610, R115 ;  /* 0x0000761014737816 */ /* 0x000fe20000000073 */
        /* <DEDUP_REMOVED lines=8> */
[----:B------:R-:W-:Y:S01]  /*fd60*/  IMAD R3, R188, 0x40, R3 ;  /* 0x00000040bc037824 */ /* 0x000fe200078e0203 */
        /* <DEDUP_REMOVED lines=13> */
[----:B-1----:R-:W-:Y:S01]  /*fe40*/  @P2 IMAD.HI.U32 R0, R3, R0, RZ ;  /* 0x0000000003002227 */ /* 0x002fe200078e00ff */
[----:B------:R-:W-:-:S02]  /*fe50*/  PRMT R76, R20, 0x7610, R76 ;  /* 0x00007610144c7816 */ /* 0x000fc4000000004c */
[----:B------:R-:W-:Y:S01]  /*fe60*/  PRMT R103, R69, 0x7610, R103 ;  /* 0x0000761045677816 */ /* 0x000fe20000000067 */
[----:B------:R-:W-:Y:S01]  /*fe70*/  IMAD.MOV.U32 R69, RZ, RZ, R62 ;  /* 0x000000ffff457224 */ /* 0x000fe200078e003e */
[----:B0-----:R-:W-:Y:S01]  /*fe80*/  @P2 SHF.R.U32.HI R3, RZ, R21, R0 ;  /* 0x00000015ff032219 */ /* 0x001fe20000011600 */
[----:B------:R-:W-:Y:S01]  /*fe90*/  IMAD.MOV.U32 R0, RZ, RZ, R40 ;  /* 0x000000ffff007224 */ /* 0x000fe200078e0028 */
[----:B------:R-:W-:Y:S02]  /*fea0*/  PRMT R108, R72, 0x7610, R108 ;  /* 0x00007610486c7816 */ /* 0x000fe4000000006c */
[----:B------:R-:W-:Y:S01]  /*feb0*/  SHF.R.S32.HI R21, RZ, 0x1f, R3 ;  /* 0x0000001fff157819 */ /* 0x000fe20000011403 */
[----:B------:R-:W-:Y:S01]  /*fec0*/  IMAD.WIDE.U32 R10, R3, R12, R10 ;  /* 0x0000000c030a7225 */ /* 0x000fe200078e000a */
[----:B------:R-:W-:Y:S02]  /*fed0*/  PRMT R75, R0, 0x7610, R75 ;  /* 0x00007610004b7816 */ /* 0x000fe4000000004b */
[----:B------:R-:W-:Y:S01]  /*fee0*/  PRMT R91, R69, 0x7610, R91 ;  /* 0x00007610455b7816 */ /* 0x000fe2000000005b */
[----:B------:R-:W-:-:S02]  /*fef0*/  IMAD R0, R21, R14, RZ ;  /* 0x0000000e15007224 */ /* 0x000fc400078e02ff */
[----:B------:R-:W-:Y:S02]  /*ff00*/  IMAD R70, R21, R12, RZ ;  /* 0x0000000c15467224 */ /* 0x000fe400078e02ff */
[----:B------:R-:W-:-:S04]  /*ff10*/  IMAD.WIDE.U32 R20, R3, R14, R8 ;  /* 0x0000000e03147225 */ /* 0x000fc800078e0008 */
[C---:B------:R-:W-:Y:S01]  /*ff20*/  IMAD R9, R3.reuse, R15, R0 ;  /* 0x0000000f03097224 */ /* 0x040fe200078e0200 */
[----:B------:R-:W-:Y:S01]  /*ff30*/  LEA R8, P2, R20, UR4, 0x1 ;  /* 0x0000000414087c11 */ /* 0x000fe2000f8408ff */
[----:B------:R-:W-:Y:S01]  /*ff40*/  IMAD R3, R3, R13, R70 ;  /* 0x0000000d03037224 */ /* 0x000fe200078e0246 */
[----:B------:R-:W-:Y:S01]  /*ff50*/  LEA R0, P3, R10, UR6, 0x1 ;  /* 0x000000060a007c11 */ /* 0x000fe2000f8608ff */
[----:B------:R-:W-:Y:S01]  /*ff60*/  IMAD.IADD R9, R21, 0x1, R9 ;  /* 0x0000000115097824 */ /* 0x000fe200078e0209 */
[----:B------:R-:W-:Y:S01]  /*ff70*/  UMOV UR4, 0xffffffff ;  /* 0xffffffff00047882 */ /* 0x000fe20000000000 */
[----:B------:R-:W-:Y:S02]  /*ff80*/  IMAD.IADD R3, R11, 0x1, R3 ;  /* 0x000000010b037824 */ /* 0x000fe400078e0203 */
        /* <DEDUP_REMOVED lines=10> */
.L_x_1761:
[----:B------:R-:W-:-:S03]  /*10030*/  UMOV UR4, 0xffffffff ;  /* 0xffffffff00047882 */ /* 0x000fc60000000000 */
[----:B------:R-:W-:Y:S05]  /*10040*/  BRA.DIV UR4, `(.L_x_1490) ;  /* 0x0000017a04807947 */ /* 0x000fea000b800000 */
.L_x_1764:
[----:B------:R-:W-:-:S03]  /*10050*/  UMOV UR4, 0xffffffff ;  /* 0xffffffff00047882 */ /* 0x000fc60000000000 */
[----:B------:R-:W-:Y:S05]  /*10060*/  BRA.DIV UR4, `(.L_x_1491) ;  /* 0x0000017a04a07947 */ /* 0x000fea000b800000 */
.L_x_1767:
[----:B------:R-:W-:-:S03]  /*10070*/  UMOV UR4, 0xffffffff ;  /* 0xffffffff00047882 */ /* 0x000fc60000000000 */
[----:B------:R-:W-:Y:S05]  /*10080*/  BRA.DIV UR4, `(.L_x_1492) ;  /* 0x0000017a04c07947 */ /* 0x000fea000b800000 */
.L_x_1770:
[----:B------:R-:W-:-:S03]  /*10090*/  UMOV UR4, 0xffffffff ;  /* 0xffffffff00047882 */ /* 0x000fc60000000000 */
[----:B------:R-:W-:Y:S05]  /*100a0*/  BRA.DIV UR4, `(.L_x_1493) ;  /* 0x0000017a04e07947 */ /* 0x000fea000b800000 */
.L_x_1773:
[----:B------:R-:W-:Y:S01]  /*100b0*/  UMOV UR4, 0xffffffff ;  /* 0xffffffff00047882 */ /* 0x000fe20000000000 */
[----:B------:R-:W-:Y:S02]  /*100c0*/  LOP3.LUT R9, R10, 0xfffffffe, RZ, 0xc0, !PT ;  /* 0xfffffffe0a097812 */ /* 0x000fe400078ec0ff */
[----:B------:R-:W-:Y:S05]  /*100d0*/  BRA.DIV UR4, `(.L_x_1494) ;  /* 0x0000017a04fc7947 */ /* 0x000fea000b800000 */
.L_x_1776:
[----:B------:R-:W-:Y:S01]  /*100e0*/  UMOV UR4, 0xffffffff ;  /* 0xffffffff00047882 */ /* 0x000fe20000000000 */
[----:B------:R-:W-:Y:S02]  /*100f0*/  IMAD.IADD R9, R184, 0x1, -R9 ;  /* 0x00000001b8097824 */ /* 0x000fe400078e0a09 */
[----:B------:R-:W-:Y:S05]  /*10100*/  BRA.DIV UR4, `(.L_x_1495) ;  /* 0x0000017e04187947 */ /* 0x000fea000b800000 */
.L_x_1779:
[----:B------:R-:W-:Y:S01]  /*10110*/  UMOV UR4, 0xffffffff ;  /* 0xffffffff00047882 */ /* 0x000fe20000000000 */
[----:B------:R-:W-:Y:S02]  /*10120*/  SHF.L.U32 R9, R9, 0x1f, RZ ;  /* 0x0000001f09097819 */ /* 0x000fe400000006ff */
[----:B------:R-:W-:Y:S05]  /*10130*/  BRA.DIV UR4, `(.L_x_1496) ;  /* 0x0000017e04347947 */ /* 0x000fea000b800000 */
.L_x_1782:
        /* <DEDUP_REMOVED lines=36> */
[----:B0-----:R-:W-:Y:S06]  /*10380*/  @!P2 BRA `(.L_x_1498) ;  /* 0x0000017800c8a947 */ /* 0x001fec0003800000 */
.L_x_1783:
[----:B------:R-:W-:Y:S05]  /*10390*/  BSYNC B1 ;  /* 0x0000000000017941 */ /* 0x000fea0003800000 */
.L_x_1497:
[----:B------:R-:W-:Y:S01]  /*103a0*/  BSSY B1, `(.L_x_1499) ;  /* 0x0000145000017945 */ /* 0x000fe20003800000 */
[----:B------:R-:W-:Y:S02]  /*103b0*/  PRMT R71, R8, 0x7610, R71 ;  /* 0x0000761008477816 */ /* 0x000fe40000000047 */
[----:B------:R-:W-:Y:S01]  /*103c0*/  PRMT R72, R10, 0x7610, R72 ;  /* 0x000076100a487816 */ /* 0x000fe20000000048 */
[----:B------:R-:W-:Y:S06]  /*103d0*/  @P0 BRA `(.L_x_1500) ;  /* 0x0000001400040947 */ /* 0x000fec0003800000 */
[----:B------:R-:W1:Y:S01]  /*103e0*/  LDC R105, c[0x0][0x3d4] ;  /* 0x0000f500ff697b82 */ /* 0x000e620000000800 */
[----:B------:R-:W-:Y:S01]  /*103f0*/  BSSY B2, `(.L_x_1501) ;  /* 0x000006f000027945 */ /* 0x000fe20003800000 */
[-C--:B-1----:R-:W-:Y:S02]  /*10400*/  ISETP.GE.AND P0, PT, R22, R105.reuse, PT ;  /* 0x000000691600720c */ /* 0x082fe40003f06270 */
[-C--:B------:R-:W-:Y:S02]  /*10410*/  ISETP.GE.AND P2, PT, R165, R105.reuse, PT ;  /* 0x00000069a500720c */ /* 0x080fe40003f46270 */
[----:B------:R-:W-:-:S09]  /*10420*/  ISETP.GE.AND P3, PT, R166, R105, PT ;  /* 0x00000069a600720c */ /* 0x000fd20003f66270 */
[----:B------:R-:W-:Y:S05]  /*10430*/  @P0 BRA `(.L_x_1502) ;  /* 0x0000000400a80947 */ /* 0x000fea0003800000 */
[----:B------:R-:W-:Y:S02]  /*10440*/  LEA.HI R10, R105, R188, RZ, 0x1d ;  /* 0x000000bc690a7211 */ /* 0x000fe400078fe8ff */
[----:B------:R-:W-:Y:S02]  /*10450*/  LOP3.LUT R8, R174, 0x38, R22, 0xf8, !PT ;  /* 0x00000038ae087812 */ /* 0x000fe400078ef816 */
[----:B------:R-:W-:Y:S01]  /*10460*/  SHF.R.S32.HI R13, RZ, 0x1f, R10 ;  /* 0x0000001fff0d7819 */ /* 0x000fe2000001140a */
[----:B------:R-:W-:Y:S01]  /*10470*/  IMAD.SHL.U32 R11, R10, 0x8, RZ ;  /* 0x000000080a0b7824 */ /* 0x000fe200078e00ff */
[-C--:B0-----:R-:W-:Y:S02]  /*10480*/  LOP3.LUT R9, R8, R175.reuse, RZ, 0x3c, !PT ;  /* 0x000000af08097212 */ /* 0x081fe400078e3cff */
[----:B------:R-:W-:Y:S02]  /*10490*/  LEA.HI R13, R13, R10, RZ, 0x3 ;  /* 0x0000000a0d0d7211 */ /* 0x000fe400078f18ff */
[----:B------:R-:W-:Y:S01]  /*104a0*/  LOP3.LUT R8, R174, 0x38, R11, 0xf8, !PT ;  /* 0x00000038ae087812 */ /* 0x000fe200078ef80b */
[----:B------:R-:W-:Y:S01]  /*104b0*/  IMAD.IADD R9, R176, 0x1, R9 ;  /* 0x00000001b0097824 */ /* 0x000fe200078e0209 */
[--C-:B------:R-:W-:Y:S01]  /*104c0*/  SHF.R.U64 R119, R32, 0x10, R33.reuse ;  /* 0x0000001020777819 */ /* 0x100fe20000001221 */
[----:B------:R-:W-:Y:S01]  /*104d0*/  IMAD.SHL.U32 R13, R13, 0x400, RZ ;  /* 0x000004000d0d7824 */ /* 0x000fe200078e00ff */
[----:B------:R-:W-:Y:S01]  /*104e0*/  LOP3.LUT R8, R8, R175, RZ, 0x3c, !PT ;  /* 0x000000af08087212 */ /* 0x000fe200078e3cff */
[----:B------:R-:W-:Y:S01]  /*104f0*/  IMAD R106, R9, 0x2, R18 ;  /* 0x00000002096a7824 */ /* 0x000fe200078e0212 */
[----:B------:R-:W-:-:S02]  /*10500*/  SHF.R.U32.HI R32, RZ, 0x10, R33 ;  /* 0x00000010ff207819 */ /* 0x000fc40000011621 */
[----:B------:R-:W-:Y:S02]  /*10510*/  LOP3.LUT R13, R13, 0x7fffe000, RZ, 0xc0, !PT ;  /* 0x7fffe0000d0d7812 */ /* 0x000fe400078ec0ff */
[----:B------:R-:W-:Y:S02]  /*10520*/  SHF.R.U64 R33, R4, 0x10, R5 ;  /* 0x0000001004217819 */ /* 0x000fe40000001205 */
[----:B------:R-:W-:Y:S02]  /*10530*/  IADD3 R13, R8, R13, R176 ;  /* 0x0000000d080d7210 */ /* 0x000fe40007ffe0b0 */
[----:B------:R-:W0:Y:S01]  /*10540*/  LDS.128 R8, [R106+0xc400] ;  /* 0x00c400006a087984 */ /* 0x000e220000000c00 */
[----:B------:R-:W-:Y:S02]  /*10550*/  SHF.R.U64 R117, R34, 0x10, R35 ;  /* 0x0000001022757819 */ /* 0x000fe40000001223 */
[----:B------:R-:W-:Y:S01]  /*10560*/  IMAD R107, R13, 0x2, R18 ;  /* 0x000000020d6b7824 */ /* 0x000fe200078e0212 */
[----:B------:R-:W-:-:S02]  /*10570*/  SHF.R.U32.HI R4, RZ, 0x10, R5 ;  /* 0x00000010ff047819 */ /* 0x000fc40000011605 */
[--C-:B------:R-:W-:Y:S02]  /*10580*/  SHF.R.U64 R5, R6, 0x10, R7.reuse ;  /* 0x0000001006057819 */ /* 0x100fe40000001207 */
[----:B------:R-:W1:Y:S01]  /*10590*/  LDS.128 R12, [R107+0xc400] ;  /* 0x00c400006b0c7984 */ /* 0x000e620000000c00 */
[----:B------:R-:W-:Y:S02]  /*105a0*/  SHF.R.U32.HI R6, RZ, 0x10, R7 ;  /* 0x00000010ff067819 */ /* 0x000fe40000011607 */
[----:B------:R-:W-:Y:S02]  /*105b0*/  PRMT R114, R114, 0x5410, R117 ;  /* 0x0000541072727816 */ /* 0x000fe40000000075 */
[----:B------:R-:W-:Y:S02]  /*105c0*/  PRMT R116, R108, 0x5410, R33 ;  /* 0x000054106c747816 */ /* 0x000fe40000000021 */
[----:B------:R-:W-:Y:S02]  /*105d0*/  PRMT R117, R109, 0x5410, R4 ;  /* 0x000054106d757816 */ /* 0x000fe40000000004 */
[----:B------:R-:W-:Y:S01]  /*105e0*/  PRMT R118, R110, 0x5410, R5 ;  /* 0x000054106e767816 */ /* 0x000fe20000000005 */
[----:B------:R-:W-:Y:S01]  /*105f0*/  IMAD.U32 R109, R116, 0x10000, RZ ;  /* 0x00010000746d7824 */ /* 0x000fe200078e00ff */
[----:B------:R-:W-:Y:S01]  /*10600*/  PRMT R111, R111, 0x5410, R6 ;  /* 0x000054106f6f7816 */ /* 0x000fe20000000006 */
[----:B------:R-:W-:Y:S01]  /*10610*/  IMAD.U32 R110, R117, 0x10000, RZ ;  /* 0x00010000756e7824 */ /* 0x000fe200078e00ff */
[----:B------:R-:W-:-:S02]  /*10620*/  PRMT R112, R112, 0x5410, R119 ;  /* 0x0000541070707816 */ /* 0x000fc40000000077 */
[----:B------:R-:W-:Y:S02]  /*10630*/  PRMT R113, R113, 0x5410, R32 ;  /* 0x0000541071717816 */ /* 0x000fe40000000020 */
[----:B------:R-:W-:Y:S01]  /*10640*/  SHF.R.U32.HI R34, RZ, 0x10, R35 ;  /* 0x00000010ff227819 */ /* 0x000fe20000011623 */
[----:B------:R-:W-:Y:S01]  /*10650*/  IMAD.U32 R108, R112, 0x10000, RZ ;  /* 0x00010000706c7824 */ /* 0x000fe200078e00ff */
[----:B------:R-:W-:Y:S02]  /*10660*/  LOP3.LUT R116, R116, 0xffff0000, RZ, 0xc0, !PT ;  /* 0xffff000074747812 */ /* 0x000fe400078ec0ff */
[----:B------:R-:W-:Y:S02]  /*10670*/  PRMT R115, R115, 0x5410, R34 ;  /* 0x0000541073737816 */ /* 0x000fe40000000022 */
        /* <DEDUP_REMOVED lines=19> */
[----:B------:R-:W-:Y:S02]  /*107b0*/  IMAD.U32 R35, R15, 0x10000, RZ ;  /* 0x000100000f237824 */ /* 0x000fe400078e00ff */
[----:B------:R-:W-:Y:S01]  /*107c0*/  FFMA.FTZ R121, R4, R109, R121 ;  /* 0x0000006d04797223 */ /* 0x000fe20000010079 */
[----:B------:R-:W-:Y:S02]  /*107d0*/  IMAD.U32 R108, R111, 0x10000, RZ ;  /* 0x000100006f6c7824 */ /* 0x000fe400078e00ff */
[-C--:B------:R-:W-:Y:S01]  /*107e0*/  FMUL.FTZ R33, R33, R11.reuse ;  /* 0x0000000b21217220 */ /* 0x080fe20000410000 */
[----:B------:R-:W-:Y:S02]  /*107f0*/  IMAD.U32 R4, R115, 0x10000, RZ ;  /* 0x0001000073047824 */ /* 0x000fe400078e00ff */
[C---:B------:R-:W-:Y:S01]  /*10800*/  FFMA.FTZ R123, R6.reuse, R11, -R123 ;  /* 0x0000000b067b7223 */ /* 0x040fe2000001087b */
[C---:B------:R-:W-:Y:S01]  /*10810*/  FMUL.FTZ R11, R35.reuse, R108 ;  /* 0x0000006c230b7220 */ /* 0x040fe20000410000 */
[----:B------:R-:W-:Y:S01]  /*10820*/  FFMA.FTZ R33, R6, R110, R33 ;  /* 0x0000006e06217223 */ /* 0x000fe20000010021 */
[----:B------:R-:W-:Y:S01]  /*10830*/  FMUL.FTZ R109, R35, R4 ;  /* 0x00000004236d7220 */ /* 0x000fe20000410000 */
[----:B------:R-:W-:-:S02]  /*10840*/  IMAD.U32 R34, R14, 0x10000, RZ ;  /* 0x000100000e227824 */ /* 0x000fc400078e00ff */
[----:B------:R-:W-:Y:S01]  /*10850*/  FFMA.FTZ R35, R32, R4, -R11 ;  /* 0x0000000420237223 */ /* 0x000fe2000001080b */
[C---:B------:R-:W-:Y:S01]  /*10860*/  FMUL.FTZ R4, R12.reuse, R116 ;  /* 0x000000740c047220 */ /* 0x040fe20000410000 */
[-C--:B------:R-:W-:Y:S01]  /*10870*/  FMUL.FTZ R12, R12, R112.reuse ;  /* 0x000000700c0c7220 */ /* 0x080fe20000410000 */
[----:B------:R-:W-:Y:S01]  /*10880*/  IMAD.U32 R6, R118, 0x10000, RZ ;  /* 0x0001000076067824 */ /* 0x000fe200078e00ff */
[----:B------:R-:W-:Y:S01]  /*10890*/  LOP3.LUT R14, R14, 0xffff0000, RZ, 0xc0, !PT ;  /* 0xffff00000e0e7812 */ /* 0x000fe200078ec0ff */
[----:B------:R-:W-:Y:S01]  /*108a0*/  FFMA.FTZ R112, R5, R112, -R4 ;  /* 0x0000007005707223 */ /* 0x000fe20000010804 */
[----:B------:R-:W-:Y:S01]  /*108b0*/  IMAD.U32 R4, R114, 0x10000, RZ ;  /* 0x0001000072047824 */ /* 0x000fe200078e00ff */
[----:B------:R-:W-:Y:S01]  /*108c0*/  LOP3.LUT R113, R113, 0xffff0000, RZ, 0xc0, !PT ;  /* 0xffff000071717812 */ /* 0x000fe200078ec0ff */
[----:B------:R-:W-:Y:S01]  /*108d0*/  FMUL.FTZ R110, R34, R6 ;  /* 0x00000006226e7220 */ /* 0x000fe20000410000 */
[----:B------:R-:W-:Y:S01]  /*108e0*/  LOP3.LUT R118, R118, 0xffff0000, RZ, 0xc0, !PT ;  /* 0xffff000076767812 */ /* 0x000fe200078ec0ff */
[----:B------:R-:W-:Y:S01]  /*108f0*/  FMUL.FTZ R34, R34, R4 ;  /* 0x0000000422227220 */ /* 0x000fe20000410000 */
[----:B------:R-:W-:Y:S01]  /*10900*/  LOP3.LUT R15, R15, 0xffff0000, RZ, 0xc0, !PT ;  /* 0xffff00000f0f7812 */ /* 0x000fe200078ec0ff */
[----:B------:R-:W-:Y:S01]  /*10910*/  FFMA.FTZ R109, R32, R108, R109 ;  /* 0x0000006c206d7223 */ /* 0x000fe2000001006d */
[----:B------:R-:W-:Y:S01]  /*10920*/  LOP3.LUT R114, R114, 0xffff0000, RZ, 0xc0, !PT ;  /* 0xffff000072727812 */ /* 0x000fe200078ec0ff */
[----:B------:R-:W-:Y:S01]  /*10930*/  FFMA.FTZ R110, R7, R4, -R110 ;  /* 0x00000004076e7223 */ /* 0x000fe2000001086e */
[----:B------:R-:W-:Y:S01]  /*10940*/  LOP3.LUT R111, R111, 0xffff0000, RZ, 0xc0, !PT ;  /* 0xffff00006f6f7812 */ /* 0x000fe200078ec0ff */
[----:B------:R-:W-:Y:S01]  /*10950*/  FMUL.FTZ R11, R13, R117 ;  /* 0x000000750d0b7220 */ /* 0x000fe20000410000 */
[----:B------:R-:W-:Y:S01]  /*10960*/  LOP3.LUT R115, R115, 0xffff0000, RZ, 0xc0, !PT ;  /* 0xffff000073737812 */ /* 0x000fe200078ec0ff */
[----:B------:R-:W-:Y:S01]  /*10970*/  FMUL.FTZ R108, R13, R113 ;  /* 0x000000710d6c7220 */ /* 0x000fe20000410000 */
[----:B------:R-:W-:Y:S01]  /*10980*/  FFMA.FTZ R12, R5, R116, R12 ;  /* 0x00000074050c7223 */ /* 0x000fe2000001000c */
[C---:B------:R-:W-:Y:S01]  /*10990*/  FMUL.FTZ R4, R14.reuse, R118 ;  /* 0x000000760e047220 */ /* 0x040fe20000410000 */
[----:B------:R-:W-:Y:S01]  /*109a0*/  FFMA.FTZ R34, R7, R6, R34 ;  /* 0x0000000607227223 */ /* 0x000fe20000010022 */
[-C--:B------:R-:W-:Y:S01]  /*109b0*/  FMUL.FTZ R5, R14, R114.reuse ;  /* 0x000000720e057220 */ /* 0x080fe20000410000 */
[C---:B------:R-:W-:Y:S01]  /*109c0*/  FMUL.FTZ R13, R15.reuse, R111 ;  /* 0x0000006f0f0d7220 */ /* 0x040fe20000410000 */
[----:B------:R-:W-:Y:S01]  /*109d0*/  FMUL.FTZ R6, R15, R115 ;  /* 0x000000730f067220 */ /* 0x000fe20000410000 */
[----:B------:R-:W-:Y:S01]  /*109e0*/  FFMA.FTZ R32, R8, R113, -R11 ;  /* 0x0000007108207223 */ /* 0x000fe2000001080b */
[C---:B------:R-:W-:Y:S01]  /*109f0*/  FFMA.FTZ R7, R9.reuse, R114, -R4 ;  /* 0x0000007209077223 */ /* 0x040fe20000010804 */
[----:B------:R-:W-:Y:S01]  /*10a00*/  FFMA.FTZ R11, R9, R118, R5 ;  /* 0x00000076090b7223 */ /* 0x000fe20000010005 */
        /* <DEDUP_REMOVED lines=8> */
[----:B------:R-:W-:Y:S02]  /*10a90*/  F2FP.BF16.F32.PACK_AB R8, R12, R121 ;  /* 0x000000790c08723e */ /* 0x000fe400000010ff */
[----:B------:R-:W-:Y:S01]  /*10aa0*/  F2FP.BF16.F32.PACK_AB R9, R108, R33 ;  /* 0x000000216c09723e */ /* 0x000fe200000010ff */
[----:B------:R1:W-:Y:S01]  /*10ab0*/  STS.128 [R106+0xc400], R4 ;  /* 0x00c400046a007388 */ /* 0x0003e20000000c00 */
[----:B------:R-:W-:-:S05]  /*10ac0*/  F2FP.BF16.F32.PACK_AB R11, R114, R109 ;  /* 0x0000006d720b723e */ /* 0x000fca00000010ff */
[----:B------:R1:W-:Y:S02]  /*10ad0*/  STS.128 [R107+0xc400], R8 ;  /* 0x00c400086b007388 */ /* 0x0003e40000000c00 */
.L_x_1502:
[----:B------:R-:W-:Y:S05]  /*10ae0*/  BSYNC B2 ;  /* 0x0000000000027941 */ /* 0x000fea0003800000 */
.L_x_1501:
[----:B------:R-:W-:Y:S04]  /*10af0*/  BSSY B2, `(.L_x_1503) ;  /* 0x0000068000027945 */ /* 0x000fe80003800000 */
[----:B------:R-:W-:Y:S05]  /*10b00*/  @P2 BRA `(.L_x_1504) ;  /* 0x0000000400982947 */ /* 0x000fea0003800000 */
[----:B-1----:R-:W-:Y:S02]  /*10b10*/  LEA.HI R4, R105, R189, RZ, 0x1d ;  /* 0x000000bd69047211 */ /* 0x002fe400078fe8ff */
[----:B------:R-:W-:Y:S02]  /*10b20*/  SHF.R.U64 R34, R36, 0x10, R37 ;  /* 0x0000001024227819 */ /* 0x000fe40000001225 */
[----:B------:R-:W-:Y:S01]  /*10b30*/  SHF.R.S32.HI R7, RZ, 0x1f, R4 ;  /* 0x0000001fff077819 */ /* 0x000fe20000011404 */
[----:B------:R-:W-:Y:S01]  /*10b40*/  IMAD.SHL.U32 R5, R4, 0x8, RZ ;  /* 0x0000000804057824 */ /* 0x000fe200078e00ff */
[----:B------:R-:W-:Y:S02]  /*10b50*/  SHF.R.U64 R24, R24, 0x10, R25 ;  /* 0x0000001018187819 */ /* 0x000fe40000001219 */
[----:B------:R-:W-:Y:S02]  /*10b60*/  LEA.HI R7, R7, R4, RZ, 0x3 ;  /* 0x0000000407077211 */ /* 0x000fe400078f18ff */
[----:B------:R-:W-:-:S02]  /*10b70*/  LOP3.LUT R4, R174, 0x38, R5, 0xf8, !PT ;  /* 0x00000038ae047812 */ /* 0x000fc400078ef805 */
[----:B------:R-:W-:Y:S01]  /*10b80*/  SHF.R.U32.HI R25, RZ, 0x10, R25 ;  /* 0x00000010ff197819 */ /* 0x000fe20000011619 */
[----:B------:R-:W-:Y:S01]  /*10b90*/  IMAD.SHL.U32 R7, R7, 0x400, RZ ;  /* 0x0000040007077824 */ /* 0x000fe200078e00ff */
[----:B------:R-:W-:Y:S02]  /*10ba0*/  LOP3.LUT R4, R4, R175, RZ, 0x3c, !PT ;  /* 0x000000af04047212 */ /* 0x000fe400078e3cff */
[----:B------:R-:W-:Y:S02]  /*10bb0*/  PRMT R101, R101, 0x5410, R34 ;  /* 0x0000541065657816 */ /* 0x000fe40000000022 */
[----:B------:R-:W-:Y:S02]  /*10bc0*/  LOP3.LUT R7, R7, 0x7fffe000, RZ, 0xc0, !PT ;  /* 0x7fffe00007077812 */ /* 0x000fe400078ec0ff */
[----:B------:R-:W-:Y:S01]  /*10bd0*/  PRMT R97, R97, 0x5410, R24 ;  /* 0x0000541061617816 */ /* 0x000fe20000000018 */
[----:B------:R-:W-:Y:S01]  /*10be0*/  IMAD.U32 R34, R101, 0x10000, RZ ;  /* 0x0001000065227824 */ /* 0x000fe200078e00ff */
[----:B0-----:R-:W-:-:S02]  /*10bf0*/  IADD3 R9, R4, R7, R176 ;  /* 0x0000000704097210 */ /* 0x001fc40007ffe0b0 */
[----:B------:R-:W0:Y:S01]  /*10c00*/  LDS.128 R4, [R199] ;  /* 0x00000000c7047984 */ /* 0x000e220000000c00 */
[----:B------:R-:W-:Y:S01]  /*10c10*/  SHF.R.U32.HI R37, RZ, 0x10, R37 ;  /* 0x00000010ff257819 */ /* 0x000fe20000011625 */
[----:B------:R-:W-:Y:S01]  /*10c20*/  IMAD.U32 R36, R97, 0x10000, RZ ;  /* 0x0001000061247824 */ /* 0x000fe200078e00ff */
[----:B------:R-:W-:Y:S01]  /*10c30*/  SHF.R.U64 R14, R26, 0x10, R27 ;  /* 0x000000101a0e7819 */ /* 0x000fe2000000121b */
[----:B------:R-:W-:Y:S01]  /*10c40*/  IMAD R12, R9, 0x2, R18 ;  /* 0x00000002090c7824 */ /* 0x000fe200078e0212 */
[----:B------:R-:W-:Y:S02]  /*10c50*/  PRMT R98, R98, 0x5410, R25 ;  /* 0x0000541062627816 */ /* 0x000fe40000000019 */
[----:B------:R-:W-:Y:S02]  /*10c60*/  SHF.R.U32.HI R27, RZ, 0x10, R27 ;  /* 0x00000010ff1b7819 */ /* 0x000fe4000001161b */
[----:B------:R-:W1:Y:S01]  /*10c70*/  LDS.128 R8, [R12+0xc400] ;  /* 0x00c400000c087984 */ /* 0x000e620000000c00 */
[----:B------:R-:W-:Y:S01]  /*10c80*/  SHF.R.U64 R32, R38, 0x10, R39 ;  /* 0x0000001026207819 */ /* 0x000fe20000001227 */
[----:B------:R-:W-:Y:S01]  /*10c90*/  IMAD.U32 R33, R98, 0x10000, RZ ;  /* 0x0001000062217824 */ /* 0x000fe200078e00ff */
[----:B------:R-:W-:-:S02]  /*10ca0*/  PRMT R102, R102, 0x5410, R37 ;  /* 0x0000541066667816 */ /* 0x000fc40000000025 */
[----:B------:R-:W-:Y:S02]  /*10cb0*/  SHF.R.U32.HI R39, RZ, 0x10, R39 ;  /* 0x00000010ff277819 */ /* 0x000fe40000011627 */
[----:B------:R-:W-:Y:S02]  /*10cc0*/  PRMT R100, R100, 0x5410, R27 ;  /* 0x0000541064647816 */ /* 0x000fe4000000001b */
[----:B------:R-:W-:Y:S02]  /*10cd0*/  PRMT R99, R99, 0x5410, R14 ;  /* 0x0000541063637816 */ /* 0x000fe4000000000e */
[----:B------:R-:W-:Y:S01]  /*10ce0*/  PRMT R103, R103, 0x5410, R32 ;  /* 0x0000541067677816 */ /* 0x000fe20000000020 */
[----:B------:R-:W-:Y:S01]  /*10cf0*/  IMAD.U32 R35, R100, 0x10000, RZ ;  /* 0x0001000064237824 */ /* 0x000fe200078e00ff */
[----:B------:R-:W-:Y:S02]  /*10d00*/  PRMT R104, R104, 0x5410, R39 ;  /* 0x0000541068687816 */ /* 0x000fe40000000027 */
[----:B------:R-:W-:-:S02]  /*10d10*/  LOP3.LUT R97, R97, 0xffff0000, RZ, 0xc0, !PT ;  /* 0xffff000061617812 */ /* 0x000fc400078ec0ff */
[----:B------:R-:W-:Y:S02]  /*10d20*/  LOP3.LUT R101, R101, 0xffff0000, RZ, 0xc0, !PT ;  /* 0xffff000065657812 */ /* 0x000fe400078ec0ff */
        /* <DEDUP_REMOVED lines=17> */
[C---:B------:R-:W-:Y:S01]  /*10e40*/  FMUL.FTZ R37, R26.reuse, R33 ;  /* 0x000000211a257220 */ /* 0x040fe20000410000 */
[----:B------:R-:W-:Y:S02]  /*10e50*/  IMAD.U32 R32, R11, 0x10000, RZ ;  /* 0x000100000b207824 */ /* 0x000fe400078e00ff */
[C---:B------:R-:W-:Y:S01]  /*10e60*/  FFMA.FTZ R38, R13.reuse, R34, -R38 ;  /* 0x000000220d267223 */ /* 0x040fe20000010826 */
[----:B------:R-:W-:Y:S01]  /*10e70*/  FFMA.FTZ R106, R13, R36, R106 ;  /* 0x000000240d6a7223 */ /* 0x000fe2000001006a */
[-C--:B------:R-:W-:Y:S01]  /*10e80*/  FMUL.FTZ R39, R26, R25.reuse ;  /* 0x000000191a277220 */ /* 0x080fe20000410000 */
[----:B------:R-:W-:Y:S01]  /*10e90*/  FFMA.FTZ R37, R14, R25, -R37 ;  /* 0x000000190e257223 */ /* 0x000fe20000010825 */
[----:B------:R-:W-:Y:S02]  /*10ea0*/  IMAD.U32 R13, R104, 0x10000, RZ ;  /* 0x00010000680d7824 */ /* 0x000fe400078e00ff */
[----:B------:R-:W-:Y:S01]  /*10eb0*/  FMUL.FTZ R25, R32, R35 ;  /* 0x0000002320197220 */ /* 0x000fe20000410000 */
[----:B------:R-:W-:Y:S01]  /*10ec0*/  FFMA.FTZ R39, R14, R33, R39 ;  /* 0x000000210e277223 */ /* 0x000fe20000010027 */
[----:B------:R-:W-:Y:S01]  /*10ed0*/  LOP3.LUT R102, R102, 0xffff0000, RZ, 0xc0, !PT ;  /* 0xffff000066667812 */ /* 0x000fe200078ec0ff */
[-C--:B------:R-:W-:Y:S01]  /*10ee0*/  FMUL.FTZ R32, R32, R13.reuse ;  /* 0x0000000d20207220 */ /* 0x080fe20000410000 */
[----:B------:R-:W-:Y:S01]  /*10ef0*/  FFMA.FTZ R33, R24, R13, -R25 ;  /* 0x0000000d18217223 */ /* 0x000fe20000010819 */
[C---:B------:R-:W-:Y:S01]  /*10f00*/  FMUL.FTZ R13, R8.reuse, R97 ;  /* 0x00000061080d7220 */ /* 0x040fe20000410000 */
[----:B------:R-:W-:Y:S01]  /*10f10*/  FMUL.FTZ R25, R8, R101 ;  /* 0x0000006508197220 */ /* 0x000fe20000410000 */
[----:B------:R-:W-:-:S02]  /*10f20*/  IMAD.U32 R27, R10, 0x10000, RZ ;  /* 0x000100000a1b7824 */ /* 0x000fc400078e00ff */
[----:B------:R-:W-:Y:S01]  /*10f30*/  FFMA.FTZ R35, R24, R35, R32 ;  /* 0x0000002318237223 */ /* 0x000fe20000010020 */
[----:B------:R-:W-:Y:S02]  /*10f40*/  IMAD.U32 R14, R99, 0x10000, RZ ;  /* 0x00010000630e7824 */ /* 0x000fe400078e00ff */
[C---:B------:R-:W-:Y:S01]  /*10f50*/  FFMA.FTZ R13, R4.reuse, R101, -R13 ;  /* 0x00000065040d7223 */ /* 0x040fe2000001080d */
[----:B------:R-:W-:Y:S01]  /*10f60*/  FMUL.FTZ R24, R9, R98 ;  /* 0x0000006209187220 */ /* 0x000fe20000410000 */
[----:B------:R-:W-:Y:S01]  /*10f70*/  FFMA.FTZ R25, R4, R97, R25 ;  /* 0x0000006104197223 */ /* 0x000fe20000010019 */
[----:B------:R-:W-:Y:S01]  /*10f80*/  LOP3.LUT R10, R10, 0xffff0000, RZ, 0xc0, !PT ;  /* 0xffff00000a0a7812 */ /* 0x000fe200078ec0ff */
[----:B------:R-:W-:Y:S01]  /*10f90*/  IMAD.U32 R8, R103, 0x10000, RZ ;  /* 0x0001000067087824 */ /* 0x000fe200078e00ff */
[----:B------:R-:W-:Y:S01]  /*10fa0*/  LOP3.LUT R11, R11, 0xffff0000, RZ, 0xc0, !PT ;  /* 0xffff00000b0b7812 */ /* 0x000fe200078ec0ff */
[----:B------:R-:W-:Y:S01]  /*10fb0*/  FMUL.FTZ R9, R9, R102 ;  /* 0x0000006609097220 */ /* 0x000fe20000410000 */
[----:B------:R-:W-:Y:S01]  /*10fc0*/  FMUL.FTZ R4, R27, R14 ;  /* 0x0000000e1b047220 */ /* 0x000fe20000410000 */
[----:B------:R-:W-:Y:S01]  /*10fd0*/  LOP3.LUT R99, R99, 0xffff0000, RZ, 0xc0, !PT ;  /* 0xffff000063637812 */ /* 0x000fe200078ec0ff */
[----:B------:R-:W-:Y:S01]  /*10fe0*/  FFMA.FTZ R24, R5, R102, -R24 ;  /* 0x0000006605187223 */ /* 0x000fe20000010818 */
[----:B------:R-:W-:Y:S01]  /*10ff0*/  LOP3.LUT R103, R103, 0xffff0000, RZ, 0xc0, !PT ;  /* 0xffff000067677812 */ /* 0x000fe200078ec0ff */
[----:B------:R-:W-:Y:S01]  /*11000*/  FFMA.FTZ R98, R5, R98, R9 ;  /* 0x0000006205627223 */ /* 0x000fe20000010009 */
[----:B------:R-:W-:Y:S01]  /*11010*/  LOP3.LUT R104, R104, 0xffff0000, RZ, 0xc0, !PT ;  /* 0xffff000068687812 */ /* 0x000fe200078ec0ff */
[----:B------:R-:W-:Y:S01]  /*11020*/  FFMA.FTZ R26, R15, R8, -R4 ;  /* 0x000000080f1a7223 */ /* 0x000fe20000010804 */
[C---:B------:R-:W-:Y:S01]  /*11030*/  FMUL.FTZ R5, R10.reuse, R99 ;  /* 0x000000630a057220 */ /* 0x040fe20000410000 */
[----:B------:R-:W-:Y:S01]  /*11040*/  FMUL.FTZ R4, R11, R100 ;  /* 0x000000640b047220 */ /* 0x000fe20000410000 */
[----:B------:R-:W-:Y:S01]  /*11050*/  FMUL.FTZ R32, R27, R8 ;  /* 0x000000081b207220 */ /* 0x000fe20000410000 */
[-C--:B------:R-:W-:Y:S01]  /*11060*/  FMUL.FTZ R10, R10, R103.reuse ;  /* 0x000000670a0a7220 */ /* 0x080fe20000410000 */
[-C--:B------:R-:W-:Y:S01]  /*11070*/  FMUL.FTZ R11, R11, R104.reuse ;  /* 0x000000680b0b7220 */ /* 0x080fe20000410000 */
[C---:B------:R-:W-:Y:S01]  /*11080*/  FFMA.FTZ R103, R6.reuse, R103, -R5 ;  /* 0x0000006706677223 */ /* 0x040fe20000010805 */
        /* <DEDUP_REMOVED lines=14> */
.L_x_1504:
[----:B------:R-:W-:Y:S05]  /*11170*/  BSYNC B2 ;  /* 0x0000000000027941 */ /* 0x000fea0003800000 */
.L_x_1503:
[----:B------:R-:W-:Y:S05]  /*11180*/  @P3 BRA `(.L_x_1500) ;  /* 0x0000000400983947 */ /* 0x000fea0003800000 */
[----:B------:R-:W-:Y:S02]  /*11190*/  LEA.HI R105, R105, R197, RZ, 0x1d ;  /* 0x000000c569697211 */ /* 0x000fe400078fe8ff */
[----:B------:R-:W-:Y:S02]  /*111a0*/  SHF.R.U64 R26, R60, 0x10, R61 ;  /* 0x000000103c1a7819 */ /* 0x000fe4000000123d */
[----:B-12---:R-:W-:Y:S01]  /*111b0*/  SHF.R.S32.HI R4, RZ, 0x1f, R105 ;  /* 0x0000001fff047819 */ /* 0x006fe20000011469 */
[----:B------:R-:W-:Y:S01]  /*111c0*/  IMAD.SHL.U32 R5, R105, 0x8, RZ ;  /* 0x0000000869057824 */ /* 0x000fe200078e00ff */
[----:B------:R-:W-:Y:S02]  /*111d0*/  SHF.R.U64 R14, R28, 0x10, R29 ;  /* 0x000000101c0e7819 */ /* 0x000fe4000000121d */
[----:B------:R-:W-:Y:S02]  /*111e0*/  LEA.HI R105, R4, R105, RZ, 0x3 ;  /* 0x0000006904697211 */ /* 0x000fe400078f18ff */
[----:B------:R-:W-:-:S02]  /*111f0*/  LOP3.LUT R4, R174, 0x38, R5, 0xf8, !PT ;  /* 0x00000038ae047812 */ /* 0x000fc400078ef805 */
[----:B------:R-:W-:Y:S01]  /*11200*/  SHF.R.U32.HI R29, RZ, 0x10, R29 ;  /* 0x00000010ff1d7819 */ /* 0x000fe2000001161d */
[----:B------:R-:W-:Y:S01]  /*11210*/  IMAD.SHL.U32 R105, R105, 0x400, RZ ;  /* 0x0000040069697824 */ /* 0x000fe200078e00ff */
[----:B------:R-:W-:Y:S02]  /*11220*/  LOP3.LUT R4, R4, R175, RZ, 0x3c, !PT ;  /* 0x000000af04047212 */ /* 0x000fe400078e3cff */
[----:B------:R-:W-:Y:S02]  /*11230*/  SHF.R.U64 R12, R30, 0x10, R31 ;  /* 0x000000101e0c7819 */ /* 0x000fe4000000121f */
[----:B------:R-:W-:Y:S02]  /*11240*/  LOP3.LUT R105, R105, 0x7fffe000, RZ, 0xc0, !PT ;  /* 0x7fffe00069697812 */ /* 0x000fe400078ec0ff */
[----:B------:R-:W-:Y:S02]  /*11250*/  SHF.R.U64 R24, R62, 0x10, R63 ;  /* 0x000000103e187819 */ /* 0x000fe4000000123f */
[----:B------:R-:W-:-:S02]  /*11260*/  IADD3 R105, R4, R105, R176 ;  /* 0x0000006904697210 */ /* 0x000fc40007ffe0b0 */
[----:B------:R-:W1:Y:S01]  /*11270*/  LDS.128 R4, [R196] ;  /* 0x00000000c4047984 */ /* 0x000e620000000c00 */
[----:B------:R-:W-:Y:S02]  /*11280*/  SHF.R.U32.HI R31, RZ, 0x10, R31 ;  /* 0x00000010ff1f7819 */ /* 0x000fe4000001161f */
[----:B------:R-:W-:Y:S01]  /*11290*/  IMAD R105, R105, 0x2, R18 ;  /* 0x0000000269697824 */ /* 0x000fe200078e0212 */
[----:B------:R-:W-:Y:S02]  /*112a0*/  PRMT R89, R89, 0x5410, R26 ;  /* 0x0000541059597816 */ /* 0x000fe4000000001a */
[----:B------:R-:W-:Y:S02]  /*112b0*/  PRMT R85, R85, 0x5410, R14 ;  /* 0x0000541055557816 */ /* 0x000fe4000000000e */
[----:B0-----:R-:W0:Y:S01]  /*112c0*/  LDS.128 R8, [R105+0xc400] ;  /* 0x00c4000069087984 */ /* 0x001e220000000c00 */
[----:B------:R-:W-:Y:S02]  /*112d0*/  SHF.R.U32.HI R61, RZ, 0x10, R61 ;  /* 0x00000010ff3d7819 */ /* 0x000fe4000001163d */
[----:B------:R-:W-:Y:S01]  /*112e0*/  PRMT R86, R86, 0x5410, R29 ;  /* 0x0000541056567816 */ /* 0x000fe2000000001d */
[----:B------:R-:W-:Y:S01]  /*112f0*/  IMAD.U32 R29, R89, 0x10000, RZ ;  /* 0x00010000591d7824 */ /* 0x000fe200078e00ff */
[----:B------:R-:W-:-:S02]  /*11300*/  PRMT R91, R91, 0x5410, R24 ;  /* 0x000054105b5b7816 */ /* 0x000fc40000000018 */
[----:B------:R-:W-:Y:S01]  /*11310*/  PRMT R88, R88, 0x5410, R31 ;  /* 0x0000541058587816 */ /* 0x000fe2000000001f */
[----:B------:R-:W-:Y:S01]  /*11320*/  IMAD.U32 R31, R85, 0x10000, RZ ;  /* 0x00010000551f7824 */ /* 0x000fe200078e00ff */
[----:B------:R-:W-:Y:S01]  /*11330*/  SHF.R.U32.HI R63, RZ, 0x10, R63 ;  /* 0x00000010ff3f7819 */ /* 0x000fe2000001163f */
[----:B------:R-:W-:Y:S01]  /*11340*/  IMAD.U32 R28, R86, 0x10000, RZ ;  /* 0x00010000561c7824 */ /* 0x000fe200078e00ff */
[----:B------:R-:W-:Y:S01]  /*11350*/  PRMT R90, R90, 0x5410, R61 ;  /* 0x000054105a5a7816 */ /* 0x000fe2000000003d */
[----:B------:R-:W-:Y:S01]  /*11360*/  IMAD.U32 R30, R88, 0x10000, RZ ;  /* 0x00010000581e7824 */ /* 0x000fe200078e00ff */
[----:B------:R-:W-:Y:S02]  /*11370*/  PRMT R87, R87, 0x5410, R12 ;  /* 0x0000541057577816 */ /* 0x000fe4000000000c */
[----:B------:R-:W-:Y:S02]  /*11380*/  PRMT R92, R92, 0x5410, R63 ;  /* 0x000054105c5c7816 */ /* 0x000fe4000000003f */
[----:B------:R-:W-:-:S02]  /*11390*/  LOP3.LUT R85, R85, 0xffff0000, RZ, 0xc0, !PT ;  /* 0xffff000055557812 */ /* 0x000fc400078ec0ff */
[----:B------:R-:W-:Y:S02]  /*113a0*/  LOP3.LUT R89, R89, 0xffff0000, RZ, 0xc0, !PT ;  /* 0xffff000059597812 */ /* 0x000fe400078ec0ff */
[----:B------:R-:W-:Y:S02]  /*113b0*/  LOP3.LUT R86, R86, 0xffff0000, RZ, 0xc0, !PT ;  /* 0xffff000056567812 */ /* 0x000fe400078ec0ff */
[----:B------:R-:W-:Y:S01]  /*113c0*/  LOP3.LUT R88, R88, 0xffff0000, RZ, 0xc0, !PT ;  /* 0xffff000058587812 */ /* 0x000fe200078ec0ff */
[C---:B-1----:R-:W-:Y:S01]  /*113d0*/  IMAD.U32 R12, R4.reuse, 0x10000, RZ ;  /* 0x00010000040c7824 */ /* 0x042fe200078e00ff */
[----:B------:R-:W-:Y:S01]  /*113e0*/  LOP3.LUT R4, R4, 0xffff0000, RZ, 0xc0, !PT ;  /* 0xffff000004047812 */ /* 0x000fe200078ec0ff */
[C---:B------:R-:W-:Y:S01]  /*113f0*/  IMAD.U32 R13, R5.reuse, 0x10000, RZ ;  /* 0x00010000050d7824 */ /* 0x040fe200078e00ff */
[----:B------:R-:W-:Y:S01]  /*11400*/  LOP3.LUT R5, R5, 0xffff0000, RZ, 0xc0, !PT ;  /* 0xffff000005057812 */ /* 0x000fe200078ec0ff */
        /* <DEDUP_REMOVED lines=8> */
[C---:B------:R-:W-:Y:S01]  /*11490*/  FMUL.FTZ R33, R24.reuse, R31 ;  /* 0x0000001f18217220 */ /* 0x040fe20000410000 */
[----:B------:R-:W-:Y:S01]  /*114a0*/  FMUL.FTZ R35, R24, R29 ;  /* 0x0000001d18237220 */ /* 0x000fe20000410000 */
[----:B------:R-:W-:-:S02]  /*114b0*/  IMAD.U32 R24, R90, 0x10000, RZ ;  /* 0x000100005a187824 */ /* 0x000fc400078e00ff */
[----:B------:R-:W-:Y:S01]  /*114c0*/  FMUL.FTZ R32, R25, R28 ;  /* 0x0000001c19207220 */ /* 0x000fe20000410000 */
[----:B------:R-:W-:Y:S02]  /*114d0*/  IMAD.U32 R27, R11, 0x10000, RZ ;  /* 0x000100000b1b7824 */ /* 0x000fe400078e00ff */
[C---:B------:R-:W-:Y:S01]  /*114e0*/  FFMA.FTZ R33, R12.reuse, R29, -R33 ;  /* 0x0000001d0c217223 */ /* 0x040fe20000010821 */
[----:B------:R-:W-:Y:S01]  /*114f0*/  FFMA.FTZ R35, R12, R31, R35 ;  /* 0x0000001f0c237223 */ /* 0x000fe20000010023 */
[----:B------:R-:W-:Y:S02]  /*11500*/  IMAD.U32 R12, R92, 0x10000, RZ ;  /* 0x000100005c0c7824 */ /* 0x000fe400078e00ff */
[-C--:B------:R-:W-:Y:S01]  /*11510*/  FMUL.FTZ R34, R25, R24.reuse ;  /* 0x0000001819227220 */ /* 0x080fe20000410000 */
[----:B------:R-:W-:Y:S01]  /*11520*/  FFMA.FTZ R32, R13, R24, -R32 ;  /* 0x000000180d207223 */ /* 0x000fe20000010820 */
[C---:B------:R-:W-:Y:S01]  /*11530*/  FMUL.FTZ R24, R27.reuse, R30 ;  /* 0x0000001e1b187220 */ /* 0x040fe20000410000 */
[----:B------:R-:W-:Y:S01]  /*11540*/  FMUL.FTZ R27, R27, R12 ;  /* 0x0000000c1b1b7220 */ /* 0x000fe20000410000 */
[----:B------:R-:W-:Y:S01]  /*11550*/  FFMA.FTZ R34, R13, R28, R34 ;  /* 0x0000001c0d227223 */ /* 0x000fe20000010022 */
[----:B------:R-:W-:Y:S01]  /*11560*/  LOP3.LUT R90, R90, 0xffff0000, RZ, 0xc0, !PT ;  /* 0xffff00005a5a7812 */ /* 0x000fe200078ec0ff */
[C---:B------:R-:W-:Y:S01]  /*11570*/  FMUL.FTZ R13, R8.reuse, R85 ;  /* 0x00000055080d7220 */ /* 0x040fe20000410000 */
[C---:B------:R-:W-:Y:S01]  /*11580*/  FFMA.FTZ R28, R15.reuse, R12, -R24 ;  /* 0x0000000c0f1c7223 */ /* 0x040fe20000010818 */
[----:B------:R-:W-:Y:S01]  /*11590*/  FFMA.FTZ R30, R15, R30, R27 ;  /* 0x0000001e0f1e7223 */ /* 0x000fe2000001001b */
[----:B------:R-:W-:Y:S01]  /*115a0*/  FMUL.FTZ R25, R8, R89 ;  /* 0x0000005908197220 */ /* 0x000fe20000410000 */
[----:B------:R-:W-:-:S02]  /*115b0*/  IMAD.U32 R26, R10, 0x10000, RZ ;  /* 0x000100000a1a7824 */ /* 0x000fc400078e00ff */
[C---:B------:R-:W-:Y:S01]  /*115c0*/  FFMA.FTZ R8, R4.reuse, R89, -R13 ;  /* 0x0000005904087223 */ /* 0x040fe2000001080d */
[----:B------:R-:W-:Y:S02]  /*115d0*/  IMAD.U32 R15, R87, 0x10000, RZ ;  /* 0x00010000570f7824 */ /* 0x000fe400078e00ff */
[C---:B------:R-:W-:Y:S01]  /*115e0*/  FMUL.FTZ R24, R9.reuse, R86 ;  /* 0x0000005609187220 */ /* 0x040fe20000410000 */
[-C--:B------:R-:W-:Y:S01]  /*115f0*/  FMUL.FTZ R27, R9, R90.reuse ;  /* 0x0000005a091b7220 */ /* 0x080fe20000410000 */
[----:B------:R-:W-:Y:S02]  /*11600*/  IMAD.U32 R13, R91, 0x10000, RZ ;  /* 0x000100005b0d7824 */ /* 0x000fe400078e00ff */
[----:B------:R-:W-:Y:S01]  /*11610*/  FFMA.FTZ R12, R4, R85, R25 ;  /* 0x00000055040c7223 */ /* 0x000fe20000010019 */
[----:B------:R-:W-:Y:S01]  /*11620*/  FMUL.FTZ R25, R26, R15 ;  /* 0x0000000f1a197220 */ /* 0x000fe20000410000 */
[C---:B------:R-:W-:Y:S01]  /*11630*/  FFMA.FTZ R9, R5.reuse, R90, -R24 ;  /* 0x0000005a05097223 */ /* 0x040fe20000010818 */
[----:B------:R-:W-:Y:S01]  /*11640*/  FFMA.FTZ R27, R5, R86, R27 ;  /* 0x00000056051b7223 */ /* 0x000fe2000001001b */
[----:B------:R-:W-:Y:S01]  /*11650*/  LOP3.LUT R10, R10, 0xffff0000, RZ, 0xc0, !PT ;  /* 0xffff00000a0a7812 */ /* 0x000fe200078ec0ff */
[-C--:B------:R-:W-:Y:S01]  /*11660*/  FMUL.FTZ R5, R26, R13.reuse ;  /* 0x0000000d1a057220 */ /* 0x080fe20000410000 */
[----:B------:R-:W-:Y:S01]  /*11670*/  LOP3.LUT R11, R11, 0xffff0000, RZ, 0xc0, !PT ;  /* 0xffff00000b0b7812 */ /* 0x000fe200078ec0ff */
[C---:B------:R-:W-:Y:S01]  /*11680*/  FFMA.FTZ R25, R14.reuse, R13, -R25 ;  /* 0x0000000d0e197223 */ /* 0x040fe20000010819 */
[----:B------:R-:W-:Y:S01]  /*11690*/  LOP3.LUT R87, R87, 0xffff0000, RZ, 0xc0, !PT ;  /* 0xffff000057577812 */ /* 0x000fe200078ec0ff */
[----:B------:R-:W-:Y:S01]  /*116a0*/  FFMA.FTZ R14, R14, R15, R5 ;  /* 0x0000000f0e0e7223 */ /* 0x000fe20000010005 */
[----:B------:R-:W-:Y:S01]  /*116b0*/  LOP3.LUT R91, R91, 0xffff0000, RZ, 0xc0, !PT ;  /* 0xffff00005b5b7812 */ /* 0x000fe200078ec0ff */
[----:B------:R-:W-:Y:S01]  /*116c0*/  FMUL.FTZ R24, R11, R88 ;  /* 0x000000580b187220 */ /* 0x000fe20000410000 */
[----:B------:R-:W-:Y:S01]  /*116d0*/  LOP3.LUT R92, R92, 0xffff0000, RZ, 0xc0, !PT ;  /* 0xffff00005c5c7812 */ /* 0x000fe200078ec0ff */
[----:B------:R-:W-:-:S02]  /*116e0*/  FMUL.FTZ R5, R10, R87 ;  /* 0x000000570a057220 */ /* 0x000fc40000410000 */
[-C--:B------:R-:W-:Y:S02]  /*116f0*/  FMUL.FTZ R4, R10, R91.reuse ;  /* 0x0000005b0a047220 */ /* 0x080fe40000410000 */
[-C--:B------:R-:W-:Y:S01]  /*11700*/  FMUL.FTZ R13, R11, R92.reuse ;  /* 0x0000005c0b0d7220 */ /* 0x080fe20000410000 */
[C---:B------:R-:W-:Y:S01]  /*11710*/  FFMA.FTZ R10, R6.reuse, R91, -R5 ;  /* 0x0000005b060a7223 */ /* 0x040fe20000010805 */
[C---:B------:R-:W-:Y:S01]  /*11720*/  FFMA.FTZ R11, R7.reuse, R92, -R24 ;  /* 0x0000005c070b7223 */ /* 0x040fe20000010818 */
[----:B------:R-:W-:Y:S01]  /*11730*/  FFMA.FTZ R87, R6, R87, R4 ;  /* 0x0000005706577223 */ /* 0x000fe20000010004 */
[----:B------:R-:W-:Y:S01]  /*11740*/  FFMA.FTZ R13, R7, R88, R13 ;  /* 0x00000058070d7223 */ /* 0x000fe2000001000d */
[----:B------:R-:W-:Y:S02]  /*11750*/  F2FP.BF16.F32.PACK_AB R4, R8, R33 ;  /* 0x000000210804723e */ /* 0x000fe400000010ff */
[----:B------:R-:W-:Y:S02]  /*11760*/  F2FP.BF16.F32.PACK_AB R5, R9, R32 ;  /* 0x000000200905723e */ /* 0x000fe400000010ff */
[----:B------:R-:W-:-:S02]  /*11770*/  F2FP.BF16.F32.PACK_AB R6, R10, R25 ;  /* 0x000000190a06723e */ /* 0x000fc400000010ff */
[----:B------:R-:W-:Y:S02]  /*11780*/  F2FP.BF16.F32.PACK_AB R7, R11, R28 ;  /* 0x0000001c0b07723e */ /* 0x000fe400000010ff */
[----:B------:R-:W-:Y:S02]  /*11790*/  F2FP.BF16.F32.PACK_AB R8, R12, R35 ;  /* 0x000000230c08723e */ /* 0x000fe400000010ff */
[----:B------:R-:W-:Y:S01]  /*117a0*/  F2FP.BF16.F32.PACK_AB R9, R27, R34 ;  /* 0x000000221b09723e */ /* 0x000fe200000010ff */
[----:B------:R3:W-:Y:S01]  /*117b0*/  STS.128 [R196], R4 ;  /* 0x00000004c4007388 */ /* 0x0007e20000000c00 */
[----:B------:R-:W-:Y:S02]  /*117c0*/  F2FP.BF16.F32.PACK_AB R10, R87, R14 ;  /* 0x0000000e570a723e */ /* 0x000fe400000010ff */
[----:B------:R-:W-:-:S05]  /*117d0*/  F2FP.BF16.F32.PACK_AB R11, R13, R30 ;  /* 0x0000001e0d0b723e */ /* 0x000fca00000010ff */
[----:B------:R3:W-:Y:S02]  /*117e0*/  STS.128 [R105+0xc400], R8 ;  /* 0x00c4000869007388 */ /* 0x0007e40000000c00 */
.L_x_1500:
[----:B------:R-:W-:Y:S05]  /*117f0*/  BSYNC B1 ;  /* 0x0000000000017941 */ /* 0x000fea0003800000 */
.L_x_1499:
[----:B------:R-:W-:Y:S05]  /*11800*/  @P1 BRA `(.L_x_1474) ;  /* 0x0000001000f41947 */ /* 0x000fea0003800000 */
[----:B--2---:R-:W2:Y:S01]  /*11810*/  LDC R12, c[0x0][0x3d4] ;  /* 0x0000f500ff0c7b82 */ /* 0x004ea20000000800 */
[----:B------:R-:W-:Y:S01]  /*11820*/  BSSY B1, `(.L_x_1505) ;  /* 0x000006b000017945 */ /* 0x000fe20003800000 */
[-C--:B--2---:R-:W-:Y:S02]  /*11830*/  ISETP.GE.AND P0, PT, R22, R12.reuse, PT ;  /* 0x0000000c1600720c */ /* 0x084fe40003f06270 */
[-C--:B------:R-:W-:Y:S02]  /*11840*/  ISETP.GE.AND P1, PT, R165, R12.reuse, PT ;  /* 0x0000000ca500720c */ /* 0x080fe40003f26270 */
[----:B------:R-:W-:-:S09]  /*11850*/  ISETP.GE.AND P2, PT, R166, R12, PT ;  /* 0x0000000ca600720c */ /* 0x000fd20003f46270 */
[----:B------:R-:W-:Y:S05]  /*11860*/  @P0 BRA `(.L_x_1506) ;  /* 0x0000000400980947 */ /* 0x000fea0003800000 */
[----:B-1-3--:R-:W-:Y:S02]  /*11870*/  LEA.HI R4, R12, R188, RZ, 0x1d ;  /* 0x000000bc0c047211 */ /* 0x00afe400078fe8ff */
        /* <DEDUP_REMOVED lines=11> */
[----:B------:R-:W-:Y:S02]  /*11930*/  PRMT R93, R93, 0x5410, R28 ;  /* 0x000054105d5d7816 */ /* 0x000fe4000000001c */
[----:B0-----:R-:W-:-:S02]  /*11940*/  IADD3 R9, R4, R7, R177 ;  /* 0x0000000704097210 */ /* 0x001fc40007ffe0b1 */
[----:B------:R-:W0:Y:S01]  /*11950*/  LDS.128 R4, [R198] ;  /* 0x00000000c6047984 */ /* 0x000e220000000c00 */
[----:B------:R-:W-:Y:S01]  /*11960*/  PRMT R75, R75, 0x5410, R24 ;  /* 0x000054104b4b7816 */ /* 0x000fe20000000018 */
[----:B------:R-:W-:Y:S01]  /*11970*/  IMAD.U32 R31, R93, 0x10000, RZ ;  /* 0x000100005d1f7824 */ /* 0x000fe200078e00ff */
[----:B------:R-:W-:Y:S01]  /*11980*/  SHF.R.U32.HI R53, RZ, 0x10, R53 ;  /* 0x00000010ff357819 */ /* 0x000fe20000011635 */
[----:B------:R-:W-:Y:S01]  /*11990*/  IMAD R13, R9, 0x2, R18 ;  /* 0x00000002090d7824 */ /* 0x000fe200078e0212 */
[----:B------:R-:W-:Y:S01]  /*119a0*/  SHF.R.U64 R14, R42, 0x10, R43 ;  /* 0x000000102a0e7819 */ /* 0x000fe2000000122b */
[----:B------:R-:W-:Y:S01]  /*119b0*/  IMAD.U32 R33, R75, 0x10000, RZ ;  /* 0x000100004b217824 */ /* 0x000fe200078e00ff */
[----:B------:R-:W-:Y:S02]  /*119c0*/  PRMT R76, R76, 0x5410, R41 ;  /* 0x000054104c4c7816 */ /* 0x000fe40000000029 */
[----:B------:R-:W1:Y:S01]  /*119d0*/  LDS.128 R8, [R13+0xc400] ;  /* 0x00c400000d087984 */ /* 0x000e620000000c00 */
[----:B------:R-:W-:-:S02]  /*119e0*/  SHF.R.U32.HI R43, RZ, 0x10, R43 ;  /* 0x00000010ff2b7819 */ /* 0x000fc4000001162b */
[----:B------:R-:W-:Y:S01]  /*119f0*/  PRMT R95, R95, 0x5410, R26 ;  /* 0x000054105f5f7816 */ /* 0x000fe2000000001a */
[----:B------:R-:W-:Y:S01]  /*11a00*/  IMAD.U32 R30, R76, 0x10000, RZ ;  /* 0x000100004c1e7824 */ /* 0x000fe200078e00ff */
[----:B------:R-:W-:Y:S02]  /*11a10*/  SHF.R.U32.HI R55, RZ, 0x10, R55 ;  /* 0x00000010ff377819 */ /* 0x000fe40000011637 */
[----:B------:R-:W-:Y:S02]  /*11a20*/  PRMT R94, R94, 0x5410, R53 ;  /* 0x000054105e5e7816 */ /* 0x000fe40000000035 */
[----:B------:R-:W-:Y:S02]  /*11a30*/  PRMT R77, R77, 0x5410, R14 ;  /* 0x000054104d4d7816 */ /* 0x000fe4000000000e */
[----:B------:R-:W-:Y:S02]  /*11a40*/  PRMT R78, R78, 0x5410, R43 ;  /* 0x000054104e4e7816 */ /* 0x000fe4000000002b */
[----:B------:R-:W-:-:S02]  /*11a50*/  PRMT R96, R96, 0x5410, R55 ;  /* 0x0000541060607816 */ /* 0x000fc40000000037 */
[----:B------:R-:W-:Y:S01]  /*11a60*/  LOP3.LUT R75, R75, 0xffff0000, RZ, 0xc0, !PT ;  /* 0xffff00004b4b7812 */ /* 0x000fe200078ec0ff */
[----:B------:R-:W-:Y:S01]  /*11a70*/  IMAD.U32 R32, R78, 0x10000, RZ ;  /* 0x000100004e207824 */ /* 0x000fe200078e00ff */
        /* <DEDUP_REMOVED lines=69> */
.L_x_1506:
[----:B------:R-:W-:Y:S05]  /*11ed0*/  BSYNC B1 ;  /* 0x0000000000017941 */ /* 0x000fea0003800000 */
.L_x_1505:
[----:B------:R-:W-:Y:S04]  /*11ee0*/  BSSY B1, `(.L_x_1507) ;  /* 0x0000068000017945 */ /* 0x000fe80003800000 */
[----:B------:R-:W-:Y:S05]  /*11ef0*/  @P1 BRA `(.L_x_1508) ;  /* 0x0000000400981947 */ /* 0x000fea0003800000 */
[----:B-123--:R-:W-:Y:S02]  /*11f00*/  LEA.HI R4, R12, R189, RZ, 0x1d ;  /* 0x000000bd0c047211 */ /* 0x00efe400078fe8ff */
        /* <DEDUP_REMOVED lines=101> */
.L_x_1508:
[----:B------:R-:W-:Y:S05]  /*12560*/  BSYNC B1 ;  /* 0x0000000000017941 */ /* 0x000fea0003800000 */
.L_x_1507:
[----:B------:R-:W-:Y:S05]  /*12570*/  @P2 BRA `(.L_x_1474) ;  /* 0x0000000400982947 */ /* 0x000fea0003800000 */
[----:B------:R-:W-:Y:S02]  /*12580*/  LEA.HI R12, R12, R197, RZ, 0x1d ;  /* 0x000000c50c0c7211 */ /* 0x000fe400078fe8ff */
[----:B------:R-:W-:Y:S02]  /*12590*/  SHF.R.U64 R15, R48, 0x10, R49 ;  /* 0x00000010300f7819 */ /* 0x000fe40000001231 */
[----:B-1234-:R-:W-:Y:S01]  /*125a0*/  SHF.R.S32.HI R7, RZ, 0x1f, R12 ;  /* 0x0000001fff077819 */ /* 0x01efe2000001140c */
        /* <DEDUP_REMOVED lines=18> */
[----:B------:R-:W-:Y:S02]  /*126d0*/  SHF.R.U64 R14, R66, 0x10, R67 ;  /* 0x00000010420e7819 */ /* 0x000fe40000001243 */
[----:B------:R-:W1:Y:S01]  /*126e0*/  LDS.128 R8, [R12+0xc400] ;  /* 0x00c400000c087984 */ /* 0x000e620000000c00 */
[----:B------:R-:W-:Y:S01]  /*126f0*/  SHF.R.U32.HI R50, RZ, 0x10, R51 ;  /* 0x00000010ff327819 */ /* 0x000fe20000011633 */
[----:B------:R-:W-:Y:S01]  /*12700*/  IMAD.U32 R29, R28, 0x10000, RZ ;  /* 0x000100001c1d7824 */ /* 0x000fe200078e00ff */
[----:B------:R-:W-:-:S02]  /*12710*/  SHF.R.U32.HI R67, RZ, 0x10, R67 ;  /* 0x00000010ff437819 */ /* 0x000fc40000011643 */
[----:B------:R-:W-:Y:S02]  /*12720*/  PRMT R70, R70, 0x5410, R65 ;  /* 0x0000541046467816 */ /* 0x000fe40000000041 */
[----:B------:R-:W-:Y:S02]  /*12730*/  PRMT R30, R20, 0x5410, R13 ;  /* 0x00005410141e7816 */ /* 0x000fe4000000000d */
[----:B------:R-:W-:Y:S02]  /*12740*/  PRMT R31, R21, 0x5410, R50 ;  /* 0x00005410151f7816 */ /* 0x000fe40000000032 */
[----:B------:R-:W-:Y:S02]  /*12750*/  PRMT R72, R72, 0x5410, R67 ;  /* 0x0000541048487816 */ /* 0x000fe40000000043 */
[----:B------:R-:W-:Y:S02]  /*12760*/  PRMT R71, R71, 0x5410, R14 ;  /* 0x0000541047477816 */ /* 0x000fe4000000000e */
[----:B------:R-:W-:-:S02]  /*12770*/  LOP3.LUT R26, R26, 0xffff0000, RZ, 0xc0, !PT ;  /* 0xffff00001a1a7812 */ /* 0x000fc400078ec0ff */
        /* <DEDUP_REMOVED lines=18> */
[----:B------:R-:W-:Y:S01]  /*128a0*/  FFMA.FTZ R32, R0, R25, -R33 ;  /* 0x0000001900207223 */ /* 0x000fe20000010821 */
[----:B------:R-:W-:Y:S02]  /*128b0*/  IMAD.U32 R24, R11, 0x10000, RZ ;  /* 0x000100000b187824 */ /* 0x000fe400078e00ff */
[-C--:B------:R-:W-:Y:S01]  /*128c0*/  FMUL.FTZ R20, R20, R15.reuse ;  /* 0x0000000f14147220 */ /* 0x080fe20000410000 */
[----:B------:R-:W-:Y:S02]  /*128d0*/  IMAD.U32 R33, R31, 0x10000, RZ ;  /* 0x000100001f217824 */ /* 0x000fe400078e00ff */
[----:B------:R-:W-:Y:S01]  /*128e0*/  FFMA.FTZ R34, R13, R15, -R34 ;  /* 0x0000000f0d227223 */ /* 0x000fe20000010822 */
[----:B------:R-:W-:Y:S02]  /*128f0*/  IMAD.U32 R25, R72, 0x10000, RZ ;  /* 0x0001000048197824 */ /* 0x000fe400078e00ff */
[----:B------:R-:W-:Y:S01]  /*12900*/  FFMA.FTZ R35, R0, R27, R35 ;  /* 0x0000001b00237223 */ /* 0x000fe20000010023 */
[----:B------:R-:W-:Y:S01]  /*12910*/  FMUL.FTZ R15, R24, R33 ;  /* 0x00000021180f7220 */ /* 0x000fe20000410000 */
[----:B------:R-:W-:Y:S01]  /*12920*/  LOP3.LUT R70, R70, 0xffff0000, RZ, 0xc0, !PT ;  /* 0xffff000046467812 */ /* 0x000fe200078ec0ff */
[-C--:B------:R-:W-:Y:S01]  /*12930*/  FMUL.FTZ R24, R24, R25.reuse ;  /* 0x0000001918187220 */ /* 0x080fe20000410000 */
[----:B------:R-:W-:Y:S01]  /*12940*/  FMUL.FTZ R0, R8, R26 ;  /* 0x0000001a08007220 */ /* 0x000fe20000410000 */
[----:B------:R-:W-:Y:S01]  /*12950*/  FFMA.FTZ R25, R14, R25, -R15 ;  /* 0x000000190e197223 */ /* 0x000fe2000001080f */
[----:B------:R-:W-:-:S02]  /*12960*/  IMAD.U32 R21, R10, 0x10000, RZ ;  /* 0x000100000a157824 */ /* 0x000fc400078e00ff */
[----:B------:R-:W-:Y:S01]  /*12970*/  FFMA.FTZ R33, R14, R33, R24 ;  /* 0x000000210e217223 */ /* 0x000fe20000010018 */
[----:B------:R-:W-:Y:S01]  /*12980*/  FMUL.FTZ R14, R8, R69 ;  /* 0x00000045080e7220 */ /* 0x000fe20000410000 */
[----:B------:R-:W-:Y:S02]  /*12990*/  IMAD.U32 R8, R30, 0x10000, RZ ;  /* 0x000100001e087824 */ /* 0x000fe400078e00ff */
[----:B------:R-:W-:Y:S01]  /*129a0*/  FFMA.FTZ R20, R13, R29, R20 ;  /* 0x0000001d0d147223 */ /* 0x000fe20000010014 */
[----:B------:R-:W-:Y:S01]  /*129b0*/  FMUL.FTZ R13, R9, R28 ;  /* 0x0000001c090d7220 */ /* 0x000fe20000410000 */
[----:B------:R-:W-:Y:S01]  /*129c0*/  FFMA.FTZ R69, R3, R69, -R0 ;  /* 0x0000004503457223 */ /* 0x000fe20000010800 */
[----:B------:R-:W-:Y:S01]  /*129d0*/  FMUL.FTZ R9, R9, R70 ;  /* 0x0000004609097220 */ /* 0x000fe20000410000 */
[----:B------:R-:W-:Y:S02]  /*129e0*/  IMAD.U32 R0, R71, 0x10000, RZ ;  /* 0x0001000047007824 */ /* 0x000fe400078e00ff */
[----:B------:R-:W-:Y:S01]  /*129f0*/  FMUL.FTZ R24, R21, R8 ;  /* 0x0000000815187220 */ /* 0x000fe20000410000 */
[C---:B------:R-:W-:Y:S01]  /*12a00*/  FFMA.FTZ R13, R4.reuse, R70, -R13 ;  /* 0x00000046040d7223 */ /* 0x040fe2000001080d */
[----:B------:R-:W-:Y:S01]  /*12a10*/  FFMA.FTZ R9, R4, R28, R9 ;  /* 0x0000001c04097223 */ /* 0x000fe20000010009 */
[----:B------:R-:W-:Y:S01]  /*12a20*/  FFMA.FTZ R14, R3, R26, R14 ;  /* 0x0000001a030e7223 */ /* 0x000fe2000001000e */
[-C--:B------:R-:W-:Y:S01]  /*12a30*/  FMUL.FTZ R4, R21, R0.reuse ;  /* 0x0000000015047220 */ /* 0x080fe20000410000 */
[----:B------:R-:W-:Y:S01]  /*12a40*/  FFMA.FTZ R24, R5, R0, -R24 ;  /* 0x0000000005187223 */ /* 0x000fe20000010818 */
[----:B------:R-:W-:-:S02]  /*12a50*/  LOP3.LUT R10, R10, 0xffff0000, RZ, 0xc0, !PT ;  /* 0xffff00000a0a7812 */ /* 0x000fc400078ec0ff */
[----:B------:R-:W-:Y:S01]  /*12a60*/  LOP3.LUT R11, R11, 0xffff0000, RZ, 0xc0, !PT ;  /* 0xffff00000b0b7812 */ /* 0x000fe200078ec0ff */
[----:B------:R-:W-:Y:S01]  /*12a70*/  FFMA.FTZ R15, R5, R8, R4 ;  /* 0x00000008050f7223 */ /* 0x000fe20000010004 */
[----:B------:R-:W-:Y:S02]  /*12a80*/  LOP3.LUT R3, R30, 0xffff0000, RZ, 0xc0, !PT ;  /* 0xffff00001e037812 */ /* 0x000fe400078ec0ff */
[----:B------:R-:W-:Y:S02]  /*12a90*/  LOP3.LUT R0, R31, 0xffff0000, RZ, 0xc0, !PT ;  /* 0xffff00001f007812 */ /* 0x000fe400078ec0ff */
[----:B------:R-:W-:Y:S01]  /*12aa0*/  LOP3.LUT R71, R71, 0xffff0000, RZ, 0xc0, !PT ;  /* 0xffff000047477812 */ /* 0x000fe200078ec0ff */
[----:B------:R-:W-:Y:S01]  /*12ab0*/  FMUL.FTZ R5, R10, R3 ;  /* 0x000000030a057220 */ /* 0x000fe20000410000 */
[----:B------:R-:W-:Y:S01]  /*12ac0*/  LOP3.LUT R72, R72, 0xffff0000, RZ, 0xc0, !PT ;  /* 0xffff000048487812 */ /* 0x000fe200078ec0ff */
[C---:B------:R-:W-:Y:S01]  /*12ad0*/  FMUL.FTZ R4, R11.reuse, R0 ;  /* 0x000000000b047220 */ /* 0x040fe20000410000 */
[----:B------:R-:W-:Y:S01]  /*12ae0*/  F2FP.BF16.F32.PACK_AB R8, R14, R35 ;  /* 0x000000230e08723e */ /* 0x000fe200000010ff */
[-C--:B------:R-:W-:Y:S01]  /*12af0*/  FMUL.FTZ R10, R10, R71.reuse ;  /* 0x000000470a0a7220 */ /* 0x080fe20000410000 */
[C---:B------:R-:W-:Y:S01]  /*12b00*/  FFMA.FTZ R71, R6.reuse, R71, -R5 ;  /* 0x0000004706477223 */ /* 0x040fe20000010805 */
        /* <DEDUP_REMOVED lines=11> */
[----:B------:R-:W-:-:S05]  /*12bc0*/  F2FP.BF16.F32.PACK_AB R11, R0, R33 ;  /* 0x00000021000b723e */ /* 0x000fca00000010ff */
[----:B------:R0:W-:Y:S02]  /*12bd0*/  STS.128 [R12+0xc400], R8 ;  /* 0x00c400080c007388 */ /* 0x0001e40000000c00 */
.L_x_1474:
[----:B------:R-:W-:Y:S05]  /*12be0*/  BSYNC B0 ;  /* 0x0000000000007941 */ /* 0x000fea0003800000 */
.L_x_1446:
        /* <DEDUP_REMOVED lines=8> */
.L_x_1444:
[----:B------:R-:W-:-:S06]  /*12c70*/  ULOP3.LUT UR4, UR60, 0x1, URZ, 0xfc, !UPT ;  /* 0x000000013c047892 */ /* 0x000fcc000f8efc3f */
[----:B------:R-:W-:-:S05]  /*12c80*/  IMAD.U32 R0, RZ, RZ, UR4 ;  /* 0x00000004ff007e24 */ /* 0x000fca000f8e00ff */
[----:B------:R-:W-:-:S13]  /*12c90*/  ISETP.NE.AND P0, PT, R0, 0x3, PT ;  /* 0x000000030000780c */ /* 0x000fda0003f05270 */
[----:B------:R-:W-:Y:S05]  /*12ca0*/  @!P0 BRA `(.L_x_1509) ;  /* 0x0000000000048947 */ /* 0x000fea0003800000 */
[----:B------:R-:W-:Y:S01]  /*12cb0*/  BPT.TRAP 0x1 ;  /* 0x000000040000795c */ /* 0x000fe20000300000 */
.L_x_1509:
[----:B01----:R-:W-:Y:S01]  /*12cc0*/  IMAD R3, R160, 0x8, R18 ;  /* 0x00000008a0037824 */ /* 0x003fe200078e0212 */
[----:B------:R-:W-:-:S04]  /*12cd0*/  SHF.L.U32 R0, R161, 0x1f, RZ ;  /* 0x0000001fa1007819 */ /* 0x000fc800000006ff */
[----:B------:R0:W1:Y:S01]  /*12ce0*/  SYNCS.PHASECHK.TRANS64.TRYWAIT P2, [R3+URZ+0x2a830], R0 ;  /* 0x02a83000030075a7 */ /* 0x000062000804017f */
[----:B------:R-:W-:Y:S05]  /*12cf0*/  @!P0 BRA `(.L_x_1510) ;  /* 0x0000000000048947 */ /* 0x000fea0003800000 */
[----:B------:R-:W-:Y:S01]  /*12d00*/  BPT.TRAP 0x1 ;  /* 0x000000040000795c */ /* 0x000fe20000300000 */
.L_x_1510:
[----:B--234-:R-:W2:Y:S02]  /*12d10*/  S2R R4, SR_TID.X ;  /* 0x0000000000047919 */ /* 0x01cea40000002100 */
[----:B--2---:R-:W-:-:S04]  /*12d20*/  LOP3.LUT R4, R4, 0x7f, RZ, 0xc0, !PT ;  /* 0x0000007f04047812 */ /* 0x004fc800078ec0ff */
[----:B------:R-:W-:Y:S01]  /*12d30*/  ISETP.NE.AND P1, PT, R4, RZ, PT ;  /* 0x000000ff0400720c */ /* 0x000fe20003f25270 */
[----:B-1----:R-:W-:-:S12]  /*12d40*/  @P2 BRA `(.L_x_1511) ;  /* 0x0000000000082947 */ /* 0x002fd80003800000 */
[----:B------:R-:W1:Y:S02]  /*12d50*/  SYNCS.PHASECHK.TRANS64.TRYWAIT P2, [R3+URZ+0x2a830], R0 ;  /* 0x02a83000030075a7 */ /* 0x000e64000804017f */
[----:B-1----:R-:W-:Y:S05]  /*12d60*/  @!P2 BRA `(.L_x_1512) ;  /* 0x000001500064a947 */ /* 0x002fea0003800000 */
.L_x_1511:
[----:B------:R-:W-:Y:S05]  /*12d70*/  WARPSYNC.ALL ;  /* 0x0000000000007948 */ /* 0x000fea0003800000 */
[----:B01----:R-:W-:Y:S01]  /*12d80*/  VIADD R0, R18, 0x18400 ;  /* 0x0001840012007836 */ /* 0x003fe20000000000 */
        /* <DEDUP_REMOVED lines=14> */
[----:B------:R-:W0:Y:S03]  /*12e70*/  LDC.64 R12, c[0x0][0x9e0] ;  /* 0x00027800ff0c7b82 */ /* 0x000e260000000a00 */
[----:B------:R-:W-:Y:S01]  /*12e80*/  IMAD R4, R160, 0x900, R8 ;  /* 0x00000900a0047824 */ /* 0x000fe200078e0208 */
[----:B------:R-:W-:-:S02]  /*12e90*/  UIADD3 UR5, UR4, 0x2, URZ ;  /* 0x0000000204057890 */ /* 0x000fc4000fffe03f */
[----:B------:R-:W-:Y:S01]  /*12ea0*/  UMOV UR8, UR4 ;  /* 0x0000000400087c82 */ /* 0x000fe20008000000 */
[C---:B------:R-:W-:Y:S01]  /*12eb0*/  VIADD R6, R4.reuse, 0x2 ;  /* 0x0000000204067836 */ /* 0x040fe20000000000 */
[----:B------:R-:W-:Y:S01]  /*12ec0*/  R2UR UR10, R4 ;  /* 0x00000000040a72ca */ /* 0x000fe200000e0000 */
[----:B------:R-:W-:-:S05]  /*12ed0*/  IMAD.U32 R10, RZ, RZ, UR8 ;  /* 0x00000008ff0a7e24 */ /* 0x000fca000f8e00ff */
[----:B------:R1:W-:Y:S07]  /*12ee0*/  STL.64 [R1+0x38], R10 ;  /* 0x0000380a01007387 */ /* 0x0003ee0000100a00 */
[----:B------:R-:W-:Y:S01]  /*12ef0*/  HGMMA.64x96x16.F32.BF16 R24, gdesc[UR8], RZ, !UPT, gsb0 ;  /* 0x01600000081879f0 */ /* 0x000fe2000c0018ff */
[----:B------:R-:W-:Y:S01]  /*12f00*/  R2UR UR10, R6 ;  /* 0x00000000060a72ca */ /* 0x000fe200000e0000 */
[----:B------:R-:W-:Y:S01]  /*12f10*/  UMOV UR8, UR5 ;  /* 0x0000000500087c82 */ /* 0x000fe20008000000 */
[----:B------:R-:W-:Y:S01]  /*12f20*/  R2UR UR11, R7 ;  /* 0x00000000070b72ca */ /* 0x000fe200000e0000 */
[----:B------:R-:W-:Y:S01]  /*12f30*/  UMOV UR9, 0x40000040 ;  /* 0x4000004000097882 */ /* 0x000fe20000000000 */
[----:B------:R-:W-:Y:S01]  /*12f40*/  VIADD R6, R4, 0x4 ;  /* 0x0000000404067836 */ /* 0x000fe20000000000 */
[----:B------:R-:W-:Y:S01]  /*12f50*/  UIADD3 UR5, UR4, 0x4, URZ ;  /* 0x0000000404057890 */ /* 0x000fe2000fffe03f */
[----:B------:R-:W-:-:S02]  /*12f60*/  IMAD.MOV.U32 R7, RZ, RZ, 0x40000040 ;  /* 0x40000040ff077424 */ /* 0x000fc400078e00ff */
[----:B-1----:R-:W-:Y:S02]  /*12f70*/  IMAD.U32 R10, RZ, RZ, UR8 ;  /* 0x00000008ff0a7e24 */ /* 0x002fe4000f8e00ff */
[----:B------:R-:W-:-:S05]  /*12f80*/  IMAD.U32 R11, RZ, RZ, UR9 ;  /* 0x00000009ff0b7e24 */ /* 0x000fca000f8e00ff */
[----:B------:R1:W-:Y:S01]  /*12f90*/  STL.64 [R1+0x30], R10 ;  /* 0x0000300a01007387 */ /* 0x0003e20000100a00 */
[----:B------:R-:W-:Y:S02]  /*12fa0*/  WARPGROUP.DEPBAR.LE gsb0, 0x0 ;  /* 0x00008000000079c5 */ /* 0x000fe40000010000 */
[----:B------:R-:W-:-:S06]  /*12fb0*/  WARPGROUP.ARRIVE ;  /* 0x00000000000079c5 */ /* 0x000fcc0000000000 */
[----:B------:R-:W-:Y:S01]  /*12fc0*/  HGMMA.64x96x16.F32.BF16 R24, gdesc[UR8], R24, gsb0 ;  /* 0x01600000081879f0 */ /* 0x000fe20008001818 */
[----:B------:R-:W-:Y:S01]  /*12fd0*/  R2UR UR10, R6 ;  /* 0x00000000060a72ca */ /* 0x000fe200000e0000 */
[----:B------:R-:W-:Y:S01]  /*12fe0*/  UMOV UR8, UR5 ;  /* 0x0000000500087c82 */ /* 0x000fe20008000000 */
[----:B------:R-:W-:Y:S01]  /*12ff0*/  R2UR UR11, R7 ;  /* 0x00000000070b72ca */ /* 0x000fe200000e0000 */
[----:B------:R-:W-:Y:S01]  /*13000*/  UMOV UR9, 0x40000040 ;  /* 0x4000004000097882 */ /* 0x000fe20000000000 */
[----:B------:R-:W-:Y:S01]  /*13010*/  VIADD R6, R4, 0x6 ;  /* 0x0000000604067836 */ /* 0x000fe20000000000 */
[----:B------:R-:W-:Y:S01]  /*13020*/  UIADD3 UR5, UR4, 0x6, URZ ;  /* 0x0000000604057890 */ /* 0x000fe2000fffe03f */
[----:B------:R-:W-:Y:S02]  /*13030*/  IMAD.MOV.U32 R7, RZ, RZ, 0x40000040 ;  /* 0x40000040ff077424 */ /* 0x000fe400078e00ff */
        /* <DEDUP_REMOVED lines=40> */
[----:B------:R-:W-:Y:S01]  /*132c0*/  IMAD.U32 R11, RZ, RZ, UR9 ;  /* 0x00000009ff0b7e24 */ /* 0x000fe2000f8e00ff */
[----:B------:R-:W-:-:S02]  /*132d0*/  UIADD3 UR52, UR4, 0x406, URZ ;  /* 0x0000040604347890 */ /* 0x000fc4000fffe03f */
[----:B------:R-:W-:Y:S02]  /*132e0*/  UIADD3 UR48, UR4, 0x800, URZ ;  /* 0x0000080004307890 */ /* 0x000fe4000fffe03f */
[----:B------:R1:W-:Y:S04]  /*132f0*/  STL.64 [R1+0x10], R10 ;  /* 0x0000100a01007387 */ /* 0x0003e80000100a00 */
[----:B------:R-:W2:Y:S01]  /*13300*/  LDL.LU R14, [R1] ;  /* 0x00000000010e7983 */ /* 0x000ea20000300800 */
[----:B------:R-:W-:Y:S02]  /*13310*/  WARPGROUP.DEPBAR.LE gsb0, 0x0 ;  /* 0x00008000000079c5 */ /* 0x000fe40000010000 */
[----:B------:R-:W-:-:S06]  /*13320*/  WARPGROUP.ARRIVE ;  /* 0x00000000000079c5 */ /* 0x000fcc0000000000 */
[----:B------:R-:W-:Y:S01]  /*13330*/  HGMMA.64x96x16.F32.BF16 R24, gdesc[UR8], R24, gsb0 ;  /* 0x01600000081879f0 */ /* 0x000fe20008001818 */
[----:B------:R-:W-:Y:S01]  /*13340*/  R2UR UR10, R6 ;  /* 0x00000000060a72ca */ /* 0x000fe200000e0000 */
[----:B------:R-:W-:Y:S01]  /*13350*/  UMOV UR8, UR5 ;  /* 0x0000000500087c82 */ /* 0x000fe20008000000 */
[----:B------:R-:W-:Y:S01]  /*13360*/  R2UR UR11, R7 ;  /* 0x00000000070b72ca */ /* 0x000fe200000e0000 */
[----:B------:R-:W-:Y:S01]  /*13370*/  UMOV UR9, 0x40000040 ;  /* 0x4000004000097882 */ /* 0x000fe20000000000 */
[----:B------:R-:W-:Y:S02]  /*13380*/  VIADD R6, R4, 0x306 ;  /* 0x0000030604067836 */ /* 0x000fe40000000000 */
[----:B------:R-:W-:Y:S01]  /*13390*/  IMAD.MOV.U32 R7, RZ, RZ, 0x40000040 ;  /* 0x40000040ff077424 */ /* 0x000fe200078e00ff */
[----:B------:R-:W-:Y:S02]  /*133a0*/  UIADD3 UR44, UR4, 0x802, URZ ;  /* 0x00000802042c7890 */ /* 0x000fe4000fffe03f */
[----:B------:R-:W-:Y:S01]  /*133b0*/  UIADD3 UR40, UR4, 0x804, URZ ;  /* 0x0000080404287890 */ /* 0x000fe2000fffe03f */
[----:B------:R-:W-:-:S02]  /*133c0*/  WARPGROUP.DEPBAR.LE gsb0, 0x0 ;  /* 0x00008000000079c5 */ /* 0x000fc40000010000 */
[----:B------:R-:W-:Y:S01]  /*133d0*/  WARPGROUP.ARRIVE ;  /* 0x00000000000079c5 */ /* 0x000fe20000000000 */
[----:B------:R-:W-:Y:S01]  /*133e0*/  UMOV UR41, 0x40000040 ;  /* 0x4000004000297882 */ /* 0x000fe20000000000 */
[----:B------:R-:W-:Y:S01]  /*133f0*/  IMAD.MOV.U32 R5, RZ, RZ, 0x40000040 ;  /* 0x40000040ff057424 */ /* 0x000fe200078e00ff */
[----:B------:R-:W-:Y:S01]  /*13400*/  UIADD3 UR36, UR4, 0x806, URZ ;  /* 0x0000080604247890 */ /* 0x000fe2000fffe03f */
[----:B------:R-:W-:Y:S02]  /*13410*/  UMOV UR37, 0x40000040 ;  /* 0x4000004000257882 */ /* 0x000fe40000000000 */
[----:B------:R-:W-:Y:S01]  /*13420*/  HGMMA.64x96x16.F32.BF16 R24, gdesc[UR8], R24, gsb0 ;  /* 0x01600000081879f0 */ /* 0x000fe20008001818 */
[----:B------:R-:W-:Y:S01]  /*13430*/  R2UR UR54, R6 ;  /* 0x00000000063672ca */ /* 0x000fe200000e0000 */
[----:B-1----:R-:W-:Y:S01]  /*13440*/  IMAD.U32 R10, RZ, RZ, UR8 ;  /* 0x00000008ff0a7e24 */ /* 0x002fe2000f8e00ff */
[----:B------:R-:W-:Y:S01]  /*13450*/  R2UR UR55, R7 ;  /* 0x00000000073772ca */ /* 0x000fe200000e0000 */
[----:B------:R-:W-:Y:S01]  /*13460*/  VIADD R6, R4, 0x600 ;  /* 0x0000060004067836 */ /* 0x000fe20000000000 */
[----:B------:R-:W-:Y:S01]  /*13470*/  R2UR UR39, R5 ;  /* 0x00000000052772ca */ /* 0x000fe200000e0000 */
[----:B------:R-:W-:Y:S01]  /*13480*/  IMAD.MOV.U32 R7, RZ, RZ, 0x40000040 ;  /* 0x40000040ff077424 */ /* 0x000fe200078e00ff */
[----:B0-----:R-:W-:Y:S01]  /*13490*/  ISETP.GE.AND P2, PT, R13, 0x1, PT ;  /* 0x000000010d00780c */ /* 0x001fe20003f46270 */
[----:B------:R-:W-:Y:S01]  /*134a0*/  IMAD.U32 R11, RZ, RZ, UR9 ;  /* 0x00000009ff0b7e24 */ /* 0x000fe2000f8e00ff */
[----:B------:R-:W-:Y:S01]  /*134b0*/  R2UR UR50, R6 ;  /* 0x00000000063272ca */ /* 0x000fe200000e0000 */
[----:B------:R-:W-:Y:S01]  /*134c0*/  @!P1 VIADD R0, R3, 0x2a840 ;  /* 0x0002a84003009836 */ /* 0x000fe20000000000 */
[----:B------:R-:W-:Y:S01]  /*134d0*/  ULDC UR4, c[0x0][0x9dc] ;  /* 0x0002770000047ab9 */ /* 0x000fe20000000800 */
[----:B------:R-:W-:-:S02]  /*134e0*/  WARPGROUP.DEPBAR.LE gsb0, 0x0 ;  /* 0x00008000000079c5 */ /* 0x000fc40000010000 */
[----:B------:R-:W-:-:S06]  /*134f0*/  WARPGROUP.ARRIVE ;  /* 0x00000000000079c5 */ /* 0x000fcc0000000000 */
[----:B------:R-:W-:Y:S01]  /*13500*/  HGMMA.64x96x16.F32.BF16 R24, gdesc[UR52], R24, gsb0 ;  /* 0x01600000341879f0 */ /* 0x000fe20008001818 */
[----:B------:R-:W-:Y:S01]  /*13510*/  R2UR UR51, R7 ;  /* 0x00000000073372ca */ /* 0x000fe200000e0000 */
[----:B------:R-:W-:Y:S02]  /*13520*/  VIADD R6, R4, 0x602 ;  /* 0x0000060204067836 */ /* 0x000fe40000000000 */
[----:B------:R-:W-:-:S03]  /*13530*/  IMAD.MOV.U32 R7, RZ, RZ, 0x40000040 ;  /* 0x40000040ff077424 */ /* 0x000fc600078e00ff */
[----:B------:R-:W-:Y:S02]  /*13540*/  R2UR UR46, R6 ;  /* 0x00000000062e72ca */ /* 0x000fe400000e0000 */
[----:B------:R-:W-:Y:S01]  /*13550*/  R2UR UR47, R7 ;  /* 0x00000000072f72ca */ /* 0x000fe200000e0000 */
[----:B------:R-:W-:Y:S02]  /*13560*/  WARPGROUP.DEPBAR.LE gsb0, 0x0 ;  /* 0x00008000000079c5 */ /* 0x000fe40000010000 */
[----:B------:R-:W-:-:S06]  /*13570*/  WARPGROUP.ARRIVE ;  /* 0x00000000000079c5 */ /* 0x000fcc0000000000 */
[----:B------:R-:W-:Y:S01]  /*13580*/  HGMMA.64x96x16.F32.BF16 R24, gdesc[UR48], R24, gsb0 ;  /* 0x01600000301879f0 */ /* 0x000fe20008001818 */
[----:B------:R-:W-:Y:S02]  /*13590*/  VIADD R6, R4, 0x604 ;  /* 0x0000060404067836 */ /* 0x000fe40000000000 */
[----:B------:R-:W-:-:S03]  /*135a0*/  IMAD.MOV.U32 R7, RZ, RZ, 0x40000040 ;  /* 0x40000040ff077424 */ /* 0x000fc600078e00ff */
[----:B------:R-:W-:Y:S02]  /*135b0*/  R2UR UR42, R6 ;  /* 0x00000000062a72ca */ /* 0x000fe400000e0000 */
[----:B------:R-:W-:Y:S01]  /*135c0*/  R2UR UR43, R7 ;  /* 0x00000000072b72ca */ /* 0x000fe200000e0000 */
[----:B------:R-:W-:Y:S02]  /*135d0*/  WARPGROUP.DEPBAR.LE gsb0, 0x0 ;  /* 0x00008000000079c5 */ /* 0x000fe40000010000 */
[----:B------:R-:W-:-:S06]  /*135e0*/  WARPGROUP.ARRIVE ;  /* 0x00000000000079c5 */ /* 0x000fcc0000000000 */
[----:B------:R-:W-:Y:S01]  /*135f0*/  HGMMA.64x96x16.F32.BF16 R24, gdesc[UR44], R24, gsb0 ;  /* 0x016000002c1879f0 */ /* 0x000fe20008001818 */
[----:B------:R-:W-:-:S05]  /*13600*/  VIADD R4, R4, 0x606 ;  /* 0x0000060604047836 */ /* 0x000fca0000000000 */
[----:B------:R-:W-:Y:S01]  /*13610*/  R2UR UR38, R4 ;  /* 0x00000000042672ca */ /* 0x000fe200000e0000 */
[----:B------:R-:W-:Y:S02]  /*13620*/  WARPGROUP.DEPBAR.LE gsb0, 0x0 ;  /* 0x00008000000079c5 */ /* 0x000fe40000010000 */
[----:B------:R-:W-:-:S06]  /*13630*/  WARPGROUP.ARRIVE ;  /* 0x00000000000079c5 */ /* 0x000fcc0000000000 */
[----:B------:R-:W-:Y:S01]  /*13640*/  HGMMA.64x96x16.F32.BF16 R24, gdesc[UR40], R24, gsb0 ;  /* 0x01600000281879f0 */ /* 0x000fe20008001818 */
[----:B--2---:R-:W-:Y:S01]  /*13650*/  LOP3.LUT R14, R14, 0xffefffff, RZ, 0xc0, !PT ;  /* 0xffefffff0e0e7812 */ /* 0x004fe200078ec0ff */
[----:B------:R-:W-:-:S03]  /*13660*/  IMAD.MOV.U32 R5, RZ, RZ, -0x60 ;  /* 0xffffffa0ff057424 */ /* 0x000fc600078e00ff */
[----:B------:R-:W-:Y:S01]  /*13670*/  @P2 LOP3.LUT R14, R14, 0x100000, RZ, 0xfc, !PT ;  /* 0x001000000e0e2812 */ /* 0x000fe200078efcff */
[----:B------:R-:W-:Y:S01]  /*13680*/  IMAD R74, R2, R5, 0x60 ;  /* 0x00000060024a7424 */ /* 0x000fe200078e0205 */
[----:B------:R0:W-:Y:S01]  /*13690*/  STL.64 [R1+0x8], R10 ;  /* 0x0000080a01007387 */ /* 0x0001e20000100a00 */
[----:B------:R-:W-:Y:S02]  /*136a0*/  WARPGROUP.DEPBAR.LE gsb0, 0x0 ;  /* 0x00008000000079c5 */ /* 0x000fe40000010000 */
[----:B------:R-:W-:-:S06]  /*136b0*/  WARPGROUP.ARRIVE ;  /* 0x00000000000079c5 */ /* 0x000fcc0000000000 */
[----:B------:R-:W-:Y:S01]  /*136c0*/  HGMMA.64x96x16.F32.BF16 R24, gdesc[UR36], R24, gsb0 ;  /* 0x01600000241879f0 */ /* 0x000fe20008001818 */
[----:B------:R-:W-:Y:S01]  /*136d0*/  @!P1 PRMT R0, RZ, 0x654, R0 ;  /* 0x00000654ff009816 */ /* 0x000fe20000000000 */
[--C-:B------:R-:W-:Y:S01]  /*136e0*/  IMAD.IADD R3, R163, 0x1, R74.reuse ;  /* 0x00000001a3037824 */ /* 0x100fe200078e024a */
[----:B------:R1:W-:Y:S01]  /*136f0*/  STL [R1], R14 ;  /* 0x0000000e01007387 */ /* 0x0003e20000100800 */
[----:B------:R-:W-:Y:S02]  /*13700*/  IMAD.U32 R9, RZ, RZ, UR4 ;  /* 0x00000004ff097e24 */ /* 0x000fe4000f8e00ff */
[----:B0-----:R-:W-:Y:S02]  /*13710*/  IMAD R10, R169, 0x80, R179 ;  /* 0x00000080a90a7824 */ /* 0x001fe400078e02b3 */
[C---:B------:R-:W-:Y:S02]  /*13720*/  IMAD R7, R173.reuse, -0x2, R3 ;  /* 0xfffffffead077824 */ /* 0x040fe400078e0203 */
[----:B------:R-:W-:Y:S01]  /*13730*/  IMAD R76, R173, -0x2, R74 ;  /* 0xfffffffead4c7824 */ /* 0x000fe200078e024a */
[----:B------:R-:W-:-:S02]  /*13740*/  WARPGROUP.DEPBAR.LE gsb0, 0x0 ;  /* 0x00008000000079c5 */ /* 0x000fc40000010000 */
[----:B------:R0:W-:Y:S02]  /*13750*/  @!P1 SYNCS.ARRIVE.TRANS64.RED.A1T0 RZ, [R0+URZ], RZ ;  /* 0x000000ff00ff99a7 */ /* 0x0001e4000810043f */
[----:B0-----:R-:W-:-:S05]  /*13760*/  IADD3 R0, -R164, 0x1, R3 ;  /* 0x00000001a4007810 */ /* 0x001fca0007ffe103 */
[----:B------:R-:W-:Y:S01]  /*13770*/  IMAD R5, R173, -0x2, R0 ;  /* 0xfffffffead057824 */ /* 0x000fe200078e0200 */
[----:B------:R-:W-:-:S03]  /*13780*/  LOP3.LUT R0, RZ, R9, RZ, 0x33, !PT ;  /* 0x00000009ff007212 */ /* 0x000fc600078e33ff */
[C---:B------:R-:W-:Y:S02]  /*13790*/  IMAD.IADD R11, R5.reuse, 0x1, R12 ;  /* 0x00000001050b7824 */ /* 0x040fe400078e020c */
[----:B------:R-:W-:-:S03]  /*137a0*/  IMAD.IADD R15, R5, 0x1, R0 ;  /* 0x00000001050f7824 */ /* 0x000fc600078e0200 */
[----:B------:R-:W-:Y:S01]  /*137b0*/  VIADDMNMX R72, R10, R11, R7, PT ;  /* 0x0000000b0a487246 */ /* 0x000fe20003800107 */
[----:B------:R-:W-:Y:S01]  /*137c0*/  IMAD.IADD R3, R15, 0x1, R10 ;  /* 0x000000010f037824 */ /* 0x000fe200078e020a */
[----:B-1----:R-:W-:Y:S06]  /*137d0*/  @!P2 BRA `(.L_x_1513) ;  /* 0x00000000004ca947 */ /* 0x002fec0003800000 */
        /* <DEDUP_REMOVED lines=11> */
.L_x_1515:
[----:B------:R-:W-:-:S13]  /*13890*/  ISETP.NE.AND P2, PT, R13, 0x1, PT ;  /* 0x000000010d00780c */ /* 0x000fda0003f45270 */
[----:B------:R-:W0:Y:S02]  /*138a0*/  @P2 LDC.64 R4, c[0x0][0x9e8] ;  /* 0x00027a00ff042b82 */ /* 0x000e240000000a00 */
[----:B0-----:R-:W-:-:S05]  /*138b0*/  @P2 IMAD.HI.U32 R4, R0, R4, RZ ;  /* 0x0000000400042227 */ /* 0x001fca00078e00ff */
[----:B------:R-:W-:-:S07]  /*138c0*/  @P2 SHF.R.U32.HI R0, RZ, R5, R4 ;  /* 0x00000005ff002219 */ /* 0x000fce0000011604 */
.L_x_1516:
[----:B------:R-:W-:Y:S05]  /*138d0*/  BSYNC B0 ;  /* 0x0000000000007941 */ /* 0x000fea0003800000 */
.L_x_1514:
[----:B------:R-:W-:-:S05]  /*138e0*/  IMAD R0, R0, R13, R76 ;  /* 0x0000000d00007224 */ /* 0x000fca00078e024c */
[----:B------:R-:W-:Y:S02]  /*138f0*/  VIMNMX R3, R3, R0, !PT ;  /* 0x0000000003037248 */ /* 0x000fe40007fe0100 */
[----:B------:R-:W-:-:S07]  /*13900*/  VIADDMNMX R72, R0, R13, R72, PT ;  /* 0x0000000d00487246 */ /* 0x000fce0003800148 */
.L_x_1513:
[----:B------:R-:W-:Y:S01]  /*13910*/  ISETP.GE.AND P3, PT, R74, 0x9, PT ;  /* 0x000000094a00780c */ /* 0x000fe20003f66270 */
[----:B------:R-:W-:Y:S01]  /*13920*/  VIADD R96, R10, 0x8 ;  /* 0x000000080a607836 */ /* 0x000fe20000000000 */
[----:B------:R-:W-:Y:S02]  /*13930*/  ISETP.GE.AND P2, PT, R74, 0x2, PT ;  /* 0x000000024a00780c */ /* 0x000fe40003f46270 */
[----:B------:R-:W-:Y:S02]  /*13940*/  P2R R5, PR, RZ, 0x8 ;  /* 0x00000008ff057803 */ /* 0x000fe40000000000 */
[C---:B------:R-:W-:Y:S02]  /*13950*/  ISETP.GT.AND P3, PT, R3.reuse, 0x8, !P3 ;  /* 0x000000080300780c */ /* 0x040fe40005f64270 */
[----:B------:R-:W-:Y:S02]  /*13960*/  ISETP.GT.AND P4, PT, R3, 0x1, !P2 ;  /* 0x000000010300780c */ /* 0x000fe40005784270 */
[----:B------:R-:W-:-:S02]  /*13970*/  ISETP.LT.OR P3, PT, R72, 0x9, P3 ;  /* 0x000000094800780c */ /* 0x000fc40001f61670 */
[----:B------:R-:W-:Y:S02]  /*13980*/  ISETP.GE.AND P5, PT, R74, 0xa, PT ;  /* 0x0000000a4a00780c */ /* 0x000fe40003fa6270 */
[----:B------:R-:W-:Y:S02]  /*13990*/  FSEL R100, R28, -INF , !P3 ;  /* 0xff8000001c647808 */ /* 0x000fe40005800000 */
[C---:B------:R-:W-:Y:S02]  /*139a0*/  ISETP.LT.OR P4, PT, R72.reuse, 0x2, P4 ;  /* 0x000000024800780c */ /* 0x040fe40002781670 */
[----:B------:R-:W-:Y:S02]  /*139b0*/  ISETP.GT.AND P3, PT, R3, 0x9, !P5 ;  /* 0x000000090300780c */ /* 0x000fe40006f64270 */
[----:B------:R-:W-:Y:S02]  /*139c0*/  FSEL R102, R25, -INF , !P4 ;  /* 0xff80000019667808 */ /* 0x000fe40006000000 */
        /* <DEDUP_REMOVED lines=13> */
[C---:B------:R-:W-:Y:S02]  /*13aa0*/  ISETP.GT.AND P3, PT, R3.reuse, 0x18, !P4 ;  /* 0x000000180300780c */ /* 0x040fe40006764270 */
        /* <DEDUP_REMOVED lines=74> */
[C---:B------:R-:W-:Y:S02]  /*13f50*/  ISETP.GE.AND P3, PT, R74.reuse, 0x52, PT ;  /* 0x000000524a00780c */ /* 0x040fe40003f66270 */
[----:B------:R-:W-:Y:S02]  /*13f60*/  ISETP.GE.AND P6, PT, R74, 0x1, PT ;  /* 0x000000014a00780c */ /* 0x000fe40003fc6270 */
[----:B------:R-:W-:-:S02]  /*13f70*/  ISETP.GT.AND P4, PT, R3, 0x51, !P3 ;  /* 0x000000510300780c */ /* 0x000fc40005f84270 */
[----:B------:R-:W-:Y:S02]  /*13f80*/  VIADDMNMX R96, R96, R11, R7, PT ;  /* 0x0000000b60607246 */ /* 0x000fe40003800107 */
[----:B------:R-:W-:Y:S02]  /*13f90*/  ISETP.LT.OR P4, PT, R72, 0x52, P4 ;  /* 0x000000524800780c */ /* 0x000fe40002781670 */
[----:B------:R-:W-:Y:S02]  /*13fa0*/  IADD3 R25, R15, 0x8, R10 ;  /* 0x000000080f197810 */ /* 0x000fe40007ffe00a */
[----:B------:R-:W-:Y:S02]  /*13fb0*/  FSEL R28, R65, -INF , !P4 ;  /* 0xff800000411c7808 */ /* 0x000fe40006000000 */
[----:B------:R-:W-:-:S04]  /*13fc0*/  ISETP.GE.AND P4, PT, R74, 0x59, PT ;  /* 0x000000594a00780c */ /* 0x000fc80003f86270 */
[----:B------:R-:W-:-:S04]  /*13fd0*/  ISETP.GT.AND P5, PT, R3, 0x58, !P4 ;  /* 0x000000580300780c */ /* 0x000fc800067a4270 */
[----:B------:R-:W-:-:S04]  /*13fe0*/  ISETP.LT.OR P5, PT, R72, 0x59, P5 ;  /* 0x000000594800780c */ /* 0x000fc80002fa1670 */
[----:B------:R-:W-:Y:S02]  /*13ff0*/  FSEL R68, R68, -INF , !P5 ;  /* 0xff80000044447808 */ /* 0x000fe40006800000 */
[----:B------:R-:W-:-:S04]  /*14000*/  ISETP.GT.AND P5, PT, R3, RZ, !P6 ;  /* 0x000000ff0300720c */ /* 0x000fc800077a4270 */
[----:B------:R-:W-:-:S04]  /*14010*/  ISETP.LT.OR P5, PT, R72, 0x1, P5 ;  /* 0x000000014800780c */ /* 0x000fc80002fa1670 */
[----:B------:R-:W-:Y:S02]  /*14020*/  FSEL R156, R24, -INF , !P5 ;  /* 0xff800000189c7808 */ /* 0x000fe40006800000 */
[----:B------:R-:W-:-:S04]  /*14030*/  ISETP.GE.AND P5, PT, R74, 0x5a, PT ;  /* 0x0000005a4a00780c */ /* 0x000fc80003fa6270 */
[----:B------:R-:W-:Y:S02]  /*14040*/  P2R R65, PR, RZ, 0x20 ;  /* 0x00000020ff417803 */ /* 0x000fe40000000000 */
[----:B------:R-:W-:-:S04]  /*14050*/  ISETP.GT.AND P5, PT, R3, 0x59, !P5 ;  /* 0x000000590300780c */ /* 0x000fc80006fa4270 */
[----:B------:R-:W-:-:S04]  /*14060*/  ISETP.LT.OR P5, PT, R72, 0x5a, P5 ;  /* 0x0000005a4800780c */ /* 0x000fc80002fa1670 */
[----:B------:R-:W-:Y:S02]  /*14070*/  FSEL R24, R69, -INF , !P5 ;  /* 0xff80000045187808 */ /* 0x000fe40006800000 */
[----:B------:R-:W-:-:S13]  /*14080*/  ISETP.GE.AND P5, PT, R13, 0x1, PT ;  /* 0x000000010d00780c */ /* 0x000fda0003fa6270 */
        /* <DEDUP_REMOVED lines=13> */
.L_x_1519:
[----:B------:R-:W-:-:S13]  /*14160*/  ISETP.NE.AND P5, PT, R13, 0x1, PT ;  /* 0x000000010d00780c */ /* 0x000fda0003fa5270 */
[----:B------:R-:W0:Y:S02]  /*14170*/  @P5 LDC.64 R32, c[0x0][0x9e8] ;  /* 0x00027a00ff205b82 */ /* 0x000e240000000a00 */
[----:B0-----:R-:W-:-:S05]  /*14180*/  @P5 IMAD.HI.U32 R32, R3, R32, RZ ;  /* 0x0000002003205227 */ /* 0x001fca00078e00ff */
[----:B------:R-:W-:-:S07]  /*14190*/  @P5 SHF.R.U32.HI R3, RZ, R33, R32 ;  /* 0x00000021ff035219 */ /* 0x000fce0000011620 */
.L_x_1520:
[----:B------:R-:W-:Y:S05]  /*141a0*/  BSYNC B0 ;  /* 0x0000000000007941 */ /* 0x000fea0003800000 */
.L_x_1518:
[----:B------:R-:W-:-:S05]  /*141b0*/  IMAD R32, R3, R13, R76 ;  /* 0x0000000d03207224 */ /* 0x000fca00078e024c */
[----:B------:R-:W-:Y:S02]  /*141c0*/  VIMNMX R25, R25, R32, !PT ;  /* 0x0000002019197248 */ /* 0x000fe40007fe0100 */
[----:B------:R-:W-:-:S07]  /*141d0*/  VIADDMNMX R96, R32, R13, R96, PT ;  /* 0x0000000d20607246 */ /* 0x000fce0003800160 */
.L_x_1517:
[----:B------:R-:W-:Y:S01]  /*141e0*/  ISETP.GT.AND P2, PT, R25, 0x1, !P2 ;  /* 0x000000011900780c */ /* 0x000fe20005744270 */
[----:B------:R-:W-:Y:S01]  /*141f0*/  ULDC UR4, c[0x0][0x988] ;  /* 0x0002620000047ab9 */ /* 0x000fe20000000800 */
[----:B------:R-:W-:Y:S01]  /*14200*/  ISETP.NE.AND P5, PT, R36, RZ, PT ;  /* 0x000000ff2400720c */ /* 0x000fe20003fa5270 */
[----:B------:R-:W-:Y:S01]  /*14210*/  IMAD.U32 R7, RZ, RZ, UR4 ;  /* 0x00000004ff077e24 */ /* 0x000fe2000f8e00ff */
        /* <DEDUP_REMOVED lines=51> */
[----:B------:R-:W-:-:S02]  /*14550*/  ISETP.GT.AND P6, PT, R25, RZ, !P6 ;  /* 0x000000ff1900720c */ /* 0x000fc400077c4270 */
[----:B------:R-:W-:Y:S02]  /*14560*/  ISETP.GT.AND P2, PT, R25, 0x21, !P2 ;  /* 0x000000211900780c */ /* 0x000fe40005744270 */
[----:B------:R-:W-:Y:S02]  /*14570*/  FMNMX.FTZ R3, R68, R3, !PT ;  /* 0x0000000344037209 */ /* 0x000fe40007810000 */
[C---:B------:R-:W-:Y:S02]  /*14580*/  ISETP.LT.OR P2, PT, R96.reuse, 0x22, P2 ;  /* 0x000000226000780c */ /* 0x040fe40001741670 */
[----:B------:R-:W-:Y:S02]  /*14590*/  ISETP.LT.OR P6, PT, R96, 0x1, P6 ;  /* 0x000000016000780c */ /* 0x000fe400037c1670 */
[----:B------:R-:W-:Y:S02]  /*145a0*/  FSEL R74, R43, -INF , !P2 ;  /* 0xff8000002b4a7808 */ /* 0x000fe40005000000 */
[----:B------:R-:W-:-:S02]  /*145b0*/  ISETP.NE.AND P2, PT, R41, RZ, PT ;  /* 0x000000ff2900720c */ /* 0x000fc40003f45270 */
[----:B------:R-:W-:Y:S02]  /*145c0*/  FMNMX.FTZ R5, R24, R3, !PT ;  /* 0x0000000318057209 */ /* 0x000fe40007810000 */
[----:B------:R-:W-:Y:S02]  /*145d0*/  ISETP.GT.AND P2, PT, R25, 0x28, !P2 ;  /* 0x000000281900780c */ /* 0x000fe40005744270 */
[----:B------:R-:W-:Y:S02]  /*145e0*/  FSEL R27, R26, -INF , !P6 ;  /* 0xff8000001a1b7808 */ /* 0x000fe40007000000 */
[----:B------:R-:W-:Y:S01]  /*145f0*/  ISETP.LT.OR P2, PT, R96, 0x29, P2 ;  /* 0x000000296000780c */ /* 0x000fe20001741670 */
[----:B------:R-:W0:Y:S01]  /*14600*/  SHFL.BFLY PT, R26, R5, 0x2, 0x1f ;  /* 0x0c401f00051a7f89 */ /* 0x000e2200000e0000 */
[----:B------:R-:W-:Y:S02]  /*14610*/  ISETP.NE.AND P5, PT, R57, RZ, PT ;  /* 0x000000ff3900720c */ /* 0x000fe40003fa5270 */
[----:B------:R-:W-:-:S02]  /*14620*/  FSEL R46, R46, -INF , !P2 ;  /* 0xff8000002e2e7808 */ /* 0x000fc40005000000 */
[----:B------:R-:W-:Y:S02]  /*14630*/  ISETP.NE.AND P2, PT, R78, RZ, PT ;  /* 0x000000ff4e00720c */ /* 0x000fe40003f45270 */
[----:B------:R-:W-:Y:S02]  /*14640*/  ISETP.NE.AND P6, PT, R61, RZ, PT ;  /* 0x000000ff3d00720c */ /* 0x000fe40003fc5270 */
[C---:B------:R-:W-:Y:S02]  /*14650*/  ISETP.GT.AND P2, PT, R25.reuse, 0x29, !P2 ;  /* 0x000000291900780c */ /* 0x040fe40005744270 */
[C---:B------:R-:W-:Y:S02]  /*14660*/  ISETP.GT.AND P3, PT, R25.reuse, 0x51, !P3 ;  /* 0x000000511900780c */ /* 0x040fe40005f64270 */
[----:B------:R-:W-:Y:S02]  /*14670*/  ISETP.LT.OR P2, PT, R96, 0x2a, P2 ;  /* 0x0000002a6000780c */ /* 0x000fe40001741670 */
[----:B------:R-:W-:-:S02]  /*14680*/  ISETP.GT.AND P4, PT, R25, 0x58, !P4 ;  /* 0x000000581900780c */ /* 0x000fc40006784270 */
[----:B------:R-:W-:Y:S02]  /*14690*/  FSEL R76, R47, -INF , !P2 ;  /* 0xff8000002f4c7808 */ /* 0x000fe40005000000 */
[----:B------:R-:W-:Y:S02]  /*146a0*/  ISETP.NE.AND P2, PT, R45, RZ, PT ;  /* 0x000000ff2d00720c */ /* 0x000fe40003f45270 */
[C---:B------:R-:W-:Y:S02]  /*146b0*/  ISETP.LT.OR P3, PT, R96.reuse, 0x52, P3 ;  /* 0x000000526000780c */ /* 0x040fe40001f61670 */
[----:B------:R-:W-:Y:S02]  /*146c0*/  ISETP.GT.AND P2, PT, R25, 0x30, !P2 ;  /* 0x000000301900780c */ /* 0x000fe40005744270 */
[----:B0-----:R-:W-:Y:S02]  /*146d0*/  FMNMX.FTZ R11, R5, R26, !PT ;  /* 0x0000001a050b7209 */ /* 0x001fe40007810000 */
[----:B------:R-:W-:-:S02]  /*146e0*/  ISETP.LT.OR P2, PT, R96, 0x31, P2 ;  /* 0x000000316000780c */ /* 0x000fc40001741670 */
[----:B------:R-:W-:Y:S01]  /*146f0*/  FMNMX.FTZ R5, R27, R32, !PT ;  /* 0x000000201b057209 */ /* 0x000fe20007810000 */
[----:B------:R-:W0:Y:S01]  /*14700*/  SHFL.BFLY PT, R26, R11, 0x1, 0x1f ;  /* 0x0c201f000b1a7f89 */ /* 0x000e2200000e0000 */
[----:B------:R-:W-:Y:S02]  /*14710*/  FSEL R50, R50, -INF , !P2 ;  /* 0xff80000032327808 */ /* 0x000fe40005000000 */
[----:B------:R-:W-:Y:S02]  /*14720*/  ISETP.NE.AND P2, PT, R79, RZ, PT ;  /* 0x000000ff4f00720c */ /* 0x000fe40003f45270 */
[----:B------:R-:W-:Y:S02]  /*14730*/  FMNMX.FTZ R5, R30, R5, !PT ;  /* 0x000000051e057209 */ /* 0x000fe40007810000 */
[----:B------:R-:W-:Y:S02]  /*14740*/  ISETP.GT.AND P2, PT, R25, 0x31, !P2 ;  /* 0x000000311900780c */ /* 0x000fe40005744270 */
[----:B------:R-:W-:-:S02]  /*14750*/  FMNMX.FTZ R5, R36, R5, !PT ;  /* 0x0000000524057209 */ /* 0x000fc40007810000 */
[C---:B------:R-:W-:Y:S02]  /*14760*/  ISETP.LT.OR P2, PT, R96.reuse, 0x32, P2 ;  /* 0x000000326000780c */ /* 0x040fe40001741670 */
[----:B------:R-:W-:Y:S02]  /*14770*/  ISETP.LT.OR P4, PT, R96, 0x59, P4 ;  /* 0x000000596000780c */ /* 0x000fe40002781670 */
[----:B------:R-:W-:Y:S02]  /*14780*/  FSEL R78, R51, -INF , !P2 ;  /* 0xff800000334e7808 */ /* 0x000fe40005000000 */
[----:B------:R-:W-:Y:S02]  /*14790*/  ISETP.NE.AND P2, PT, R49, RZ, PT ;  /* 0x000000ff3100720c */ /* 0x000fe40003f45270 */
[----:B------:R-:W-:Y:S02]  /*147a0*/  FSEL R70, R70, -INF , !P4 ;  /* 0xff80000046467808 */ /* 0x000fe40006000000 */
[----:B------:R-:W-:-:S02]  /*147b0*/  ISETP.GT.AND P2, PT, R25, 0x38, !P2 ;  /* 0x000000381900780c */ /* 0x000fc40005744270 */
[----:B0-----:R-:W-:Y:S02]  /*147c0*/  FMNMX.FTZ R3, R11, R26, !PT ;  /* 0x0000001a0b037209 */ /* 0x001fe40007810000 */
[----:B------:R-:W-:Y:S02]  /*147d0*/  ISETP.LT.OR P2, PT, R96, 0x39, P2 ;  /* 0x000000396000780c */ /* 0x000fe40001741670 */
[----:B------:R-:W-:Y:S01]  /*147e0*/  FMNMX.FTZ R11, R34, R5, !PT ;  /* 0x00000005220b7209 */ /* 0x000fe20007810000 */
[----:B------:R-:W-:Y:S01]  /*147f0*/  FMUL.FTZ R15, R3, R7 ;  /* 0x00000007030f7220 */ /* 0x000fe20000410000 */
        /* <DEDUP_REMOVED lines=16> */
[----:B------:R-:W-:Y:S02]  /*14900*/  ISETP.GT.AND P2, PT, R25, 0x48, !P5 ;  /* 0x000000481900780c */ /* 0x000fe40006f44270 */
[----:B------:R-:W-:Y:S02]  /*14910*/  ISETP.NE.AND P5, PT, R83, RZ, PT ;  /* 0x000000ff5300720c */ /* 0x000fe40003fa5270 */
[----:B------:R-:W-:-:S04]  /*14920*/  ISETP.LT.OR P2, PT, R96, 0x49, P2 ;  /* 0x000000496000780c */ /* 0x000fc80001741670 */
[----:B------:R-:W-:Y:S02]  /*14930*/  FSEL R62, R62, -INF , !P2 ;  /* 0xff8000003e3e7808 */ /* 0x000fe40005000000 */
[----:B------:R-:W-:-:S04]  /*14940*/  FSETP.NEU.FTZ.AND P2, PT, R3, -INF , PT ;  /* 0xff8000000300780b */ /* 0x000fc80003f5d000 */
[----:B------:R-:W-:Y:S02]  /*14950*/  FSEL R31, R15, RZ, P2 ;  /* 0x000000ff0f1f7208 */ /* 0x000fe40001000000 */
[----:B------:R-:W-:Y:S02]  /*14960*/  FMNMX.FTZ R15, R42, R11, !PT ;  /* 0x0000000b2a0f7209 */ /* 0x000fe40007810000 */
[----:B------:R-:W-:Y:S01]  /*14970*/  ISETP.GT.AND P2, PT, R25, 0x49, !P5 ;  /* 0x000000491900780c */ /* 0x000fe20006f44270 */
[--C-:B------:R-:W-:Y:S01]  /*14980*/  FFMA.FTZ R21, R102, R7, -R31.reuse ;  /* 0x0000000766157223 */ /* 0x100fe2000001081f */
[----:B------:R-:W-:Y:S01]  /*14990*/  FMNMX.FTZ R15, R74, R15, !PT ;  /* 0x0000000f4a0f7209 */ /* 0x000fe20007810000 */
[--C-:B------:R-:W-:Y:S01]  /*149a0*/  FFMA.FTZ R148, R86, R7, -R31.reuse ;  /* 0x0000000756947223 */ /* 0x100fe2000001081f */
[----:B------:R-:W-:Y:S01]  /*149b0*/  ISETP.LT.OR P2, PT, R96, 0x4a, P2 ;  /* 0x0000004a6000780c */ /* 0x000fe20001741670 */
[----:B------:R0:W-:Y:S01]  /*149c0*/  MUFU.EX2 R5, R21 ;  /* 0x0000001500057308 */ /* 0x0001e20000000800 */
[----:B------:R-:W-:Y:S01]  /*149d0*/  FMNMX.FTZ R15, R46, R15, !PT ;  /* 0x0000000f2e0f7209 */ /* 0x000fe20007810000 */
[-CC-:B------:R-:W-:Y:S01]  /*149e0*/  FFMA.FTZ R33, R0, R7.reuse, -R31.reuse ;  /* 0x0000000700217223 */ /* 0x180fe2000001081f */
[----:B------:R-:W-:Y:S01]  /*149f0*/  FSEL R26, R63, -INF , !P2 ;  /* 0xff8000003f1a7808 */ /* 0x000fe20005000000 */
[--C-:B------:R-:W-:Y:S01]  /*14a00*/  FFMA.FTZ R4, R4, R7, -R31.reuse ;  /* 0x0000000704047223 */ /* 0x100fe2000001081f */
[----:B------:R-:W-:Y:S01]  /*14a10*/  FMNMX.FTZ R15, R76, R15, !PT ;  /* 0x0000000f4c0f7209 */ /* 0x000fe20007810000 */
[--C-:B------:R-:W-:Y:S01]  /*14a20*/  FFMA.FTZ R156, R156, R7, -R31.reuse ;  /* 0x000000079c9c7223 */ /* 0x100fe2000001081f */
[----:B------:R-:W-:Y:S01]  /*14a30*/  ISETP.GT.AND P2, PT, R25, 0x50, !P6 ;  /* 0x000000501900780c */ /* 0x000fe20007744270 */
[----:B------:R-:W-:Y:S01]  /*14a40*/  MUFU.EX2 R35, R4 ;  /* 0x0000000400237308 */ /* 0x000fe20000000800 */
[----:B0-----:R-:W-:Y:S01]  /*14a50*/  FMNMX.FTZ R21, R50, R15, !PT ;  /* 0x0000000f32157209 */ /* 0x001fe20007810000 */
[-CC-:B------:R-:W-:Y:S01]  /*14a60*/  FFMA.FTZ R158, R100, R7.reuse, -R31.reuse ;  /* 0x00000007649e7223 */ /* 0x180fe2000001081f */
[----:B------:R-:W-:Y:S01]  /*14a70*/  ISETP.LT.OR P2, PT, R96, 0x51, P2 ;  /* 0x000000516000780c */ /* 0x000fe20001741670 */
[--C-:B------:R-:W-:Y:S01]  /*14a80*/  FFMA.FTZ R98, R98, R7, -R31.reuse ;  /* 0x0000000762627223 */ /* 0x100fe2000001081f */
[----:B------:R-:W-:Y:S01]  /*14a90*/  FMNMX.FTZ R21, R78, R21, !PT ;  /* 0x000000154e157209 */ /* 0x000fe20007810000 */
[--C-:B------:R-:W-:Y:S01]  /*14aa0*/  FFMA.FTZ R152, R94, R7, -R31.reuse ;  /* 0x000000075e987223 */ /* 0x100fe2000001081f */
[----:B------:R-:W-:Y:S01]  /*14ab0*/  ISETP.NE.AND P5, PT, R65, RZ, PT ;  /* 0x000000ff4100720c */ /* 0x000fe20003fa5270 */
[----:B------:R-:W0:Y:S01]  /*14ac0*/  MUFU.EX2 R156, R156 ;  /* 0x0000009c009c7308 */ /* 0x000e220000000800 */
[----:B------:R-:W-:Y:S01]  /*14ad0*/  FMNMX.FTZ R21, R54, R21, !PT ;  /* 0x0000001536157209 */ /* 0x000fe20007810000 */
[-CC-:B------:R-:W-:Y:S01]  /*14ae0*/  FFMA.FTZ R92, R92, R7.reuse, -R31.reuse ;  /* 0x000000075c5c7223 */ /* 0x180fe2000001081f */
[----:B------:R-:W-:Y:S01]  /*14af0*/  FSEL R66, R66, -INF , !P2 ;  /* 0xff80000042427808 */ /* 0x000fe20005000000 */
[--C-:B------:R-:W-:Y:S01]  /*14b00*/  FFMA.FTZ R154, R90, R7, -R31.reuse ;  /* 0x000000075a9a7223 */ /* 0x100fe2000001081f */
[----:B------:R-:W-:Y:S01]  /*14b10*/  FMNMX.FTZ R21, R80, R21, !PT ;  /* 0x0000001550157209 */ /* 0x000fe20007810000 */
[-CC-:B------:R-:W-:Y:S01]  /*14b20*/  FFMA.FTZ R88, R88, R7.reuse, -R31.reuse ;  /* 0x0000000758587223 */ /* 0x180fe2000001081f */
[----:B------:R-:W-:Y:S01]  /*14b30*/  ISETP.GT.AND P5, PT, R25, 0x59, !P5 ;  /* 0x000000591900780c */ /* 0x000fe20006fa4270 */
[--C-:B------:R-:W-:Y:S01]  /*14b40*/  FFMA.FTZ R25, R84, R7, -R31.reuse ;  /* 0x0000000754197223 */ /* 0x100fe2000001081f */
[----:B------:R-:W-:Y:S01]  /*14b50*/  FMNMX.FTZ R29, R58, R21, !PT ;  /* 0x000000153a1d7209 */ /* 0x000fe20007810000 */
[-CC-:B------:R-:W-:Y:S01]  /*14b60*/  FFMA.FTZ R44, R44, R7.reuse, -R31.reuse ;  /* 0x000000072c2c7223 */ /* 0x180fe2000001081f */
[----:B------:R-:W-:Y:S01]  /*14b70*/  FSEL R86, R67, -INF , !P3 ;  /* 0xff80000043567808 */ /* 0x000fe20005800000 */
[--C-:B------:R-:W-:Y:S01]  /*14b80*/  FFMA.FTZ R48, R48, R7, -R31.reuse ;  /* 0x0000000730307223 */ /* 0x100fe2000001081f */
[----:B------:R-:W-:Y:S01]  /*14b90*/  FMNMX.FTZ R29, R82, R29, !PT ;  /* 0x0000001d521d7209 */ /* 0x000fe20007810000 */
[-CC-:B------:R-:W-:Y:S01]  /*14ba0*/  FFMA.FTZ R52, R52, R7.reuse, -R31.reuse ;  /* 0x0000000734347223 */ /* 0x180fe2000001081f */
        /* <DEDUP_REMOVED lines=14> */
[----:B------:R-:W-:Y:S01]  /*14c90*/  FMNMX.FTZ R29, R86, R29, !PT ;  /* 0x0000001d561d7209 */ /* 0x000fe20007810000 */
[----:B------:R-:W1:Y:S01]  /*14ca0*/  MUFU.EX2 R158, R158 ;  /* 0x0000009e009e7308 */ /* 0x000e620000000800 */
[----:B0-----:R-:W-:Y:S01]  /*14cb0*/  FADD.FTZ R45, R156, R5 ;  /* 0x000000059c2d7221 */ /* 0x001fe20000010000 */
[----:B------:R-:W-:-:S02]  /*14cc0*/  F2FP.BF16.F32.PACK_AB R156, R5, R156 ;  /* 0x0000009c059c723e */ /* 0x000fc400000010ff */
[----:B------:R-:W-:Y:S02]  /*14cd0*/  FMNMX.FTZ R29, R70, R29, !PT ;  /* 0x0000001d461d7209 */ /* 0x000fe40007810000 */
[----:B------:R-:W-:Y:S02]  /*14ce0*/  ISETP.GE.AND P6, PT, R13, 0x1, PT ;  /* 0x000000010d00780c */ /* 0x000fe40003fc6270 */
[----:B------:R-:W-:Y:S01]  /*14cf0*/  FMNMX.FTZ R29, R84, R29, !PT ;  /* 0x0000001d541d7209 */ /* 0x000fe20007810000 */
[----:B------:R-:W0:Y:S04]  /*14d00*/  MUFU.EX2 R11, R98 ;  /* 0x00000062000b7308 */ /* 0x000e280000000800 */
[----:B------:R-:W2:Y:S04]  /*14d10*/  SHFL.BFLY PT, R0, R29, 0x2, 0x1f ;  /* 0x0c401f001d007f89 */ /* 0x000ea800000e0000 */
[----:B------:R-:W3:Y:S08]  /*14d20*/  MUFU.EX2 R152, R152 ;  /* 0x0000009800987308 */ /* 0x000ef00000000800 */
[----:B------:R-:W4:Y:S08]  /*14d30*/  MUFU.EX2 R15, R92 ;  /* 0x0000005c000f7308 */ /* 0x000f300000000800 */
[----:B------:R-:W4:Y:S01]  /*14d40*/  MUFU.EX2 R154, R154 ;  /* 0x0000009a009a7308 */ /* 0x000f220000000800 */
[----:B--2---:R-:W-:-:S07]  /*14d50*/  FMNMX.FTZ R0, R29, R0, !PT ;  /* 0x000000001d007209 */ /* 0x004fce0007810000 */
[----:B------:R-:W2:Y:S01]  /*14d60*/  MUFU.EX2 R21, R88 ;  /* 0x0000005800157308 */ /* 0x000ea20000000800 */
[----:B------:R-:W1:Y:S07]  /*14d70*/  SHFL.BFLY PT, R29, R0, 0x1, 0x1f ;  /* 0x0c201f00001d7f89 */ /* 0x000e6e00000e0000 */
[----:B------:R-:W2:Y:S08]  /*14d80*/  MUFU.EX2 R148, R148 ;  /* 0x0000009400947308 */ /* 0x000eb00000000800 */
[----:B------:R-:W-:Y:S08]  /*14d90*/  MUFU.EX2 R25, R25 ;  /* 0x0000001900197308 */ /* 0x000ff00000000800 */
[----:B------:R-:W-:Y:S01]  /*14da0*/  MUFU.EX2 R44, R44 ;  /* 0x0000002c002c7308 */ /* 0x000fe20000000800 */
[----:B-1----:R-:W-:-:S04]  /*14db0*/  FMNMX.FTZ R4, R0, R29, !PT ;  /* 0x0000001d00047209 */ /* 0x002fc80007810000 */
[C---:B------:R-:W-:Y:S01]  /*14dc0*/  FSETP.NEU.FTZ.AND P2, PT, R4.reuse, -INF , PT ;  /* 0xff8000000400780b */ /* 0x040fe20003f5d000 */
[----:B------:R-:W-:Y:S02]  /*14dd0*/  FMUL.FTZ R0, R4, R7 ;  /* 0x0000000704007220 */ /* 0x000fe40000410000 */
[----:B------:R1:W-:Y:S03]  /*14de0*/  MUFU.EX2 R37, R6 ;  /* 0x0000000600257308 */ /* 0x0003e60000000800 */
[----:B------:R-:W-:Y:S01]  /*14df0*/  FSEL R31, R0, RZ, P2 ;  /* 0x000000ff001f7208 */ /* 0x000fe20001000000 */
[----:B------:R-:W-:Y:S01]  /*14e00*/  FADD.FTZ R0, R158, R45 ;  /* 0x0000002d9e007221 */ /* 0x000fe20000010000 */
[----:B0-----:R-:W-:-:S03]  /*14e10*/  F2FP.BF16.F32.PACK_AB R158, R11, R158 ;  /* 0x0000009e0b9e723e */ /* 0x001fc600000010ff */
[-CC-:B------:R-:W-:Y:S01]  /*14e20*/  FFMA.FTZ R27, R27, R7.reuse, -R31.reuse ;  /* 0x000000071b1b7223 */ /* 0x180fe2000001081f */
[-CC-:B------:R-:W-:Y:S01]  /*14e30*/  FFMA.FTZ R32, R32, R7.reuse, -R31.reuse ;  /* 0x0000000720207223 */ /* 0x180fe2000001081f */
[-CC-:B------:R-:W-:Y:S01]  /*14e40*/  FFMA.FTZ R30, R30, R7.reuse, -R31.reuse ;  /* 0x000000071e1e7223 */ /* 0x180fe2000001081f */
[-CC-:B------:R-:W-:Y:S01]  /*14e50*/  FFMA.FTZ R36, R36, R7.reuse, -R31.reuse ;  /* 0x0000000724247223 */ /* 0x180fe2000001081f */
[-CC-:B------:R-:W-:Y:S01]  /*14e60*/  FFMA.FTZ R34, R34, R7.reuse, -R31.reuse ;  /* 0x0000000722227223 */ /* 0x180fe2000001081f */
[-CC-:B------:R-:W-:Y:S01]  /*14e70*/  FFMA.FTZ R40, R40, R7.reuse, -R31.reuse ;  /* 0x0000000728287223 */ /* 0x180fe2000001081f */
[----:B------:R-:W-:Y:S01]  /*14e80*/  MUFU.EX2 R27, R27 ;  /* 0x0000001b001b7308 */ /* 0x000fe20000000800 */
[----:B------:R-:W-:Y:S01]  /*14e90*/  FADD.FTZ R45, R11, R0 ;  /* 0x000000000b2d7221 */ /* 0x000fe20000010000 */
[-CC-:B------:R-:W-:Y:S01]  /*14ea0*/  FFMA.FTZ R38, R38, R7.reuse, -R31.reuse ;  /* 0x0000000726267223 */ /* 0x180fe2000001081f */
[-CC-:B------:R-:W-:Y:S01]  /*14eb0*/  FFMA.FTZ R72, R72, R7.reuse, -R31.reuse ;  /* 0x0000000748487223 */ /* 0x180fe2000001081f */
[-C--:B------:R-:W-:Y:S01]  /*14ec0*/  FFMA.FTZ R42, R42, R7.reuse, -R31 ;  /* 0x000000072a2a7223 */ /* 0x080fe2000001081f */
[----:B---3--:R-:W-:Y:S01]  /*14ed0*/  FADD.FTZ R0, R152, R45 ;  /* 0x0000002d98007221 */ /* 0x008fe20000010000 */
        /* <DEDUP_REMOVED lines=11> */
[----:B--2---:R-:W-:Y:S01]  /*14f90*/  FADD.FTZ R47, R21, R6 ;  /* 0x00000006152f7221 */ /* 0x004fe20000010000 */
[-CC-:B------:R-:W-:Y:S01]  /*14fa0*/  FFMA.FTZ R58, R58, R7.reuse, -R31.reuse ;  /* 0x000000073a3a7223 */ /* 0x180fe2000001081f */
[-CC-:B------:R-:W-:Y:S01]  /*14fb0*/  FFMA.FTZ R82, R82, R7.reuse, -R31.reuse ;  /* 0x0000000752527223 */ /* 0x180fe2000001081f */
[-C--:B------:R-:W-:Y:S01]  /*14fc0*/  FFMA.FTZ R62, R62, R7.reuse, -R31 ;  /* 0x000000073e3e7223 */ /* 0x080fe2000001081f */
[----:B------:R-:W-:Y:S01]  /*14fd0*/  FADD.FTZ R6, R148, R47 ;  /* 0x0000002f94067221 */ /* 0x000fe20000010000 */
[-CC-:B------:R-:W-:Y:S01]  /*14fe0*/  FFMA.FTZ R26, R26, R7.reuse, -R31.reuse ;  /* 0x000000071a1a7223 */ /* 0x180fe2000001081f */
[-CC-:B------:R-:W-:Y:S01]  /*14ff0*/  FFMA.FTZ R66, R66, R7.reuse, -R31.reuse ;  /* 0x0000000742427223 */ /* 0x180fe2000001081f */
[----:B------:R-:W2:Y:S01]  /*15000*/  MUFU.EX2 R159, R36 ;  /* 0x00000024009f7308 */ /* 0x000ea20000000800 */
[----:B0-----:R-:W-:Y:S01]  /*15010*/  FADD.FTZ R45, R27, R32 ;  /* 0x000000201b2d7221 */ /* 0x001fe20000010000 */
[----:B------:R-:W-:Y:S01]  /*15020*/  FADD.FTZ R47, R25, R6 ;  /* 0x00000006192f7221 */ /* 0x000fe20000010000 */
[-CC-:B------:R-:W-:Y:S01]  /*15030*/  FFMA.FTZ R86, R86, R7.reuse, -R31.reuse ;  /* 0x0000000756567223 */ /* 0x180fe2000001081f */
[-CC-:B------:R-:W-:Y:S01]  /*15040*/  FFMA.FTZ R70, R70, R7.reuse, -R31.reuse ;  /* 0x0000000746467223 */ /* 0x180fe2000001081f */
[----:B------:R-:W-:Y:S01]  /*15050*/  FFMA.FTZ R31, R84, R7, -R31 ;  /* 0x00000007541f7223 */ /* 0x000fe2000001081f */
[----:B------:R-:W-:Y:S01]  /*15060*/  FADD.FTZ R6, R44, R47 ;  /* 0x0000002f2c067221 */ /* 0x000fe20000010000 */
[----:B------:R-:W-:Y:S01]  /*15070*/  F2FP.BF16.F32.PACK_AB R152, R15, R152 ;  /* 0x000000980f98723e */ /* 0x000fe200000010ff */
[----:B------:R-:W0:Y:S01]  /*15080*/  MUFU.EX2 R34, R34 ;  /* 0x0000002200227308 */ /* 0x000e220000000800 */
[----:B-1----:R-:W-:Y:S01]  /*15090*/  FADD.FTZ R0, R30, R45 ;  /* 0x0000002d1e007221 */ /* 0x002fe20000010000 */
[----:B------:R-:W-:-:S02]  /*150a0*/  F2FP.BF16.F32.PACK_AB R154, R21, R154 ;  /* 0x0000009a159a723e */ /* 0x000fc400000010ff */
[----:B------:R-:W-:Y:S02]  /*150b0*/  F2FP.BF16.F32.PACK_AB R148, R25, R148 ;  /* 0x000000941994723e */ /* 0x000fe400000010ff */
[----:B------:R-:W-:Y:S02]  /*150c0*/  F2FP.BF16.F32.PACK_AB R157, R32, R27 ;  /* 0x0000001b209d723e */ /* 0x000fe400000010ff */
        /* <DEDUP_REMOVED lines=27> */
[----:B0-----:R-:W-:Y:S01]  /*15280*/  FADD.FTZ R6, R48, R47 ;  /* 0x0000002f30067221 */ /* 0x001fe20000010000 */
[----:B------:R-:W-:-:S03]  /*15290*/  F2FP.BF16.F32.PACK_AB R144, R35, R48 ;  /* 0x000000302390723e */ /* 0x000fc600000010ff */
[----:B------:R-:W-:-:S03]  /*152a0*/  FADD.FTZ R47, R35, R6 ;  /* 0x00000006232f7221 */ /* 0x000fc60000010000 */
[----:B------:R-:W0:Y:S01]  /*152b0*/  MUFU.EX2 R52, R52 ;  /* 0x0000003400347308 */ /* 0x000e220000000800 */
[----:B-1----:R-:W-:-:S07]  /*152c0*/  FADD.FTZ R0, R50, R45 ;  /* 0x0000002d32007221 */ /* 0x002fce0000010000 */
[----:B------:R-:W1:Y:S01]  /*152d0*/  MUFU.EX2 R54, R54 ;  /* 0x0000003600367308 */ /* 0x000e620000000800 */
[C---:B--2---:R-:W-:Y:S01]  /*152e0*/  FADD.FTZ R5, R145.reuse, R0 ;  /* 0x0000000091057221 */ /* 0x044fe20000010000 */
[----:B------:R-:W-:-:S06]  /*152f0*/  F2FP.BF16.F32.PACK_AB R145, R145, R50 ;  /* 0x000000329191723e */ /* 0x000fcc00000010ff */
[----:B-----5:R-:W2:Y:S01]  /*15300*/  MUFU.EX2 R147, R80 ;  /* 0x0000005000937308 */ /* 0x020ea20000000800 */
        /* <DEDUP_REMOVED lines=18> */
[----:B------:R0:W3:Y:S01]  /*15430*/  MUFU.EX2 R41, R20 ;  /* 0x0000001400297308 */ /* 0x0000e20000000800 */
[----:B-1----:R-:W-:-:S07]  /*15440*/  FADD.FTZ R6, R60, R11 ;  /* 0x0000000b3c067221 */ /* 0x002fce0000010000 */
[----:B------:R-:W1:Y:S01]  /*15450*/  MUFU.EX2 R143, R26 ;  /* 0x0000001a008f7308 */ /* 0x000e620000000800 */
[----:B--2---:R-:W-:Y:S01]  /*15460*/  FADD.FTZ R0, R62, R5 ;  /* 0x000000053e007221 */ /* 0x004fe20000010000 */
[----:B0-----:R-:W-:-:S04]  /*15470*/  IMAD.IADD R20, R163, 0x1, -R164 ;  /* 0x00000001a3147824 */ /* 0x001fc800078e0aa4 */
[----:B------:R-:W-:Y:S02]  /*15480*/  IMAD R15, R169, 0x80, R20 ;  /* 0x00000080a90f7824 */ /* 0x000fe400078e0214 */
[----:B------:R-:W0:Y:S01]  /*15490*/  MUFU.EX2 R64, R64 ;  /* 0x0000004000407308 */ /* 0x000e220000000800 */
[C---:B---3--:R-:W-:Y:S01]  /*154a0*/  FADD.FTZ R11, R41.reuse, R6 ;  /* 0x00000006290b7221 */ /* 0x048fe20000010000 */
[----:B------:R-:W-:Y:S01]  /*154b0*/  F2FP.BF16.F32.PACK_AB R142, R41, R60 ;  /* 0x0000003c298e723e */ /* 0x000fe200000010ff */
[----:B------:R-:W-:-:S05]  /*154c0*/  IMAD.IADD R12, R15, 0x1, R12 ;  /* 0x000000010f0c7824 */ /* 0x000fca00078e020c */
        /* <DEDUP_REMOVED lines=14> */
[----:B--2---:R-:W-:Y:S01]  /*155b0*/  FADD.FTZ R6, R68, R11 ;  /* 0x0000000b44067221 */ /* 0x004fe20000010000 */
[----:B------:R-:W-:-:S06]  /*155c0*/  VIADD R11, R2, 0xfffffffe ;  /* 0xfffffffe020b7836 */ /* 0x000fcc0000000000 */
[----:B------:R-:W2:Y:S01]  /*155d0*/  MUFU.EX2 R31, R31 ;  /* 0x0000001f001f7308 */ /* 0x000ea20000000800 */
[----:B-1----:R-:W-:Y:S01]  /*155e0*/  FADD.FTZ R0, R70, R5 ;  /* 0x0000000546007221 */ /* 0x002fe20000010000 */
[C---:B0-----:R-:W-:Y:S01]  /*155f0*/  FADD.FTZ R6, R29.reuse, R6 ;  /* 0x000000061d067221 */ /* 0x041fe20000010000 */
[----:B------:R-:W-:Y:S02]  /*15600*/  F2FP.BF16.F32.PACK_AB R138, R29, R68 ;  /* 0x000000441d8a723e */ /* 0x000fe400000010ff */
[C---:B--2---:R-:W-:Y:S01]  /*15610*/  FADD.FTZ R5, R31.reuse, R0 ;  /* 0x000000001f057221 */ /* 0x044fe20000010000 */
[----:B------:R-:W-:Y:S01]  /*15620*/  F2FP.BF16.F32.PACK_AB R139, R31, R70 ;  /* 0x000000461f8b723e */ /* 0x000fe200000010ff */
        /* <DEDUP_REMOVED lines=12> */
.L_x_1523:
[----:B------:R-:W-:-:S13]  /*156f0*/  ISETP.NE.AND P2, PT, R13, 0x1, PT ;  /* 0x000000010d00780c */ /* 0x000fda0003f45270 */
[----:B------:R-:W0:Y:S02]  /*15700*/  @P2 LDC.64 R14, c[0x0][0x9e8] ;  /* 0x00027a00ff0e2b82 */ /* 0x000e240000000a00 */
[----:B0-----:R-:W-:-:S05]  /*15710*/  @P2 IMAD.HI.U32 R2, R0, R14, RZ ;  /* 0x0000000e00022227 */ /* 0x001fca00078e00ff */
[----:B------:R-:W-:-:S07]  /*15720*/  @P2 SHF.R.U32.HI R0, RZ, R15, R2 ;  /* 0x0000000fff002219 */ /* 0x000fce0000011602 */
.L_x_1524:
[----:B------:R-:W-:Y:S05]  /*15730*/  BSYNC B0 ;  /* 0x0000000000007941 */ /* 0x000fea0003800000 */
.L_x_1522:
[----:B------:R-:W-:-:S05]  /*15740*/  IMAD R13, R0, R13, R13 ;  /* 0x0000000d000d7224 */ /* 0x000fca00078e020d */
[----:B------:R-:W-:-:S07]  /*15750*/  VIMNMX R12, R12, R13, PT ;  /* 0x0000000d0c0c7248 */ /* 0x000fce0003fe0100 */
.L_x_1521:
[----:B------:R-:W-:Y:S01]  /*15760*/  IMAD.HI R12, R12, 0x2aaaaaab, RZ ;  /* 0x2aaaaaab0c0c7827 */ /* 0x000fe200078e02ff */
[----:B------:R-:W-:Y:S01]  /*15770*/  ULDC UR46, c[0x0][0x9e4] ;  /* 0x00027900002e7ab9 */ /* 0x000fe20000000800 */
[----:B------:R-:W-:Y:S01]  /*15780*/  ULDC UR39, c[0x0][0x9e4] ;  /* 0x0002790000277ab9 */ /* 0x000fe20000000800 */
[----:B------:R-:W-:Y:S01]  /*15790*/  ULDC UR47, c[0x0][0x9dc] ;  /* 0x00027700002f7ab9 */ /* 0x000fe20000000800 */
[----:B------:R-:W-:Y:S01]  /*157a0*/  ULDC UR51, c[0x0][0x9dc] ;  /* 0x0002770000337ab9 */ /* 0x000fe20000000800 */
[----:B------:R-:W-:Y:S01]  /*157b0*/  SHF.R.U32.HI R13, RZ, 0x1f, R12 ;  /* 0x0000001fff0d7819 */ /* 0x000fe2000001160c */
[----:B------:R-:W-:Y:S01]  /*157c0*/  ULDC UR38, c[0x0][0x988] ;  /* 0x0002620000267ab9 */ /* 0x000fe20000000800 */
[----:B------:R-:W-:Y:S01]  /*157d0*/  ULDC UR43, c[0x0][0x988] ;  /* 0x00026200002b7ab9 */ /* 0x000fe20000000800 */
[----:B------:R-:W-:Y:S01]  /*157e0*/  ULDC UR42, c[0x0][0x988] ;  /* 0x00026200002a7ab9 */ /* 0x000fe20000000800 */
[----:B------:R-:W-:Y:S01]  /*157f0*/  LEA.HI.SX32 R13, R12, R13, 0x1c ;  /* 0x0000000d0c0d7211 */ /* 0x000fe200078fe2ff */
[----:B------:R-:W-:Y:S01]  /*15800*/  ULDC UR54, c[0x0][0x9e0] ;  /* 0x0002780000367ab9 */ /* 0x000fe20000000800 */
[----:B------:R-:W-:Y:S01]  /*15810*/  ULDC UR50, c[0x0][0x9e0] ;  /* 0x0002780000327ab9 */ /* 0x000fe20000000800 */
[----:B------:R-:W-:Y:S01]  /*15820*/  BSSY B1, `(.L_x_1525) ;  /* 0x0000338000017945 */ /* 0x000fe20003800000 */
[----:B------:R-:W-:Y:S01]  /*15830*/  VIMNMX R21, R168, R13, !PT ;  /* 0x0000000da8157248 */ /* 0x000fe20007fe0100 */
[----:B------:R-:W-:Y:S01]  /*15840*/  IMAD.MOV.U32 R2, RZ, RZ, 0x3f800000 ;  /* 0x3f800000ff027424 */ /* 0x000fe200078e00ff */
[----:B------:R-:W-:Y:S01]  /*15850*/  CS2R R86, SRZ ;  /* 0x0000000000567805 */ /* 0x000fe2000001ff00 */
[----:B------:R-:W-:Y:S01]  /*15860*/  IMAD.MOV.U32 R0, RZ, RZ, 0x3f800000 ;  /* 0x3f800000ff007424 */ /* 0x000fe200078e00ff */
[----:B------:R-:W-:-:S02]  /*15870*/  ISETP.GE.AND P2, PT, R11, R21, PT ;  /* 0x000000150b00720c */ /* 0x000fc40003f46270 */
        /* <DEDUP_REMOVED lines=31> */
[----:B------:R-:W-:Y:S06]  /*15a70*/  @!P2 BRA `(.L_x_1526) ;  /* 0x000000300048a947 */ /* 0x000fec0003800000 */
[----:B------:R-:W-:Y:S01]  /*15a80*/  IMAD.IADD R170, R10, 0x1, R20 ;  /* 0x000000010aaa7824 */ /* 0x000fe200078e0214 */
[----:B------:R-:W-:Y:S01]  /*15a90*/  BSSY B0, `(.L_x_1527) ;  /* 0x000030c000007945 */ /* 0x000fe20003800000 */
[----:B------:R-:W-:Y:S02]  /*15aa0*/  IMAD.MOV.U32 R2, RZ, RZ, 0x3f800000 ;  /* 0x3f800000ff027424 */ /* 0x000fe400078e00ff */
[----:B------:R-:W-:Y:S02]  /*15ab0*/  IMAD.MOV.U32 R87, RZ, RZ, RZ ;  /* 0x000000ffff577224 */ /* 0x000fe400078e00ff */
[----:B------:R-:W-:-:S07]  /*15ac0*/  VIADD R171, R170, 0x8 ;  /* 0x00000008aaab7836 */ /* 0x000fce0000000000 */
.L_x_1546:
[----:B------:R-:W-:-:S05]  /*15ad0*/  VIADD R193, R160, 0x1 ;  /* 0x00000001a0c17836 */ /* 0x000fca0000000000 */
[----:B------:R-:W-:-:S04]  /*15ae0*/  ISETP.NE.AND P2, PT, R193, 0x2, PT ;  /* 0x00000002c100780c */ /* 0x000fc80003f45270 */
[----:B------:R-:W-:Y:S02]  /*15af0*/  SEL R194, RZ, 0x1, P2 ;  /* 0x00000001ffc27807 */ /* 0x000fe40001000000 */
[----:B------:R-:W-:Y:S02]  /*15b00*/  SEL R193, R193, RZ, P2 ;  /* 0x000000ffc1c17207 */ /* 0x000fe40001000000 */
[----:B------:R-:W-:Y:S01]  /*15b10*/  LOP3.LUT R194, R161, R194, RZ, 0x3c, !PT ;  /* 0x000000c2a1c27212 */ /* 0x000fe200078e3cff */
[----:B------:R-:W-:Y:S06]  /*15b20*/  @!P0 BRA `(.L_x_1528) ;  /* 0x0000000000048947 */ /* 0x000fec0003800000 */
[----:B------:R-:W-:Y:S01]  /*15b30*/  BPT.TRAP 0x1 ;  /* 0x000000040000795c */ /* 0x000fe20000300000 */
.L_x_1528:
[----:B------:R-:W-:Y:S01]  /*15b40*/  IMAD R7, R193, 0x8, R18 ;  /* 0x00000008c1077824 */ /* 0x000fe200078e0212 */
[----:B------:R-:W-:-:S04]  /*15b50*/  SHF.L.U32 R14, R194, 0x1f, RZ ;  /* 0x0000001fc20e7819 */ /* 0x000fc800000006ff */
[----:B------:R0:W1:Y:S01]  /*15b60*/  SYNCS.PHASECHK.TRANS64.TRYWAIT P2, [R7+URZ+0x2a830], R14 ;  /* 0x02a8300e070075a7 */ /* 0x000062000804017f */
[----:B------:R-:W-:Y:S05]  /*15b70*/  @!P0 BRA `(.L_x_1529) ;  /* 0x0000000000048947 */ /* 0x000fea0003800000 */
[----:B------:R-:W-:Y:S01]  /*15b80*/  BPT.TRAP 0x1 ;  /* 0x000000040000795c */ /* 0x000fe20000300000 */
.L_x_1529:
[----:B------:R-:W-:Y:S01]  /*15b90*/  BSSY B2, `(.L_x_1530) ;  /* 0x0000006000027945 */ /* 0x000fe20003800000 */
[----:B------:R-:W-:Y:S02]  /*15ba0*/  IMAD R12, R193, 0x900, R8 ;  /* 0x00000900c10c7824 */ /* 0x000fe400078e0208 */
[----:B------:R-:W-:Y:S01]  /*15bb0*/  IMAD.MOV.U32 R13, RZ, RZ, 0x40000040 ;  /* 0x40000040ff0d7424 */ /* 0x000fe200078e00ff */
[----:B-1----:R-:W-:Y:S06]  /*15bc0*/  @P2 BRA `(.L_x_1531) ;  /* 0x0000000000082947 */ /* 0x002fec0003800000 */
[----:B------:R-:W1:Y:S02]  /*15bd0*/  SYNCS.PHASECHK.TRANS64.TRYWAIT P2, [R7+URZ+0x2a830], R14 ;  /* 0x02a8300e070075a7 */ /* 0x000e64000804017f */
[----:B-1----:R-:W-:Y:S05]  /*15be0*/  @!P2 BRA `(.L_x_1532) ;  /* 0x0000012000d8a947 */ /* 0x002fea0003800000 */
.L_x_1531:
[----:B------:R-:W-:Y:S05]  /*15bf0*/  BSYNC B2 ;  /* 0x0000000000027941 */ /* 0x000fea0003800000 */
.L_x_1530:
[----:B------:R-:W2:Y:S04]  /*15c00*/  LDL.64 R88, [R1+0x38] ;  /* 0x0000380001587983 */ /* 0x000ea80000100a00 */
[----:B------:R-:W3:Y:S04]  /*15c10*/  LDL.64 R214, [R1+0x30] ;  /* 0x0000300001d67983 */ /* 0x000ee80000100a00 */
[----:B------:R-:W4:Y:S01]  /*15c20*/  LDL.64 R212, [R1+0x28] ;  /* 0x0000280001d47983 */ /* 0x000f220000100a00 */
[----:B------:R-:W-:-:S03]  /*15c30*/  R2UR UR6, R12 ;  /* 0x000000000c0672ca */ /* 0x000fc600000e0000 */
[----:B------:R-:W5:Y:S01]  /*15c40*/  LDL.64 R210, [R1+0x20] ;  /* 0x0000200001d27983 */ /* 0x000f620000100a00 */
[----:B------:R-:W-:Y:S01]  /*15c50*/  R2UR UR7, R13 ;  /* 0x000000000d0772ca */ /* 0x000fe200000e0000 */
[----:B01----:R-:W-:Y:S02]  /*15c60*/  VIADD R14, R12, 0x2 ;  /* 0x000000020c0e7836 */ /* 0x003fe40000000000 */
[----:B------:R-:W-:Y:S01]  /*15c70*/  IMAD.MOV.U32 R15, RZ, RZ, 0x40000040 ;  /* 0x40000040ff0f7424 */ /* 0x000fe200078e00ff */
[----:B------:R-:W5:Y:S04]  /*15c80*/  LDL.64 R208, [R1+0x18] ;  /* 0x0000180001d07983 */ /* 0x000f680000100a00 */
[----:B------:R-:W5:Y:S04]  /*15c90*/  LDL.64 R206, [R1+0x10] ;  /* 0x0000100001ce7983 */ /* 0x000f680000100a00 */
[----:B------:R-:W5:Y:S01]  /*15ca0*/  LDL.64 R204, [R1+0x8] ;  /* 0x0000080001cc7983 */ /* 0x000f620000100a00 */
[----:B--2---:R-:W-:-:S02]  /*15cb0*/  R2UR UR4, R88 ;  /* 0x00000000580472ca */ /* 0x004fc400000e0000 */
[----:B------:R-:W-:Y:S02]  /*15cc0*/  R2UR UR5, R89 ;  /* 0x00000000590572ca */ /* 0x000fe400000e0000 */
[----:B------:R-:W-:-:S11]  /*15cd0*/  WARPGROUP.ARRIVE ;  /* 0x00000000000079c5 */ /* 0x000fd60000000000 */
[----:B------:R-:W-:Y:S01]  /*15ce0*/  HGMMA.64x96x16.F32.BF16 R88, gdesc[UR4], RZ, !UPT, gsb0 ;  /* 0x01600000045879f0 */ /* 0x000fe2000c0018ff */
[----:B------:R-:W-:Y:S02]  /*15cf0*/  R2UR UR6, R14 ;  /* 0x000000000e0672ca */ /* 0x000fe400000e0000 */
[----:B------:R-:W-:Y:S02]  /*15d00*/  R2UR UR7, R15 ;  /* 0x000000000f0772ca */ /* 0x000fe400000e0000 */
[----:B---3--:R-:W-:Y:S02]  /*15d10*/  R2UR UR4, R214 ;  /* 0x00000000d60472ca */ /* 0x008fe400000e0000 */
[----:B------:R-:W-:Y:S01]  /*15d20*/  R2UR UR5, R215 ;  /* 0x00000000d70572ca */ /* 0x000fe200000e0000 */
[----:B------:R-:W-:Y:S02]  /*15d30*/  VIADD R14, R12, 0x4 ;  /* 0x000000040c0e7836 */ /* 0x000fe40000000000 */
[----:B------:R-:W-:Y:S01]  /*15d40*/  IMAD.MOV.U32 R15, RZ, RZ, 0x40000040 ;  /* 0x40000040ff0f7424 */ /* 0x000fe200078e00ff */
[----:B------:R-:W-:-:S02]  /*15d50*/  WARPGROUP.DEPBAR.LE gsb0, 0x0 ;  /* 0x00008000000079c5 */ /* 0x000fc40000010000 */
[----:B------:R-:W-:-:S07]  /*15d60*/  WARPGROUP.ARRIVE ;  /* 0x00000000000079c5 */ /* 0x000fce0000000000 */
[----:B------:R-:W-:Y:S01]  /*15d70*/  HGMMA.64x96x16.F32.BF16 R88, gdesc[UR4], R88, gsb0 ;  /* 0x01600000045879f0 */ /* 0x000fe20008001858 */
        /* <DEDUP_REMOVED lines=85> */
[----:B------:R-:W-:Y:S02]  /*162d0*/  WARPGROUP.DEPBAR.LE gsb0, 0x0 ;  /* 0x00008000000079c5 */ /* 0x000fe40000010000 */
[----:B------:R-:W-:-:S08]  /*162e0*/  WARPGROUP.ARRIVE ;  /* 0x00000000000079c5 */ /* 0x000fd00000000000 */
[----:B------:R-:W-:Y:S01]  /*162f0*/  HGMMA.64x96x16.F32.BF16 R88, gdesc[UR4], R88, gsb0 ;  /* 0x01600000045879f0 */ /* 0x000fe20008001858 */
        /* <DEDUP_REMOVED lines=67> */
.L_x_1533:
[----:B------:R-:W-:Y:S01]  /*16730*/  SHF.L.U32 R9, R161, 0x1f, RZ ;  /* 0x0000001fa1097819 */ /* 0x000fe200000006ff */
[----:B------:R-:W-:-:S04]  /*16740*/  IMAD R14, R160, 0x8, R18 ;  /* 0x00000008a00e7824 */ /* 0x000fc800078e0212 */
[----:B------:R0:W1:Y:S01]  /*16750*/  SYNCS.PHASECHK.TRANS64.TRYWAIT P2, [R14+URZ+0x2a850], R9 ;  /* 0x02a850090e0075a7 */ /* 0x000062000804017f */
[----:B------:R-:W-:Y:S05]  /*16760*/  @!P0 BRA `(.L_x_1534) ;  /* 0x0000000000048947 */ /* 0x000fea0003800000 */
[----:B------:R-:W-:Y:S01]  /*16770*/  BPT.TRAP 0x1 ;  /* 0x000000040000795c */ /* 0x000fe20000300000 */
.L_x_1534:
        /* <DEDUP_REMOVED lines=9> */
.L_x_1536:
[----:B------:R-:W-:Y:S05]  /*16810*/  BSYNC B2 ;  /* 0x0000000000027941 */ /* 0x000fea0003800000 */
.L_x_1535:
[----:B------:R-:W-:Y:S01]  /*16820*/  IMAD.MOV.U32 R12, RZ, RZ, R0 ;  /* 0x000000ffff0c7224 */ /* 0x000fe200078e0000 */
[----:B------:R-:W2:Y:S01]  /*16830*/  LDL R160, [R1] ;  /* 0x0000000001a07983 */ /* 0x000ea20000100800 */
[----:B------:R-:W-:Y:S01]  /*16840*/  IMAD.MOV.U32 R13, RZ, RZ, 0x40000040 ;  /* 0x40000040ff0d7424 */ /* 0x000fe200078e00ff */
[----:B------:R-:W-:Y:S01]  /*16850*/  WARPGROUP.ARRIVE ;  /* 0x00000000000079c5 */ /* 0x000fe20000000000 */
[----:B------:R-:W-:Y:S01]  /*16860*/  @!P1 VIADD R7, R7, 0x2a840 ;  /* 0x0002a84007079836 */ /* 0x000fe20000000000 */
[----:B------:R-:W-:Y:S01]  /*16870*/  R2UR UR6, R12 ;  /* 0x000000000c0672ca */ /* 0x000fe200000e0000 */
[----:B------:R-:W-:Y:S01]  /*16880*/  VIADD R12, R0, 0x80 ;  /* 0x00000080000c7836 */ /* 0x000fe20000000000 */
[----:B------:R-:W-:Y:S01]  /*16890*/  R2UR UR7, R13 ;  /* 0x000000000d0772ca */ /* 0x000fe200000e0000 */
[----:B------:R-:W-:Y:S01]  /*168a0*/  IMAD.MOV.U32 R13, RZ, RZ, 0x40000040 ;  /* 0x40000040ff0d7424 */ /* 0x000fe200078e00ff */
[----:B------:R-:W-:-:S11]  /*168b0*/  @!P1 PRMT R7, RZ, 0x654, R7 ;  /* 0x00000654ff079816 */ /* 0x000fd60000000007 */
        /* <DEDUP_REMOVED lines=12> */
[----:B--2---:R-:W-:Y:S01]  /*16980*/  LOP3.LUT P2, RZ, R160, 0x100000, RZ, 0xc0, !PT ;  /* 0x00100000a0ff7812 */ /* 0x004fe2000784c0ff */
[----:B------:R-:W-:Y:S02]  /*16990*/  WARPGROUP.DEPBAR.LE gsb0, 0x0 ;  /* 0x00008000000079c5 */ /* 0x000fe40000010000 */
[----:B------:R-:W-:Y:S01]  /*169a0*/  WARPGROUP.ARRIVE ;  /* 0x00000000000079c5 */ /* 0x000fe20000000000 */
[----:B------:R-:W-:-:S07]  /*169b0*/  IMAD R154, R11, -0x60, RZ ;  /* 0xffffffa00b9a7824 */ /* 0x000fce00078e02ff */
[----:B------:R-:W-:Y:S01]  /*169c0*/  HGMMA.64x128x16.F32.BF16 R24, R148, gdesc[UR4].tnspB, R24, gsb0 ;  /* 0x41e0000494187df0 */ /* 0x000fe20008001818 */
[----:B------:R-:W-:Y:S01]  /*169d0*/  R2UR UR6, R12 ;  /* 0x000000000c0672ca */ /* 0x000fe200000e0000 */
[----:B------:R-:W-:Y:S01]  /*169e0*/  VIADD R12, R0, 0x200 ;  /* 0x00000200000c7836 */ /* 0x000fe20000000000 */
[----:B------:R-:W-:Y:S01]  /*169f0*/  R2UR UR7, R13 ;  /* 0x000000000d0772ca */ /* 0x000fe200000e0000 */
[----:B------:R-:W-:Y:S01]  /*16a00*/  IMAD.MOV.U32 R13, RZ, RZ, 0x40000040 ;  /* 0x40000040ff0d7424 */ /* 0x000fe200078e00ff */
[----:B01----:R-:W-:Y:S01]  /*16a10*/  IADD3 R9, R154, 0x1, R163 ;  /* 0x000000019a097810 */ /* 0x003fe20007ffe0a3 */
[----:B------:R-:W-:Y:S02]  /*16a20*/  WARPGROUP.DEPBAR.LE gsb0, 0x0 ;  /* 0x00008000000079c5 */ /* 0x000fe40000010000 */
[----:B------:R-:W-:-:S08]  /*16a30*/  WARPGROUP.ARRIVE ;  /* 0x00000000000079c5 */ /* 0x000fd00000000000 */
[----:B------:R-:W-:Y:S01]  /*16a40*/  HGMMA.64x128x16.F32.BF16 R24, R144, gdesc[UR4].tnspB, R24, gsb0 ;  /* 0x41e0000490187df0 */ /* 0x000fe20008001818 */
[----:B------:R-:W-:Y:S01]  /*16a50*/  R2UR UR6, R12 ;  /* 0x000000000c0672ca */ /* 0x000fe200000e0000 */
[----:B------:R-:W-:Y:S01]  /*16a60*/  VIADD R12, R0, 0x280 ;  /* 0x00000280000c7836 */ /* 0x000fe20000000000 */
[----:B------:R-:W-:Y:S01]  /*16a70*/  R2UR UR7, R13 ;  /* 0x000000000d0772ca */ /* 0x000fe200000e0000 */
[----:B------:R-:W-:Y:S02]  /*16a80*/  IMAD.MOV.U32 R13, RZ, RZ, 0x40000040 ;  /* 0x40000040ff0d7424 */ /* 0x000fe400078e00ff */
[----:B------:R-:W-:Y:S02]  /*16a90*/  IMAD.IADD R0, R9, 0x1, -R164 ;  /* 0x0000000109007824 */ /* 0x000fe400078e0aa4 */
[----:B------:R-:W-:Y:S02]  /*16aa0*/  IMAD.U32 R9, RZ, RZ, UR47 ;  /* 0x0000002fff097e24 */ /* 0x000fe4000f8e00ff */
[----:B------:R-:W-:-:S03]  /*16ab0*/  IMAD R0, R173, -0x2, R0 ;  /* 0xfffffffead007824 */ /* 0x000fc600078e0200 */
[----:B------:R-:W-:-:S05]  /*16ac0*/  LOP3.LUT R15, RZ, R9, RZ, 0x33, !PT ;  /* 0x00000009ff0f7212 */ /* 0x000fca00078e33ff */
[----:B------:R-:W-:Y:S01]  /*16ad0*/  IMAD.IADD R15, R15, 0x1, R0 ;  /* 0x000000010f0f7824 */ /* 0x000fe200078e0200 */
[----:B------:R-:W-:Y:S02]  /*16ae0*/  WARPGROUP.DEPBAR.LE gsb0, 0x0 ;  /* 0x00008000000079c5 */ /* 0x000fe40000010000 */
[----:B------:R-:W-:-:S06]  /*16af0*/  WARPGROUP.ARRIVE ;  /* 0x00000000000079c5 */ /* 0x000fcc0000000000 */
[----:B------:R-:W-:Y:S01]  /*16b00*/  HGMMA.64x128x16.F32.BF16 R24, R140, gdesc[UR4].tnspB, R24, gsb0 ;  /* 0x41e000048c187df0 */ /* 0x000fe20008001818 */
[----:B------:R-:W-:Y:S02]  /*16b10*/  R2UR UR6, R12 ;  /* 0x000000000c0672ca */ /* 0x000fe400000e0000 */
[----:B------:R-:W-:Y:S01]  /*16b20*/  R2UR UR7, R13 ;  /* 0x000000000d0772ca */ /* 0x000fe200000e0000 */
[----:B------:R-:W-:Y:S02]  /*16b30*/  WARPGROUP.DEPBAR.LE gsb0, 0x0 ;  /* 0x00008000000079c5 */ /* 0x000fe40000010000 */
[----:B------:R-:W-:-:S10]  /*16b40*/  WARPGROUP.ARRIVE ;  /* 0x00000000000079c5 */ /* 0x000fd40000000000 */
[----:B------:R-:W-:Y:S03]  /*16b50*/  HGMMA.64x128x16.F32.BF16 R24, R136, gdesc[UR4].tnspB, R24, gsb0 ;  /* 0x41e0000488187df0 */ /* 0x000fe60008001818 */
[----:B------:R-:W-:Y:S02]  /*16b60*/  WARPGROUP.DEPBAR.LE gsb0, 0x0 ;  /* 0x00008000000079c5 */ /* 0x000fe40000010000 */
[----:B------:R-:W-:Y:S01]  /*16b70*/  VIADD R137, R0, UR54 ;  /* 0x0000003600897c36 */ /* 0x000fe20008000000 */
[----:B------:R0:W-:Y:S01]  /*16b80*/  @!P1 SYNCS.ARRIVE.TRANS64.RED.A1T0 RZ, [R7+URZ], RZ ;  /* 0x000000ff07ff99a7 */ /* 0x0001e2000810043f */
[C---:B------:R-:W-:Y:S02]  /*16b90*/  IMAD.IADD R139, R10.reuse, 0x1, R15 ;  /* 0x000000010a8b7824 */ /* 0x040fe400078e020f */
[----:B------:R-:W-:Y:S02]  /*16ba0*/  IMAD.IADD R141, R10, 0x1, R137 ;  /* 0x000000010a8d7824 */ /* 0x000fe400078e0289 */
[----:B0-----:R-:W-:Y:S01]  /*16bb0*/  IMAD R7, R173, -0x2, R154 ;  /* 0xfffffffead077824 */ /* 0x001fe200078e029a */
[----:B------:R-:W-:Y:S06]  /*16bc0*/  @!P2 BRA `(.L_x_1538) ;  /* 0x000000000054a947 */ /* 0x000fec0003800000 */
[----:B------:R-:W-:Y:S01]  /*16bd0*/  IMAD.IADD R0, R10, 0x1, R20 ;  /* 0x000000010a007824 */ /* 0x000fe200078e0214 */
[----:B------:R-:W-:Y:S04]  /*16be0*/  BSSY B2, `(.L_x_1539) ;  /* 0x0000010000027945 */ /* 0x000fe80003800000 */
[----:B------:R-:W-:-:S13]  /*16bf0*/  ISETP.GT.AND P2, PT, R0, -0x1, PT ;  /* 0xffffffff0000780c */ /* 0x000fda0003f44270 */
[----:B------:R-:W-:Y:S05]  /*16c00*/  @P2 BRA `(.L_x_1540) ;  /* 0x0000000000202947 */ /* 0x000fea0003800000 */
[----:B------:R-:W-:Y:S01]  /*16c10*/  IMAD.U32 R2, RZ, RZ, UR46 ;  /* 0x0000002eff027e24 */ /* 0x000fe2000f8e00ff */
[----:B------:R-:W-:-:S04]  /*16c20*/  LOP3.LUT R143, RZ, R0, RZ, 0x33, !PT ;  /* 0x00000000ff8f7212 */ /* 0x000fc800078e33ff */
[----:B------:R-:W-:-:S13]  /*16c30*/  ISETP.NE.AND P2, PT, R2, 0x1, PT ;  /* 0x000000010200780c */ /* 0x000fda0003f45270 */
[----:B------:R-:W0:Y:S02]  /*16c40*/  @P2 LDC.64 R12, c[0x0][0x9e8] ;  /* 0x00027a00ff0c2b82 */ /* 0x000e240000000a00 */
[----:B0-----:R-:W-:-:S05]  /*16c50*/  @P2 IMAD.HI.U32 R12, R143, R12, RZ ;  /* 0x0000000c8f0c2227 */ /* 0x001fca00078e00ff */
[----:B------:R-:W-:-:S04]  /*16c60*/  @P2 SHF.R.U32.HI R143, RZ, R13, R12 ;  /* 0x0000000dff8f2219 */ /* 0x000fc8000001160c */
[----:B------:R-:W-:Y:S01]  /*16c70*/  LOP3.LUT R0, RZ, R143, RZ, 0x33, !PT ;  /* 0x0000008fff007212 */ /* 0x000fe200078e33ff */
[----:B------:R-:W-:Y:S06]  /*16c80*/  BRA `(.L_x_1541) ;  /* 0x0000000000147947 */ /* 0x000fec0003800000 */
.L_x_1540:
[----:B------:R-:W-:-:S05]  /*16c90*/  IMAD.U32 R2, RZ, RZ, UR46 ;  /* 0x0000002eff027e24 */ /* 0x000fca000f8e00ff */
[----:B------:R-:W-:-:S13]  /*16ca0*/  ISETP.NE.AND P2, PT, R2, 0x1, PT ;  /* 0x000000010200780c */ /* 0x000fda0003f45270 */
[----:B------:R-:W0:Y:S02]  /*16cb0*/  @P2 LDC.64 R12, c[0x0][0x9e8] ;  /* 0x00027a00ff0c2b82 */ /* 0x000e240000000a00 */
[----:B0-----:R-:W-:-:S05]  /*16cc0*/  @P2 IMAD.HI.U32 R12, R0, R12, RZ ;  /* 0x0000000c000c2227 */ /* 0x001fca00078e00ff */
[----:B------:R-:W-:-:S07]  /*16cd0*/  @P2 SHF.R.U32.HI R0, RZ, R13, R12 ;  /* 0x0000000dff002219 */ /* 0x000fce000001160c */
.L_x_1541:
[----:B------:R-:W-:Y:S05]  /*16ce0*/  BSYNC B2 ;  /* 0x0000000000027941 */ /* 0x000fea0003800000 */
.L_x_1539:
[----:B------:R-:W-:-:S05]  /*16cf0*/  IMAD R0, R0, R2, R7 ;  /* 0x0000000200007224 */ /* 0x000fca00078e0207 */
[----:B------:R-:W-:Y:S02]  /*16d00*/  VIADDMNMX R141, R0, R2, R141, PT ;  /* 0x00000002008d7246 */ /* 0x000fe4000380018d */
[----:B------:R-:W-:-:S07]  /*16d10*/  VIMNMX R139, R139, R0, !PT ;  /* 0x000000008b8b7248 */ /* 0x000fce0007fe0100 */
.L_x_1538:
        /* <DEDUP_REMOVED lines=98> */
[----:B------:R-:W-:Y:S02]  /*17340*/  ISETP.GE.AND P4, PT, R154, 0x52, PT ;  /* 0x000000529a00780c */ /* 0x000fe40003f86270 */
[--C-:B------:R-:W-:Y:S02]  /*17350*/  IADD3 R97, R137, 0x8, R10.reuse ;  /* 0x0000000889617810 */ /* 0x100fe40007ffe00a */
[----:B------:R-:W-:Y:S02]  /*17360*/  ISETP.GT.AND P5, PT, R139, 0x51, !P4 ;  /* 0x000000518b00780c */ /* 0x000fe400067a4270 */
[----:B------:R-:W-:-:S02]  /*17370*/  IADD3 R101, R15, 0x8, R10 ;  /* 0x000000080f657810 */ /* 0x000fc40007ffe00a */
        /* <DEDUP_REMOVED lines=16> */
[----:B------:R-:W-:-:S13]  /*17480*/  LOP3.LUT P6, RZ, R160, 0x100000, RZ, 0xc0, !PT ;  /* 0x00100000a0ff7812 */ /* 0x000fda00078cc0ff */
[----:B------:R-:W-:Y:S05]  /*17490*/  @!P6 BRA `(.L_x_1542) ;  /* 0x000000000058e947 */ /* 0x000fea0003800000 */
[----:B------:R-:W-:Y:S01]  /*174a0*/  ISETP.GT.AND P6, PT, R171, -0x1, PT ;  /* 0xffffffffab00780c */ /* 0x000fe20003fc4270 */
[----:B------:R-:W-:-:S12]  /*174b0*/  BSSY B2, `(.L_x_1543) ;  /* 0x0000011000027945 */ /* 0x000fd80003800000 */
[----:B------:R-:W-:Y:S05]  /*174c0*/  @P6 BRA `(.L_x_1544) ;  /* 0x0000000000246947 */ /* 0x000fea0003800000 */
[----:B------:R-:W-:Y:S02]  /*174d0*/  IMAD.U32 R133, RZ, RZ, UR46 ;  /* 0x0000002eff857e24 */ /* 0x000fe4000f8e00ff */
[----:B------:R-:W-:-:S03]  /*174e0*/  VIADD R15, R170, 0x8 ;  /* 0x00000008aa0f7836 */ /* 0x000fc60000000000 */
[----:B------:R-:W-:Y:S02]  /*174f0*/  ISETP.NE.AND P6, PT, R133, 0x1, PT ;  /* 0x000000018500780c */ /* 0x000fe40003fc5270 */
[----:B------:R-:W-:-:S11]  /*17500*/  LOP3.LUT R15, RZ, R15, RZ, 0x33, !PT ;  /* 0x0000000fff0f7212 */ /* 0x000fd600078e33ff */
[----:B------:R-:W0:Y:S02]  /*17510*/  @P6 LDC.64 R12, c[0x0][0x9e8] ;  /* 0x00027a00ff0c6b82 */ /* 0x000e240000000a00 */
[----:B0-----:R-:W-:-:S05]  /*17520*/  @P6 IMAD.HI.U32 R12, R15, R12, RZ ;  /* 0x0000000c0f0c6227 */ /* 0x001fca00078e00ff */
[----:B------:R-:W-:-:S04]  /*17530*/  @P6 SHF.R.U32.HI R15, RZ, R13, R12 ;  /* 0x0000000dff0f6219 */ /* 0x000fc8000001160c */
[----:B------:R-:W-:Y:S01]  /*17540*/  LOP3.LUT R12, RZ, R15, RZ, 0x33, !PT ;  /* 0x0000000fff0c7212 */ /* 0x000fe200078e33ff */
[----:B------:R-:W-:Y:S06]  /*17550*/  BRA `(.L_x_1545) ;  /* 0x0000000000187947 */ /* 0x000fec0003800000 */
.L_x_1544:
[----:B------:R-:W-:-:S05]  /*17560*/  IMAD.U32 R133, RZ, RZ, UR46 ;  /* 0x0000002eff857e24 */ /* 0x000fca000f8e00ff */
[----:B------:R-:W-:-:S13]  /*17570*/  ISETP.NE.AND P6, PT, R133, 0x1, PT ;  /* 0x000000018500780c */ /* 0x000fda0003fc5270 */
[----:B------:R-:W0:Y:S02]  /*17580*/  @P6 LDC.64 R12, c[0x0][0x9e8] ;  /* 0x00027a00ff0c6b82 */ /* 0x000e240000000a00 */
[----:B0-----:R-:W-:-:S04]  /*17590*/  @P6 IMAD.HI.U32 R154, R171, R12, RZ ;  /* 0x0000000cab9a6227 */ /* 0x001fc800078e00ff */
[----:B------:R-:W-:Y:S01]  /*175a0*/  IMAD.MOV.U32 R12, RZ, RZ, R171 ;  /* 0x000000ffff0c7224 */ /* 0x000fe200078e00ab */
[----:B------:R-:W-:-:S07]  /*175b0*/  @P6 SHF.R.U32.HI R12, RZ, R13, R154 ;  /* 0x0000000dff0c6219 */ /* 0x000fce000001169a */
.L_x_1545:
[----:B------:R-:W-:Y:S05]  /*175c0*/  BSYNC B2 ;  /* 0x0000000000027941 */ /* 0x000fea0003800000 */
.L_x_1543:
[----:B------:R-:W-:-:S05]  /*175d0*/  IMAD R12, R12, R133, R7 ;  /* 0x000000850c0c7224 */ /* 0x000fca00078e0207 */
[----:B------:R-:W-:Y:S02]  /*175e0*/  VIADDMNMX R97, R12, R133, R97, PT ;  /* 0x000000850c617246 */ /* 0x000fe40003800161 */
[----:B------:R-:W-:-:S07]  /*175f0*/  VIMNMX R101, R101, R12, !PT ;  /* 0x0000000c65657248 */ /* 0x000fce0007fe0100 */
.L_x_1542:
[C---:B------:R-:W-:Y:S01]  /*17600*/  ISETP.GT.AND P2, PT, R101.reuse, 0x1, !P2 ;  /* 0x000000016500780c */ /* 0x040fe20005744270 */
[----:B------:R-:W-:Y:S01]  /*17610*/  @!P1 VIADD R14, R14, 0x2a860 ;  /* 0x0002a8600e0e9836 */ /* 0x000fe20000000000 */
[----:B------:R-:W-:Y:S02]  /*17620*/  ISETP.GT.AND P3, PT, R101, 0x8, !P3 ;  /* 0x000000086500780c */ /* 0x000fe40005f64270 */
        /* <DEDUP_REMOVED lines=65> */
[----:B------:R-:W-:Y:S01]  /*17a40*/  FMNMX.FTZ R13, R88, R7, !PT ;  /* 0x00000007580d7209 */ /* 0x000fe20007810000 */
[----:B------:R-:W-:Y:S01]  /*17a50*/  IMAD.U32 R7, RZ, RZ, UR43 ;  /* 0x0000002bff077e24 */ /* 0x000fe2000f8e00ff */
[----:B------:R-:W-:Y:S02]  /*17a60*/  ISETP.LT.OR P2, PT, R97, 0x31, P2 ;  /* 0x000000316100780c */ /* 0x000fe40001741670 */
[----:B------:R-:W-:Y:S01]  /*17a70*/  ISETP.NE.AND P6, PT, R159, RZ, PT ;  /* 0x000000ff9f00720c */ /* 0x000fe20003fc5270 */
[----:B------:R-:W0:Y:S01]  /*17a80*/  SHFL.BFLY PT, R12, R13, 0x2, 0x1f ;  /* 0x0c401f000d0c7f89 */ /* 0x000e2200000e0000 */
[----:B------:R-:W-:Y:S02]  /*17a90*/  FSEL R114, R114, -INF , !P2 ;  /* 0xff80000072727808 */ /* 0x000fe40005000000 */
[----:B------:R-:W-:-:S02]  /*17aa0*/  ISETP.NE.AND P2, PT, R149, RZ, PT ;  /* 0x000000ff9500720c */ /* 0x000fc40003f45270 */
[----:B------:R-:W-:Y:S01]  /*17ab0*/  ISETP.NE.AND P3, PT, R161, RZ, PT ;  /* 0x000000ffa100720c */ /* 0x000fe20003f65270 */
[----:B------:R-:W-:Y:S01]  /*17ac0*/  IMAD.MOV.U32 R161, RZ, RZ, R194 ;  /* 0x000000ffffa17224 */ /* 0x000fe200078e00c2 */
[C---:B------:R-:W-:Y:S02]  /*17ad0*/  ISETP.GT.AND P2, PT, R101.reuse, 0x31, !P2 ;  /* 0x000000316500780c */ /* 0x040fe40005744270 */
[----:B------:R-:W-:Y:S02]  /*17ae0*/  ISETP.GT.AND P4, PT, R101, 0x51, !P4 ;  /* 0x000000516500780c */ /* 0x000fe40006784270 */
[----:B------:R-:W-:Y:S02]  /*17af0*/  ISETP.LT.OR P2, PT, R97, 0x32, P2 ;  /* 0x000000326100780c */ /* 0x000fe40001741670 */
[----:B------:R-:W-:Y:S02]  /*17b00*/  ISETP.GT.AND P5, PT, R101, 0x58, !P5 ;  /* 0x000000586500780c */ /* 0x000fe40006fa4270 */
[----:B------:R-:W-:-:S02]  /*17b10*/  FSEL R208, R115, -INF , !P2 ;  /* 0xff80000073d07808 */ /* 0x000fc40005000000 */
[----:B------:R-:W-:Y:S02]  /*17b20*/  ISETP.NE.AND P2, PT, R113, RZ, PT ;  /* 0x000000ff7100720c */ /* 0x000fe40003f45270 */
[----:B------:R-:W-:Y:S02]  /*17b30*/  ISETP.LT.OR P4, PT, R97, 0x52, P4 ;  /* 0x000000526100780c */ /* 0x000fe40002781670 */
[----:B------:R-:W-:Y:S02]  /*17b40*/  ISETP.GT.AND P2, PT, R101, 0x38, !P2 ;  /* 0x000000386500780c */ /* 0x000fe40005744270 */
[C---:B------:R-:W-:Y:S02]  /*17b50*/  ISETP.LT.OR P5, PT, R97.reuse, 0x59, P5 ;  /* 0x000000596100780c */ /* 0x040fe40002fa1670 */
[----:B------:R-:W-:Y:S02]  /*17b60*/  ISETP.LT.OR P2, PT, R97, 0x39, P2 ;  /* 0x000000396100780c */ /* 0x000fe40001741670 */
[----:B0-----:R-:W-:-:S02]  /*17b70*/  FMNMX.FTZ R15, R13, R12, !PT ;  /* 0x0000000c0d0f7209 */ /* 0x001fc40007810000 */
[----:B------:R-:W-:Y:S02]  /*17b80*/  FSEL R118, R118, -INF , !P2 ;  /* 0xff80000076767808 */ /* 0x000fe40005000000 */
[----:B------:R-:W-:Y:S01]  /*17b90*/  ISETP.NE.AND P2, PT, R151, RZ, PT ;  /* 0x000000ff9700720c */ /* 0x000fe20003f45270 */
[----:B------:R-:W0:Y:S03]  /*17ba0*/  SHFL.BFLY PT, R12, R15, 0x1, 0x1f ;  /* 0x0c201f000f0c7f89 */ /* 0x000e2600000e0000 */
[----:B------:R-:W-:-:S04]  /*17bb0*/  ISETP.GT.AND P2, PT, R101, 0x39, !P2 ;  /* 0x000000396500780c */ /* 0x000fc80005744270 */
[----:B------:R-:W-:-:S04]  /*17bc0*/  ISETP.LT.OR P2, PT, R97, 0x3a, P2 ;  /* 0x0000003a6100780c */ /* 0x000fc80001741670 */
[----:B------:R-:W-:Y:S02]  /*17bd0*/  FSEL R210, R119, -INF , !P2 ;  /* 0xff80000077d27808 */ /* 0x000fe40005000000 */
[----:B------:R-:W-:-:S04]  /*17be0*/  ISETP.NE.AND P2, PT, R117, RZ, PT ;  /* 0x000000ff7500720c */ /* 0x000fc80003f45270 */
[----:B------:R-:W-:-:S04]  /*17bf0*/  ISETP.GT.AND P2, PT, R101, 0x40, !P2 ;  /* 0x000000406500780c */ /* 0x000fc80005744270 */
[----:B------:R-:W-:Y:S02]  /*17c00*/  ISETP.LT.OR P2, PT, R97, 0x41, P2 ;  /* 0x000000416100780c */ /* 0x000fe40001741670 */
[----:B0-----:R-:W-:Y:S02]  /*17c10*/  FMNMX.FTZ R12, R15, R12, !PT ;  /* 0x0000000c0f0c7209 */ /* 0x001fe40007810000 */
[----:B------:R-:W-:Y:S02]  /*17c20*/  FSEL R122, R122, -INF , !P2 ;  /* 0xff8000007a7a7808 */ /* 0x000fe40005000000 */
[----:B------:R-:W-:Y:S01]  /*17c30*/  ISETP.NE.AND P2, PT, R153, RZ, PT ;  /* 0x000000ff9900720c */ /* 0x000fe20003f45270 */
[----:B------:R-:W-:-:S03]  /*17c40*/  FMUL.FTZ R99, R12, R7 ;  /* 0x000000070c637220 */ /* 0x000fc60000410000 */
        /* <DEDUP_REMOVED lines=11> */
[----:B------:R-:W-:-:S04]  /*17d00*/  ISETP.GT.AND P2, PT, R101, 0x50, !P3 ;  /* 0x000000506500780c */ /* 0x000fc80005f44270 */
        /* <DEDUP_REMOVED lines=15> */
[-CC-:B------:R-:W-:Y:S01]  /*17e00*/  FFMA.FTZ R0, R92, R7.reuse, -R99.reuse ;  /* 0x000000075c007223 */ /* 0x180fe20000010863 */
[----:B------:R-:W-:Y:S01]  /*17e10*/  FSEL R108, R131, -INF , !P4 ;  /* 0xff800000836c7808 */ /* 0x000fe20006000000 */
[--C-:B------:R-:W-:Y:S01]  /*17e20*/  FFMA.FTZ R92, R2, R7, -R99.reuse ;  /* 0x00000007025c7223 */ /* 0x100fe20000010863 */
[----:B------:R-:W-:Y:S01]  /*17e30*/  FMNMX.FTZ R89, R156, R15, !PT ;  /* 0x0000000f9c597209 */ /* 0x000fe20007810000 */
[-CC-:B------:R-:W-:Y:S01]  /*17e40*/  FFMA.FTZ R2, R96, R7.reuse, -R99.reuse ;  /* 0x0000000760027223 */ /* 0x180fe20000010863 */
[--C-:B------:R-:W-:Y:S01]  /*17e50*/  FFMA.FTZ R96, R136, R7, -R99.reuse ;  /* 0x0000000788607223 */ /* 0x100fe20000010863 */
[----:B------:R-:W-:Y:S01]  /*17e60*/  FSEL R136, R134, -INF , !P5 ;  /* 0xff80000086887808 */ /* 0x000fe20006800000 */
[----:B------:R0:W-:Y:S01]  /*17e70*/  MUFU.EX2 R15, R0 ;  /* 0x00000000000f7308 */ /* 0x0001e20000000800 */
        /* <DEDUP_REMOVED lines=9> */
[-CC-:B0-----:R-:W-:Y:S01]  /*17f10*/  FFMA.FTZ R0, R100, R7.reuse, -R99.reuse ;  /* 0x0000000764007223 */ /* 0x181fe20000010863 */
[-CC-:B------:R-:W-:Y:S01]  /*17f20*/  FFMA.FTZ R100, R138, R7.reuse, -R99.reuse ;  /* 0x000000078a647223 */ /* 0x180fe20000010863 */
[----:B------:R-:W-:Y:S01]  /*17f30*/  FSEL R138, R135, -INF , !P3 ;  /* 0xff800000878a7808 */ /* 0x000fe20005800000 */
[--C-:B------:R-:W-:Y:S01]  /*17f40*/  FFMA.FTZ R105, R148, R7, -R99.reuse ;  /* 0x0000000794697223 */ /* 0x100fe20000010863 */
[----:B------:R-:W-:Y:S01]  /*17f50*/  FMNMX.FTZ R91, R160, R89, !PT ;  /* 0x00000059a05b7209 */ /* 0x000fe20007810000 */
[-CC-:B------:R-:W-:Y:S01]  /*17f60*/  FFMA.FTZ R142, R124, R7.reuse, -R99.reuse ;  /* 0x000000077c8e7223 */ /* 0x180fe20000010863 */
[----:B------:R0:W-:Y:S01]  /*17f70*/  MUFU.EX2 R89, R2 ;  /* 0x0000000200597308 */ /* 0x0001e20000000800 */
[--C-:B------:R-:W-:Y:S01]  /*17f80*/  FFMA.FTZ R109, R128, R7, -R99.reuse ;  /* 0x00000007806d7223 */ /* 0x100fe20000010863 */
[----:B------:R-:W-:Y:S01]  /*17f90*/  FMNMX.FTZ R91, R106, R91, !PT ;  /* 0x0000005b6a5b7209 */ /* 0x000fe20007810000 */
[-CC-:B------:R-:W-:Y:S01]  /*17fa0*/  FFMA.FTZ R112, R152, R7.reuse, -R99.reuse ;  /* 0x0000000798707223 */ /* 0x180fe20000010863 */
[----:B------:R-:W-:-:S02]  /*17fb0*/  FFMA.FTZ R111, R132, R7, -R99 ;  /* 0x00000007846f7223 */ /* 0x000fc40000010863 */
[----:B------:R-:W-:Y:S02]  /*17fc0*/  FMNMX.FTZ R91, R204, R91, !PT ;  /* 0x0000005bcc5b7209 */ /* 0x000fe40007810000 */
[----:B------:R-:W-:Y:S01]  /*17fd0*/  MUFU.EX2 R90, R90 ;  /* 0x0000005a005a7308 */ /* 0x000fe20000000800 */
[--C-:B0-----:R-:W-:Y:S01]  /*17fe0*/  FFMA.FTZ R2, R104, R7, -R99.reuse ;  /* 0x0000000768027223 */ /* 0x101fe20000010863 */
[----:B------:R-:W-:Y:S01]  /*17ff0*/  FMNMX.FTZ R91, R110, R91, !PT ;  /* 0x0000005b6e5b7209 */ /* 0x000fe20007810000 */
[-CC-:B------:R-:W-:Y:S01]  /*18000*/  FFMA.FTZ R104, R140, R7.reuse, -R99.reuse ;  /* 0x000000078c687223 */ /* 0x180fe20000010863 */
[----:B------:R-:W-:Y:S02]  /*18010*/  FFMA.FTZ R140, R120, R7, -R99 ;  /* 0x00000007788c7223 */ /* 0x000fe40000010863 */
        /* <DEDUP_REMOVED lines=10> */
[----:B------:R-:W0:Y:S02]  /*180c0*/  MUFU.EX2 R96, R96 ;  /* 0x0000006000607308 */ /* 0x000e240000000800 */
[----:B------:R-:W-:-:S04]  /*180d0*/  FMNMX.FTZ R103, R126, R103, !PT ;  /* 0x000000677e677209 */ /* 0x000fc80007810000 */
[----:B------:R-:W-:Y:S02]  /*180e0*/  FMNMX.FTZ R103, R214, R103, !PT ;  /* 0x00000067d6677209 */ /* 0x000fe40007810000 */
[----:B------:R-:W-:Y:S02]  /*180f0*/  MUFU.EX2 R100, R100 ;  /* 0x0000006400647308 */ /* 0x000fe40000000800 */
[----:B------:R-:W-:-:S04]  /*18100*/  FMNMX.FTZ R103, R130, R103, !PT ;  /* 0x0000006782677209 */ /* 0x000fc80007810000 */
[----:B------:R-:W-:Y:S02]  /*18110*/  FMNMX.FTZ R103, R108, R103, !PT ;  /* 0x000000676c677209 */ /* 0x000fe40007810000 */
[----:B------:R-:W1:Y:S01]  /*18120*/  MUFU.EX2 R104, R104 ;  /* 0x0000006800687308 */ /* 0x000e620000000800 */
[----:B0-----:R-:W-:Y:S02]  /*18130*/  F2FP.BF16.F32.PACK_AB R152, R96, R89 ;  /* 0x000000596098723e */ /* 0x001fe400000010ff */
[----:B------:R-:W-:-:S04]  /*18140*/  FMNMX.FTZ R103, R136, R103, !PT ;  /* 0x0000006788677209 */ /* 0x000fc80007810000 */
[----:B------:R-:W-:Y:S01]  /*18150*/  FMNMX.FTZ R0, R138, R103, !PT ;  /* 0x000000678a007209 */ /* 0x000fe20007810000 */
[-CC-:B------:R-:W-:Y:S01]  /*18160*/  FFMA.FTZ R103, R116, R7.reuse, -R99.reuse ;  /* 0x0000000774677223 */ /* 0x180fe20000010863 */
[----:B------:R-:W-:Y:S01]  /*18170*/  FFMA.FTZ R116, R88, R7, -R99 ;  /* 0x0000000758747223 */ /* 0x000fe20000010863 */
[----:B------:R-:W-:Y:S02]  /*18180*/  MUFU.EX2 R101, R101 ;  /* 0x0000006500657308 */ /* 0x000fe40000000800 */
[----:B------:R-:W0:Y:S01]  /*18190*/  SHFL.BFLY PT, R107, R0, 0x2, 0x1f ;  /* 0x0c401f00006b7f89 */ /* 0x000e2200000e0000 */
[----:B-1----:R-:W-:-:S05]  /*181a0*/  F2FP.BF16.F32.PACK_AB R148, R104, R93 ;  /* 0x0000005d6894723e */ /* 0x002fca00000010ff */
[----:B------:R-:W1:Y:S08]  /*181b0*/  MUFU.EX2 R134, R134 ;  /* 0x0000008600867308 */ /* 0x000e700000000800 */
[----:B------:R-:W-:Y:S08]  /*181c0*/  MUFU.EX2 R97, R97 ;  /* 0x0000006100617308 */ /* 0x000ff00000000800 */
[----:B------:R-:W-:Y:S01]  /*181d0*/  MUFU.EX2 R144, R144 ;  /* 0x0000009000907308 */ /* 0x000fe20000000800 */
[----:B0-----:R-:W-:Y:S01]  /*181e0*/  FMNMX.FTZ R2, R0, R107, !PT ;  /* 0x0000006b00027209 */ /* 0x001fe20007810000 */
[----:B------:R-:W-:Y:S01]  /*181f0*/  FFMA.FTZ R107, R150, R7, -R99 ;  /* 0x00000007966b7223 */ /* 0x000fe20000010863 */
[----:B------:R-:W-:-:S02]  /*18200*/  FSEL R0, R12, RZ, P2 ;  /* 0x000000ff0c007208 */ /* 0x000fc40001000000 */
[----:B------:R-:W-:Y:S01]  /*18210*/  @!P1 PRMT R99, RZ, 0x654, R14 ;  /* 0x00000654ff639816 */ /* 0x000fe2000000000e */
[----:B------:R-:W0:Y:S02]  /*18220*/  SHFL.BFLY PT, R113, R2, 0x1, 0x1f ;  /* 0x0c201f0002717f89 */ /* 0x000e2400000e0000 */
[----:B------:R-:W-:Y:S01]  /*18230*/  MUFU.EX2 R103, R103 ;  /* 0x0000006700677308 */ /* 0x000fe20000000800 */
[----:B------:R-:W-:Y:S01]  /*18240*/  FADD.FTZ R0, -R0, R3 ;  /* 0x0000000300007221 */ /* 0x000fe20000010100 */
[----:B------:R2:W-:Y:S01]  /*18250*/  @!P1 SYNCS.ARRIVE.TRANS64.RED.A1T0 RZ, [R99+URZ], RZ ;  /* 0x000000ff63ff99a7 */ /* 0x0005e2000810043f */
[----:B-1----:R-:W-:Y:S02]  /*18260*/  F2FP.BF16.F32.PACK_AB R150, R134, R101 ;  /* 0x000000658696723e */ /* 0x002fe400000010ff */
[----:B------:R-:W-:-:S03]  /*18270*/  FMUL.FTZ R0, R0, R7 ;  /* 0x0000000700007220 */ /* 0x000fc60000410000 */
[----:B------:R-:W-:Y:S08]  /*18280*/  MUFU.EX2 R146, R146 ;  /* 0x0000009200927308 */ /* 0x000ff00000000800 */
[----:B------:R-:W1:Y:S01]  /*18290*/  MUFU.EX2 R0, R0 ;  /* 0x0000000000007308 */ /* 0x000e620000000800 */
[----:B0-----:R-:W-:-:S07]  /*182a0*/  FMNMX.FTZ R88, R2, R113, !PT ;  /* 0x0000007102587209 */ /* 0x001fce0007810000 */
[----:B------:R-:W-:Y:S01]  /*182b0*/  MUFU.EX2 R140, R140 ;  /* 0x0000008c008c7308 */ /* 0x000fe20000000800 */
[C---:B------:R-:W-:Y:S01]  /*182c0*/  FSETP.NEU.FTZ.AND P2, PT, R88.reuse, -INF , PT ;  /* 0xff8000005800780b */ /* 0x040fe20003f5d000 */
[----:B------:R-:W-:-:S06]  /*182d0*/  FMUL.FTZ R3, R88, R7 ;  /* 0x0000000758037220 */ /* 0x000fcc0000410000 */
[----:B------:R-:W-:Y:S01]  /*182e0*/  MUFU.EX2 R105, R105 ;  /* 0x0000006900697308 */ /* 0x000fe20000000800 */
[----:B------:R-:W-:-:S05]  /*182f0*/  FSEL R3, R3, RZ, P2 ;  /* 0x000000ff03037208 */ /* 0x000fca0001000000 */
[-CC-:B------:R-:W-:Y:S01]  /*18300*/  FFMA.FTZ R157, R95, R7.reuse, -R3.reuse ;  /* 0x000000075f9d7223 */ /* 0x180fe20000010803 */
[----:B------:R-:W-:Y:S01]  /*18310*/  FSEL R95, R88, RZ, P2 ;  /* 0x000000ff585f7208 */ /* 0x000fe20001000000 */
[-CC-:B------:R-:W-:Y:S01]  /*18320*/  FFMA.FTZ R120, R154, R7.reuse, -R3.reuse ;  /* 0x000000079a787223 */ /* 0x180fe20000010803 */
[-CC-:B------:R-:W-:Y:S01]  /*18330*/  FFMA.FTZ R159, R94, R7.reuse, -R3.reuse ;  /* 0x000000075e9f7223 */ /* 0x180fe20000010803 */
[-CC-:B------:R-:W-:Y:S01]  /*18340*/  FFMA.FTZ R94, R156, R7.reuse, -R3.reuse ;  /* 0x000000079c5e7223 */ /* 0x180fe20000010803 */
[-C--:B------:R-:W-:Y:S01]  /*18350*/  FFMA.FTZ R153, R98, R7.reuse, -R3 ;  /* 0x0000000762997223 */ /* 0x080fe20000010803 */
[----:B------:R-:W-:Y:S01]  /*18360*/  FADD.FTZ R2, -R95, R4 ;  /* 0x000000045f027221 */ /* 0x000fe20000010100 */
[----:B------:R-:W-:Y:S01]  /*18370*/  MUFU.EX2 R157, R157 ;  /* 0x0000009d009d7308 */ /* 0x000fe20000000800 */
[----:B-1----:R-:W-:Y:S01]  /*18380*/  FFMA.FTZ R95, R0, R6, R13 ;  /* 0x00000006005f7223 */ /* 0x002fe2000001000d */
[-CC-:B------:R-:W-:Y:S01]  /*18390*/  FFMA.FTZ R98, R158, R7.reuse, -R3.reuse ;  /* 0x000000079e627223 */ /* 0x180fe20000010803 */
[-C--:B------:R-:W-:Y:S01]  /*183a0*/  FMUL.FTZ R2, R2, R7.reuse ;  /* 0x0000000702027220 */ /* 0x080fe20000410000 */
[-C--:B------:R-:W-:Y:S01]  /*183b0*/  FFMA.FTZ R155, R102, R7.reuse, -R3 ;  /* 0x00000007669b7223 */ /* 0x080fe20000010803 */
[----:B------:R-:W-:Y:S01]  /*183c0*/  FADD.FTZ R6, R90, R95 ;  /* 0x0000005f5a067221 */ /* 0x000fe20000010000 */
[-CC-:B------:R-:W-:Y:S01]  /*183d0*/  FFMA.FTZ R102, R160, R7.reuse, -R3.reuse ;  /* 0x00000007a0667223 */ /* 0x180fe20000010803 */
[-CC-:B------:R-:W-:Y:S01]  /*183e0*/  FFMA.FTZ R145, R114, R7.reuse, -R3.reuse ;  /* 0x0000000772917223 */ /* 0x180fe20000010803 */
[----:B------:R-:W-:Y:S01]  /*183f0*/  MUFU.EX2 R120, R120 ;  /* 0x0000007800787308 */ /* 0x000fe20000000800 */
[----:B------:R-:W-:Y:S01]  /*18400*/  FADD.FTZ R95, R15, R6 ;  /* 0x000000060f5f7221 */ /* 0x000fe20000010000 */
[-CC-:B------:R-:W-:Y:S01]  /*18410*/  FFMA.FTZ R149, R106, R7.reuse, -R3.reuse ;  /* 0x000000076a957223 */ /* 0x180fe20000010803 */
[-CC-:B------:R-:W-:Y:S01]  /*18420*/  FFMA.FTZ R106, R204, R7.reuse, -R3.reuse ;  /* 0x00000007cc6a7223 */ /* 0x180fe20000010803 */
[-C--:B------:R-:W-:Y:S01]  /*18430*/  FFMA.FTZ R147, R118, R7.reuse, -R3 ;  /* 0x0000000776937223 */ /* 0x080fe20000010803 */
[----:B------:R-:W-:Y:S01]  /*18440*/  FADD.FTZ R6, R92, R95 ;  /* 0x0000005f5c067221 */ /* 0x000fe20000010000 */
[-CC-:B------:R-:W-:Y:S01]  /*18450*/  FFMA.FTZ R151, R110, R7.reuse, -R3.reuse ;  /* 0x000000076e977223 */ /* 0x180fe20000010803 */
[-CC-:B------:R-:W-:Y:S01]  /*18460*/  FFMA.FTZ R206, R206, R7.reuse, -R3.reuse ;  /* 0x00000007cece7223 */ /* 0x180fe20000010803 */
[----:B------:R-:W0:Y:S01]  /*18470*/  MUFU.EX2 R2, R2 ;  /* 0x0000000200027308 */ /* 0x000e220000000800 */
[----:B------:R-:W-:Y:S01]  /*18480*/  FADD.FTZ R95, R89, R6 ;  /* 0x00000006595f7221 */ /* 0x000fe20000010000 */
[-CC-:B------:R-:W-:Y:S01]  /*18490*/  FFMA.FTZ R110, R208, R7.reuse, -R3.reuse ;  /* 0x00000007d06e7223 */ /* 0x180fe20000010803 */
[-CC-:B------:R-:W-:Y:S01]  /*184a0*/  FFMA.FTZ R141, R122, R7.reuse, -R3.reuse ;  /* 0x000000077a8d7223 */ /* 0x180fe20000010803 */
[----:B------:R-:W-:Y:S01]  /*184b0*/  FFMA.FTZ R14, R212, R7, -R3 ;  /* 0x00000007d40e7223 */ /* 0x000fe20000010803 */
[----:B------:R-:W-:Y:S01]  /*184c0*/  FADD.FTZ R114, R96, R95 ;  /* 0x0000005f60727221 */ /* 0x000fe20000010000 */
[----:B------:R-:W-:Y:S01]  /*184d0*/  F2FP.BF16.F32.PACK_AB R156, R90, R13 ;  /* 0x0000000d5a9c723e */ /* 0x000fe200000010ff */
[-CC-:B------:R-:W-:Y:S01]  /*184e0*/  FFMA.FTZ R143, R126, R7.reuse, -R3.reuse ;  /* 0x000000077e8f7223 */ /* 0x180fe20000010803 */
[----:B------:R-:W1:Y:S01]  /*184f0*/  MUFU.EX2 R159, R159 ;  /* 0x0000009f009f7308 */ /* 0x000e620000000800 */
[----:B------:R-:W-:Y:S01]  /*18500*/  FADD.FTZ R95, R91, R114 ;  /* 0x000000725b5f7221 */ /* 0x000fe20000010000 */
[-CC-:B------:R-:W-:Y:S01]  /*18510*/  FFMA.FTZ R114, R210, R7.reuse, -R3.reuse ;  /* 0x00000007d2727223 */ /* 0x180fe20000010803 */
[-CC-:B------:R-:W-:Y:S01]  /*18520*/  FFMA.FTZ R214, R214, R7.reuse, -R3.reuse ;  /* 0x00000007d6d67223 */ /* 0x180fe20000010803 */
[-C--:B------:R-:W-:Y:S01]  /*18530*/  FFMA.FTZ R130, R130, R7.reuse, -R3 ;  /* 0x0000000782827223 */ /* 0x080fe20000010803 */
[----:B------:R-:W-:Y:S01]  /*18540*/  FADD.FTZ R118, R100, R95 ;  /* 0x0000005f64767221 */ /* 0x000fe20000010000 */
[----:B------:R-:W-:Y:S01]  /*18550*/  FFMA.FTZ R108, R108, R7, -R3 ;  /* 0x000000076c6c7223 */ /* 0x000fe20000010803 */
[----:B------:R-:W-:Y:S01]  /*18560*/  F2FP.BF16.F32.PACK_AB R158, R92, R15 ;  /* 0x0000000f5c9e723e */ /* 0x000fe200000010ff */
[----:B------:R-:W3:Y:S01]  /*18570*/  MUFU.EX2 R94, R94 ;  /* 0x0000005e005e7308 */ /* 0x000ee20000000800 */
[----:B0-----:R-:W-:Y:S01]  /*18580*/  FFMA.FTZ R5, R2, R5, R157 ;  /* 0x0000000502057223 */ /* 0x001fe2000001009d */
[----:B------:R-:W-:Y:S01]  /*18590*/  FADD.FTZ R95, R93, R118 ;  /* 0x000000765d5f7221 */ /* 0x000fe20000010000 */
[C---:B------:R-:W-:Y:S01]  /*185a0*/  ISETP.GT.AND P2, PT, R11.reuse, R21, PT ;  /* 0x000000150b00720c */ /* 0x040fe20003f44270 */
[----:B------:R-:W-:-:S02]  /*185b0*/  VIADD R11, R11, 0xffffffff ;  /* 0xffffffff0b0b7836 */ /* 0x000fc40000000000 */
[----:B------:R-:W-:Y:S01]  /*185c0*/  FADD.FTZ R6, R120, R5 ;  /* 0x0000000578067221 */ /* 0x000fe20000010000 */
[----:B------:R-:W-:Y:S01]  /*185d0*/  FADD.FTZ R118, R104, R95 ;  /* 0x0000005f68767221 */ /* 0x000fe20000010000 */
[----:B------:R-:W-:Y:S01]  /*185e0*/  F2FP.BF16.F32.PACK_AB R154, R100, R91 ;  /* 0x0000005b649a723e */ /* 0x000fe200000010ff */
[----:B------:R-:W0:Y:S01]  /*185f0*/  MUFU.EX2 R153, R153 ;  /* 0x0000009900997308 */ /* 0x000e220000000800 */
[----:B-1----:R-:W-:Y:S01]  /*18600*/  FADD.FTZ R5, R159, R6 ;  /* 0x000000069f057221 */ /* 0x002fe20000010000 */
[----:B------:R-:W-:Y:S01]  /*18610*/  FADD.FTZ R95, R101, R118 ;  /* 0x00000076655f7221 */ /* 0x000fe20000010000 */
[----:B------:R-:W-:Y:S01]  /*18620*/  F2FP.BF16.F32.PACK_AB R157, R120, R157 ;  /* 0x0000009d789d723e */ /* 0x000fe200000010ff */
[----:B------:R-:W-:Y:S02]  /*18630*/  IMAD.MOV.U32 R160, RZ, RZ, R193 ;  /* 0x000000ffffa07224 */ /* 0x000fe400078e00c1 */
[----:B------:R-:W-:Y:S02]  /*18640*/  FADD.FTZ R118, R134, R95 ;  /* 0x0000005f86767221 */ /* 0x000fe40000010000 */
[----:B------:R-:W1:Y:S01]  /*18650*/  MUFU.EX2 R98, R98 ;  /* 0x0000006200627308 */ /* 0x000e620000000800 */
[C---:B---3--:R-:W-:Y:S01]  /*18660*/  FADD.FTZ R6, R94.reuse, R5 ;  /* 0x000000055e067221 */ /* 0x048fe20000010000 */
[----:B------:R-:W-:Y:S01]  /*18670*/  FADD.FTZ R95, R97, R118 ;  /* 0x00000076615f7221 */ /* 0x000fe20000010000 */
[----:B------:R-:W-:-:S03]  /*18680*/  F2FP.BF16.F32.PACK_AB R159, R94, R159 ;  /* 0x0000009f5e9f723e */ /* 0x000fc600000010ff */
[C---:B------:R-:W-:Y:S01]  /*18690*/  FADD.FTZ R118, R144.reuse, R95 ;  /* 0x0000005f90767221 */ /* 0x040fe20000010000 */
[----:B------:R-:W-:Y:S01]  /*186a0*/  F2FP.BF16.F32.PACK_AB R144, R144, R97 ;  /* 0x000000619090723e */ /* 0x000fe200000010ff */
[----:B------:R-:W3:Y:S01]  /*186b0*/  MUFU.EX2 R155, R155 ;  /* 0x0000009b009b7308 */ /* 0x000ee20000000800 */
[----:B0-----:R-:W-:Y:S01]  /*186c0*/  FADD.FTZ R5, R153, R6 ;  /* 0x0000000699057221 */ /* 0x001fe20000010000 */
[----:B--2---:R-:W-:-:S04]  /*186d0*/  FADD.FTZ R99, R103, R118 ;  /* 0x0000007667637221 */ /* 0x004fc80000010000 */
[C---:B------:R-:W-:Y:S01]  /*186e0*/  FADD.FTZ R99, R146.reuse, R99 ;  /* 0x0000006392637221 */ /* 0x040fe20000010000 */
[----:B------:R-:W-:Y:S01]  /*186f0*/  F2FP.BF16.F32.PACK_AB R146, R146, R103 ;  /* 0x000000679292723e */ /* 0x000fe200000010ff */
[----:B------:R-:W0:Y:S01]  /*18700*/  MUFU.EX2 R102, R102 ;  /* 0x0000006600667308 */ /* 0x000e220000000800 */
[----:B-1----:R-:W-:Y:S01]  /*18710*/  FADD.FTZ R6, R98, R5 ;  /* 0x0000000562067221 */ /* 0x002fe20000010000 */
[----:B------:R-:W-:Y:S01]  /*18720*/  FADD.FTZ R118, R140, R99 ;  /* 0x000000638c767221 */ /* 0x000fe20000010000 */
[C---:B------:R-:W-:Y:S02]  /*18730*/  F2FP.BF16.F32.PACK_AB R140, R105.reuse, R140 ;  /* 0x0000008c698c723e */ /* 0x040fe400000010ff */
[----:B------:R-:W-:Y:S01]  /*18740*/  F2FP.BF16.F32.PACK_AB R153, R98, R153 ;  /* 0x000000996299723e */ /* 0x000fe200000010ff */
[----:B------:R-:W-:Y:S02]  /*18750*/  FADD.FTZ R15, R105, R118 ;  /* 0x00000076690f7221 */ /* 0x000fe40000010000 */
[----:B------:R-:W1:Y:S01]  /*18760*/  MUFU.EX2 R149, R149 ;  /* 0x0000009500957308 */ /* 0x000e620000000800 */
[----:B---3--:R-:W-:-:S07]  /*18770*/  FADD.FTZ R5, R155, R6 ;  /* 0x000000069b057221 */ /* 0x008fce0000010000 */
[----:B------:R-:W2:Y:S01]  /*18780*/  MUFU.EX2 R106, R106 ;  /* 0x0000006a006a7308 */ /* 0x000ea20000000800 */
[C---:B0-----:R-:W-:Y:S01]  /*18790*/  FADD.FTZ R6, R102.reuse, R5 ;  /* 0x0000000566067221 */ /* 0x041fe20000010000 */
[----:B------:R-:W-:-:S06]  /*187a0*/  F2FP.BF16.F32.PACK_AB R155, R102, R155 ;  /* 0x0000009b669b723e */ /* 0x000fcc00000010ff */
[----:B------:R-:W0:Y:S01]  /*187b0*/  MUFU.EX2 R151, R151 ;  /* 0x0000009700977308 */ /* 0x000e220000000800 */
[----:B-1----:R-:W-:-:S07]  /*187c0*/  FADD.FTZ R5, R149, R6 ;  /* 0x0000000695057221 */ /* 0x002fce0000010000 */
[----:B------:R-:W1:Y:S01]  /*187d0*/  MUFU.EX2 R4, R206 ;  /* 0x000000ce00047308 */ /* 0x000e620000000800 */
[----:B--2---:R-:W-:Y:S01]  /*187e0*/  FADD.FTZ R6, R106, R5 ;  /* 0x000000056a067221 */ /* 0x004fe20000010000 */
[-CC-:B------:R-:W-:Y:S01]  /*187f0*/  FFMA.FTZ R5, R136, R7.reuse, -R3.reuse ;  /* 0x0000000788057223 */ /* 0x180fe20000010803 */
[----:B------:R-:W-:Y:S01]  /*18800*/  FFMA.FTZ R3, R138, R7, -R3 ;  /* 0x000000078a037223 */ /* 0x000fe20000010803 */
[----:B------:R-:W-:-:S04]  /*18810*/  F2FP.BF16.F32.PACK_AB R149, R106, R149 ;  /* 0x000000956a95723e */ /* 0x000fc800000010ff */
[----:B------:R-:W2:Y:S01]  /*18820*/  MUFU.EX2 R145, R145 ;  /* 0x0000009100917308 */ /* 0x000ea20000000800 */
[----:B0-----:R-:W-:-:S07]  /*18830*/  FADD.FTZ R95, R151, R6 ;  /* 0x00000006975f7221 */ /* 0x001fce0000010000 */
[----:B------:R-:W0:Y:S01]  /*18840*/  MUFU.EX2 R110, R110 ;  /* 0x0000006e006e7308 */ /* 0x000e220000000800 */
[C---:B-1----:R-:W-:Y:S01]  /*18850*/  FADD.FTZ R6, R4.reuse, R95 ;  /* 0x0000005f04067221 */ /* 0x042fe20000010000 */
[----:B------:R-:W-:Y:S01]  /*18860*/  F2FP.BF16.F32.PACK_AB R151, R4, R151 ;  /* 0x000000970497723e */ /* 0x000fe200000010ff */
[----:B------:R-:W-:-:S05]  /*18870*/  IMAD.MOV.U32 R4, RZ, RZ, R88 ;  /* 0x000000ffff047224 */ /* 0x000fca00078e0058 */
        /* <DEDUP_REMOVED lines=39> */
[C---:B0-----:R-:W-:Y:S01]  /*18af0*/  FADD.FTZ R5, R3.reuse, R13 ;  /* 0x0000000d03057221 */ /* 0x041fe20000010000 */
[----:B------:R-:W-:Y:S01]  /*18b00*/  F2FP.BF16.F32.PACK_AB R139, R3, R92 ;  /* 0x0000005c038b723e */ /* 0x000fe200000010ff */
[----:B------:R-:W-:Y:S02]  /*18b10*/  IMAD.MOV.U32 R3, RZ, RZ, R12 ;  /* 0x000000ffff037224 */ /* 0x000fe400078e000c */
[C---:B-1----:R-:W-:Y:S01]  /*18b20*/  FADD.FTZ R6, R116.reuse, R15 ;  /* 0x0000000f74067221 */ /* 0x042fe20000010000 */
[----:B------:R-:W-:Y:S01]  /*18b30*/  F2FP.BF16.F32.PACK_AB R138, R116, R111 ;  /* 0x0000006f748a723e */ /* 0x000fe200000010ff */
[----:B------:R-:W-:Y:S06]  /*18b40*/  @P2 BRA `(.L_x_1546) ;  /* 0xffffffcc00e02947 */ /* 0x000fec000383ffff */
[----:B------:R-:W-:Y:S05]  /*18b50*/  BSYNC B0 ;  /* 0x0000000000007941 */ /* 0x000fea0003800000 */
.L_x_1527:
[----:B------:R-:W-:Y:S02]  /*18b60*/  IMAD.MOV.U32 R4, RZ, RZ, R88 ;  /* 0x000000ffff047224 */ /* 0x000fe400078e0058 */
[----:B------:R-:W-:Y:S02]  /*18b70*/  IMAD.MOV.U32 R3, RZ, RZ, R12 ;  /* 0x000000ffff037224 */ /* 0x000fe400078e000c */
[----:B------:R-:W-:Y:S02]  /*18b80*/  IMAD.MOV.U32 R160, RZ, RZ, R193 ;  /* 0x000000ffffa07224 */ /* 0x000fe400078e00c1 */
[----:B------:R-:W-:-:S07]  /*18b90*/  IMAD.MOV.U32 R161, RZ, RZ, R194 ;  /* 0x000000ffffa17224 */ /* 0x000fce00078e00c2 */
.L_x_1526:
[----:B------:R-:W-:Y:S05]  /*18ba0*/  BSYNC B1 ;  /* 0x0000000000017941 */ /* 0x000fea0003800000 */
.L_x_1525:
[----:B------:R-:W0:Y:S01]  /*18bb0*/  LDC R10, c[0x0][0x9e4] ;  /* 0x00027900ff0a7b82 */ /* 0x000e220000000800 */
[----:B------:R-:W-:-:S05]  /*18bc0*/  IADD3 R12, R163, 0x80, -R164 ;  /* 0x00000080a30c7810 */ /* 0x000fca0007ffe8a4 */
[----:B------:R-:W-:-:S04]  /*18bd0*/  IMAD R12, R169, 0x80, R12 ;  /* 0x00000080a90c7824 */ /* 0x000fc800078e020c */
[----:B------:R-:W-:Y:S01]  /*18be0*/  IMAD.IADD R9, R12, 0x1, -R9 ;  /* 0x000000010c097824 */ /* 0x000fe200078e0a09 */
[----:B0-----:R-:W-:-:S13]  /*18bf0*/  ISETP.GE.AND P2, PT, R10, 0x1, PT ;  /* 0x000000010a00780c */ /* 0x001fda0003f46270 */
[----:B------:R-:W-:Y:S05]  /*18c00*/  @!P2 BRA `(.L_x_1547) ;  /* 0x000000000044a947 */ /* 0x000fea0003800000 */
        /* <DEDUP_REMOVED lines=10> */
.L_x_1549:
[----:B------:R-:W-:-:S13]  /*18cb0*/  ISETP.NE.AND P2, PT, R10, 0x1, PT ;  /* 0x000000010a00780c */ /* 0x000fda0003f45270 */
[----:B------:R-:W0:Y:S02]  /*18cc0*/  @P2 LDC.64 R14, c[0x0][0x9e8] ;  /* 0x00027a00ff0e2b82 */ /* 0x000e240000000a00 */
[----:B0-----:R-:W-:-:S05]  /*18cd0*/  @P2 IMAD.HI.U32 R14, R12, R14, RZ ;  /* 0x0000000e0c0e2227 */ /* 0x001fca00078e00ff */
[----:B------:R-:W-:-:S07]  /*18ce0*/  @P2 SHF.R.U32.HI R12, RZ, R15, R14 ;  /* 0x0000000fff0c2219 */ /* 0x000fce000001160e */
.L_x_1550:
[----:B------:R-:W-:Y:S05]  /*18cf0*/  BSYNC B0 ;  /* 0x0000000000007941 */ /* 0x000fea0003800000 */
.L_x_1548:
[----:B------:R-:W-:-:S05]  /*18d00*/  IMAD R12, R12, R10, RZ ;  /* 0x0000000a0c0c7224 */ /* 0x000fca00078e02ff */
[----:B------:R-:W-:-:S07]  /*18d10*/  VIMNMX R9, R9, R12, !PT ;  /* 0x0000000c09097248 */ /* 0x000fce0007fe0100 */
.L_x_1547:
[----:B------:R-:W-:Y:S01]  /*18d20*/  VIADD R9, R9, 0x5f ;  /* 0x0000005f09097836 */ /* 0x000fe20000000000 */
[----:B------:R-:W-:Y:S03]  /*18d30*/  BSSY B0, `(.L_x_1551) ;  /* 0x0000202000007945 */ /* 0x000fe60003800000 */
[----:B------:R-:W-:-:S05]  /*18d40*/  IMAD.HI R9, R9, 0x2aaaaaab, RZ ;  /* 0x2aaaaaab09097827 */ /* 0x000fca00078e02ff */
[----:B------:R-:W-:-:S04]  /*18d50*/  SHF.R.U32.HI R12, RZ, 0x1f, R9 ;  /* 0x0000001fff0c7819 */ /* 0x000fc80000011609 */
[----:B------:R-:W-:-:S04]  /*18d60*/  LEA.HI.SX32 R9, R9, R12, 0x1c ;  /* 0x0000000c09097211 */ /* 0x000fc800078fe2ff */
[----:B------:R-:W-:-:S04]  /*18d70*/  VIMNMX R20, R168, R9, !PT ;  /* 0x00000009a8147248 */ /* 0x000fc80007fe0100 */
[----:B------:R-:W-:-:S13]  /*18d80*/  ISETP.GE.AND P2, PT, R11, R20, PT ;  /* 0x000000140b00720c */ /* 0x000fda0003f46270 */
[----:B------:R-:W-:Y:S05]  /*18d90*/  @!P2 BRA `(.L_x_1552) ;  /* 0x0000001c00eca947 */ /* 0x000fea0003800000 */
[----:B------:R-:W-:Y:S01]  /*18da0*/  BSSY B1, `(.L_x_1552) ;  /* 0x00001fa000017945 */ /* 0x000fe20003800000 */
[----:B------:R-:W-:Y:S02]  /*18db0*/  IMAD.MOV.U32 R9, RZ, RZ, R4 ;  /* 0x000000ffff097224 */ /* 0x000fe400078e0004 */
[----:B------:R-:W-:Y:S02]  /*18dc0*/  IMAD.MOV.U32 R21, RZ, RZ, R3 ;  /* 0x000000ffff157224 */ /* 0x000fe400078e0003 */
[----:B------:R-:W-:Y:S02]  /*18dd0*/  IMAD.MOV.U32 R170, RZ, RZ, R161 ;  /* 0x000000ffffaa7224 */ /* 0x000fe400078e00a1 */
[----:B------:R-:W-:-:S07]  /*18de0*/  IMAD.MOV.U32 R171, RZ, RZ, R160 ;  /* 0x000000ffffab7224 */ /* 0x000fce00078e00a0 */
.L_x_1563:
[----:B------:R-:W-:-:S05]  /*18df0*/  VIADD R160, R171, 0x1 ;  /* 0x00000001aba07836 */ /* 0x000fca0000000000 */
[----:B------:R-:W-:-:S04]  /*18e00*/  ISETP.NE.AND P2, PT, R160, 0x2, PT ;  /* 0x00000002a000780c */ /* 0x000fc80003f45270 */
[----:B------:R-:W-:Y:S02]  /*18e10*/  SEL R161, RZ, 0x1, P2 ;  /* 0x00000001ffa17807 */ /* 0x000fe40001000000 */
[----:B------:R-:W-:Y:S02]  /*18e20*/  SEL R160, R160, RZ, P2 ;  /* 0x000000ffa0a07207 */ /* 0x000fe40001000000 */
[----:B------:R-:W-:Y:S01]  /*18e30*/  LOP3.LUT R161, R170, R161, RZ, 0x3c, !PT ;  /* 0x000000a1aaa17212 */ /* 0x000fe200078e3cff */
[----:B------:R-:W-:Y:S06]  /*18e40*/  @!P0 BRA `(.L_x_1553) ;  /* 0x0000000000048947 */ /* 0x000fec0003800000 */
[----:B------:R-:W-:Y:S01]  /*18e50*/  BPT.TRAP 0x1 ;  /* 0x000000040000795c */ /* 0x000fe20000300000 */
.L_x_1553:
[----:B------:R-:W-:Y:S01]  /*18e60*/  IMAD R3, R160, 0x8, R18 ;  /* 0x00000008a0037824 */ /* 0x000fe200078e0212 */
[----:B------:R-:W-:-:S04]  /*18e70*/  SHF.L.U32 R4, R161, 0x1f, RZ ;  /* 0x0000001fa1047819 */ /* 0x000fc800000006ff */
[----:B------:R0:W1:Y:S01]  /*18e80*/  SYNCS.PHASECHK.TRANS64.TRYWAIT P2, [R3+URZ+0x2a830], R4 ;  /* 0x02a83004030075a7 */ /* 0x000062000804017f */
[----:B------:R-:W-:Y:S05]  /*18e90*/  @!P0 BRA `(.L_x_1554) ;  /* 0x0000000000048947 */ /* 0x000fea0003800000 */
[----:B------:R-:W-:Y:S01]  /*18ea0*/  BPT.TRAP 0x1 ;  /* 0x000000040000795c */ /* 0x000fe20000300000 */
.L_x_1554:
[----:B------:R-:W-:Y:S01]  /*18eb0*/  BSSY B2, `(.L_x_1555) ;  /* 0x0000006000027945 */ /* 0x000fe20003800000 */
[----:B------:R-:W-:Y:S02]  /*18ec0*/  IMAD R12, R160, 0x900, R8 ;  /* 0x00000900a00c7824 */ /* 0x000fe400078e0208 */
[----:B------:R-:W-:Y:S01]  /*18ed0*/  IMAD.MOV.U32 R13, RZ, RZ, 0x40000040 ;  /* 0x40000040ff0d7424 */ /* 0x000fe200078e00ff */
[----:B-1----:R-:W-:Y:S06]  /*18ee0*/  @P2 BRA `(.L_x_1556) ;  /* 0x0000000000082947 */ /* 0x002fec0003800000 */
[----:B------:R-:W1:Y:S02]  /*18ef0*/  SYNCS.PHASECHK.TRANS64.TRYWAIT P2, [R3+URZ+0x2a830], R4 ;  /* 0x02a83004030075a7 */ /* 0x000e64000804017f */
[----:B-1----:R-:W-:Y:S05]  /*18f00*/  @!P2 BRA `(.L_x_1557) ;  /* 0x000000f00038a947 */ /* 0x002fea0003800000 */
.L_x_1556:
[----:B------:R-:W-:Y:S05]  /*18f10*/  BSYNC B2 ;  /* 0x0000000000027941 */ /* 0x000fea0003800000 */
.L_x_1555:
[----:B------:R-:W2:Y:S04]  /*18f20*/  LDL.64 R88, [R1+0x38] ;  /* 0x0000380001587983 */ /* 0x000ea80000100a00 */
[----:B------:R-:W3:Y:S04]  /*18f30*/  LDL.64 R214, [R1+0x30] ;  /* 0x0000300001d67983 */ /* 0x000ee80000100a00 */
[----:B------:R-:W4:Y:S01]  /*18f40*/  LDL.64 R212, [R1+0x28] ;  /* 0x0000280001d47983 */ /* 0x000f220000100a00 */
[----:B------:R-:W-:-:S03]  /*18f50*/  R2UR UR6, R12 ;  /* 0x000000000c0672ca */ /* 0x000fc600000e0000 */
[----:B------:R-:W5:Y:S01]  /*18f60*/  LDL.64 R210, [R1+0x20] ;  /* 0x0000200001d27983 */ /* 0x000f620000100a00 */
[----:B------:R-:W-:Y:S01]  /*18f70*/  R2UR UR7, R13 ;  /* 0x000000000d0772ca */ /* 0x000fe200000e0000 */
[----:B------:R-:W-:Y:S02]  /*18f80*/  VIADD R14, R12, 0x2 ;  /* 0x000000020c0e7836 */ /* 0x000fe40000000000 */
        /* <DEDUP_REMOVED lines=172> */
.L_x_1558:
[----:B01----:R-:W-:Y:S01]  /*19a50*/  SHF.L.U32 R3, R170, 0x1f, RZ ;  /* 0x0000001faa037819 */ /* 0x003fe200000006ff */
[----:B------:R-:W-:-:S04]  /*19a60*/  IMAD R170, R171, 0x8, R18 ;  /* 0x00000008abaa7824 */ /* 0x000fc800078e0212 */
[----:B------:R0:W1:Y:S01]  /*19a70*/  SYNCS.PHASECHK.TRANS64.TRYWAIT P2, [R170+URZ+0x2a850], R3 ;  /* 0x02a85003aa0075a7 */ /* 0x000062000804017f */
[----:B------:R-:W-:Y:S05]  /*19a80*/  @!P0 BRA `(.L_x_1559) ;  /* 0x0000000000048947 */ /* 0x000fea0003800000 */
[----:B------:R-:W-:Y:S01]  /*19a90*/  BPT.TRAP 0x1 ;  /* 0x000000040000795c */ /* 0x000fe20000300000 */
.L_x_1559:
[----:B------:R-:W-:Y:S04]  /*19aa0*/  BSSY B2, `(.L_x_1560) ;  /* 0x0000004000027945 */ /* 0x000fe80003800000 */
[----:B-1----:R-:W-:Y:S05]  /*19ab0*/  @P2 BRA `(.L_x_1561) ;  /* 0x0000000000082947 */ /* 0x002fea0003800000 */
[----:B------:R-:W1:Y:S02]  /*19ac0*/  SYNCS.PHASECHK.TRANS64.TRYWAIT P2, [R170+URZ+0x2a850], R3 ;  /* 0x02a85003aa0075a7 */ /* 0x000e64000804017f */
[----:B-1----:R-:W-:Y:S05]  /*19ad0*/  @!P2 BRA `(.L_x_1562) ;  /* 0x000000e40058a947 */ /* 0x002fea0003800000 */
.L_x_1561:
[----:B------:R-:W-:Y:S05]  /*19ae0*/  BSYNC B2 ;  /* 0x0000000000027941 */ /* 0x000fea0003800000 */
.L_x_1560:
[----:B------:R-:W-:Y:S01]  /*19af0*/  VIADD R0, R18, 0x400 ;  /* 0x0000040012007836 */ /* 0x000fe20000000000 */
[----:B------:R-:W-:Y:S01]  /*19b00*/  WARPGROUP.ARRIVE ;  /* 0x00000000000079c5 */ /* 0x000fe20000000000 */
[----:B------:R-:W-:Y:S01]  /*19b10*/  IMAD.MOV.U32 R13, RZ, RZ, 0x40000040 ;  /* 0x40000040ff0d7424 */ /* 0x000fe200078e00ff */
[----:B------:R-:W-:Y:S01]  /*19b20*/  FMNMX.FTZ R4, R90, R9, !PT ;  /* 0x000000095a047209 */ /* 0x000fe20007810000 */
[----:B01----:R-:W-:Y:S01]  /*19b30*/  IMAD.MOV.U32 R3, RZ, RZ, 0x40000040 ;  /* 0x40000040ff037424 */ /* 0x003fe200078e00ff */
[----:B------:R-:W-:Y:S01]  /*19b40*/  SHF.R.U32.HI R0, RZ, 0x4, R0 ;  /* 0x00000004ff007819 */ /* 0x000fe20000011600 */
[----:B------:R-:W-:Y:S01]  /*19b50*/  IMAD.MOV.U32 R15, RZ, RZ, 0x40000040 ;  /* 0x40000040ff0f7424 */ /* 0x000fe200078e00ff */
[----:B------:R-:W-:Y:S01]  /*19b60*/  R2UR UR7, R13 ;  /* 0x000000000d0772ca */ /* 0x000fe200000e0000 */
[----:B------:R-:W-:Y:S01]  /*19b70*/  @!P1 VIADD R170, R170, 0x2a860 ;  /* 0x0002a860aaaa9836 */ /* 0x000fe20000000000 */
[----:B------:R-:W-:Y:S02]  /*19b80*/  LOP3.LUT R0, R0, 0x3fff, RZ, 0xc0, !PT ;  /* 0x00003fff00007812 */ /* 0x000fe400078ec0ff */
[C---:B------:R-:W-:Y:S01]  /*19b90*/  ISETP.GT.AND P2, PT, R11.reuse, R20, PT ;  /* 0x000000140b00720c */ /* 0x040fe20003f44270 */
[----:B------:R-:W-:Y:S01]  /*19ba0*/  VIADD R11, R11, 0xffffffff ;  /* 0xffffffff0b0b7836 */ /* 0x000fe20000000000 */
[----:B------:R-:W-:-:S02]  /*19bb0*/  LOP3.LUT R0, R0, 0x3000000, RZ, 0xfc, !PT ;  /* 0x0300000000007812 */ /* 0x000fc400078efcff */
[----:B------:R-:W-:-:S03]  /*19bc0*/  @!P1 PRMT R170, RZ, 0x654, R170 ;  /* 0x00000654ffaa9816 */ /* 0x000fc600000000aa */
[----:B------:R-:W-:Y:S01]  /*19bd0*/  IMAD R12, R171, 0x600, R0 ;  /* 0x00000600ab0c7824 */ /* 0x000fe200078e0200 */
[----:B------:R-:W-:Y:S01]  /*19be0*/  FMNMX.FTZ R0, R88, R21, !PT ;  /* 0x0000001558007209 */ /* 0x000fe20007810000 */
[----:B------:R-:W-:Y:S02]  /*19bf0*/  IMAD.MOV.U32 R171, RZ, RZ, R160 ;  /* 0x000000ffffab7224 */ /* 0x000fe400078e00a0 */
[C---:B------:R-:W-:Y:S01]  /*19c00*/  VIADD R2, R12.reuse, 0x80 ;  /* 0x000000800c027836 */ /* 0x040fe20000000000 */
[----:B------:R-:W-:Y:S02]  /*19c10*/  R2UR UR6, R12 ;  /* 0x000000000c0672ca */ /* 0x000fe400000e0000 */
[----:B------:R-:W-:-:S04]  /*19c20*/  FMNMX.FTZ R7, R89, R0, !PT ;  /* 0x0000000059077209 */ /* 0x000fc80007810000 */
[----:B------:R-:W-:-:S07]  /*19c30*/  FMNMX.FTZ R0, R92, R7, !PT ;  /* 0x000000075c007209 */ /* 0x000fce0007810000 */
[----:B------:R-:W-:Y:S01]  /*19c40*/  HGMMA.64x128x16.F32.BF16 R24, R156, gdesc[UR4].tnspB, R24, gsb0 ;  /* 0x41e000049c187df0 */ /* 0x000fe20008001818 */
[----:B------:R-:W-:Y:S01]  /*19c50*/  R2UR UR6, R2 ;  /* 0x00000000020672ca */ /* 0x000fe200000e0000 */
[----:B------:R-:W-:Y:S01]  /*19c60*/  VIADD R2, R12, 0x100 ;  /* 0x000001000c027836 */ /* 0x000fe20000000000 */
[----:B------:R-:W-:Y:S02]  /*19c70*/  R2UR UR7, R3 ;  /* 0x00000000030772ca */ /* 0x000fe400000e0000 */
        /* <DEDUP_REMOVED lines=20> */
[----:B------:R-:W-:-:S03]  /*19dc0*/  IMAD.MOV.U32 R3, RZ, RZ, 0x40000040 ;  /* 0x40000040ff037424 */ /* 0x000fc600078e00ff */
[----:B------:R-:W-:-:S05]  /*19dd0*/  FMNMX.FTZ R0, R133, R0, !PT ;  /* 0x0000000085007209 */ /* 0x000fca0007810000 */
[----:B------:R-:W0:Y:S02]  /*19de0*/  SHFL.BFLY PT, R7, R0, 0x2, 0x1f ;  /* 0x0c401f0000077f89 */ /* 0x000e2400000e0000 */
[----:B0-----:R-:W-:Y:S01]  /*19df0*/  FMNMX.FTZ R13, R0, R7, !PT ;  /* 0x00000007000d7209 */ /* 0x001fe20007810000 */
[----:B------:R-:W-:Y:S01]  /*19e00*/  IMAD.U32 R7, RZ, RZ, UR42 ;  /* 0x0000002aff077e24 */ /* 0x000fe2000f8e00ff */
[----:B------:R-:W-:Y:S02]  /*19e10*/  WARPGROUP.DEPBAR.LE gsb0, 0x0 ;  /* 0x00008000000079c5 */ /* 0x000fe40000010000 */
[----:B------:R-:W-:-:S06]  /*19e20*/  WARPGROUP.ARRIVE ;  /* 0x00000000000079c5 */ /* 0x000fcc0000000000 */
[----:B------:R-:W-:Y:S01]  /*19e30*/  HGMMA.64x128x16.F32.BF16 R24, R152, gdesc[UR4].tnspB, R24, gsb0 ;  /* 0x41e0000498187df0 */ /* 0x000fe20008001818 */
[----:B------:R-:W-:Y:S02]  /*19e40*/  R2UR UR6, R2 ;  /* 0x00000000020672ca */ /* 0x000fe400000e0000 */
[----:B------:R-:W-:Y:S01]  /*19e50*/  R2UR UR7, R3 ;  /* 0x00000000030772ca */ /* 0x000fe200000e0000 */
[----:B------:R-:W0:Y:S02]  /*19e60*/  SHFL.BFLY PT, R2, R13, 0x1, 0x1f ;  /* 0x0c201f000d027f89 */ /* 0x000e2400000e0000 */
[----:B0-----:R-:W-:Y:S02]  /*19e70*/  FMNMX.FTZ R3, R13, R2, !PT ;  /* 0x000000020d037209 */ /* 0x001fe40007810000 */
[----:B------:R-:W-:-:S03]  /*19e80*/  FMNMX.FTZ R13, R91, R4, !PT ;  /* 0x000000045b0d7209 */ /* 0x000fc60007810000 */
[----:B------:R-:W-:Y:S01]  /*19e90*/  FADD.FTZ R2, -R3, R21 ;  /* 0x0000001503027221 */ /* 0x000fe20000010100 */
[----:B------:R-:W-:-:S03]  /*19ea0*/  FMNMX.FTZ R4, R94, R13, !PT ;  /* 0x0000000d5e047209 */ /* 0x000fc60007810000 */
[-C--:B------:R-:W-:Y:S01]  /*19eb0*/  FMUL.FTZ R14, R2, R7.reuse ;  /* 0x00000007020e7220 */ /* 0x080fe20000410000 */
[----:B------:R-:W-:Y:S01]  /*19ec0*/  FMNMX.FTZ R13, R95, R4, !PT ;  /* 0x000000045f0d7209 */ /* 0x000fe20007810000 */
[----:B------:R-:W-:Y:S02]  /*19ed0*/  FMUL.FTZ R2, R3, R7 ;  /* 0x0000000703027220 */ /* 0x000fe40000410000 */
[----:B------:R0:W-:Y:S01]  /*19ee0*/  MUFU.EX2 R0, R14 ;  /* 0x0000000e00007308 */ /* 0x0001e20000000800 */
        /* <DEDUP_REMOVED lines=8> */
[----:B0-----:R-:W-:Y:S01]  /*19f70*/  VIADD R14, R12, 0x180 ;  /* 0x000001800c0e7836 */ /* 0x001fe20000000000 */
[----:B------:R-:W-:Y:S01]  /*19f80*/  FMNMX.FTZ R4, R102, R13, !PT ;  /* 0x0000000d66047209 */ /* 0x000fe20007810000 */
[-CC-:B------:R-:W-:Y:S01]  /*19f90*/  FFMA.FTZ R101, R113, R7.reuse, -R2.reuse ;  /* 0x0000000771657223 */ /* 0x180fe20000010802 */
[-CC-:B------:R-:W-:Y:S01]  /*19fa0*/  FFMA.FTZ R105, R105, R7.reuse, -R2.reuse ;  /* 0x0000000769697223 */ /* 0x180fe20000010802 */
[-CC-:B------:R-:W-:Y:S01]  /*19fb0*/  FFMA.FTZ R88, R120, R7.reuse, -R2.reuse ;  /* 0x0000000778587223 */ /* 0x180fe20000010802 */
[----:B------:R-:W-:Y:S01]  /*19fc0*/  FMNMX.FTZ R13, R103, R4, !PT ;  /* 0x00000004670d7209 */ /* 0x000fe20007810000 */
[-CC-:B------:R-:W-:Y:S01]  /*19fd0*/  FFMA.FTZ R113, R121, R7.reuse, -R2.reuse ;  /* 0x0000000779717223 */ /* 0x180fe20000010802 */
[-CC-:B------:R-:W-:Y:S01]  /*19fe0*/  FFMA.FTZ R92, R124, R7.reuse, -R2.reuse ;  /* 0x000000077c5c7223 */ /* 0x180fe20000010802 */
[----:B------:R-:W-:Y:S01]  /*19ff0*/  FFMA.FTZ R133, R133, R7, -R2 ;  /* 0x0000000785857223 */ /* 0x000fe20000010802 */
[----:B------:R-:W-:Y:S01]  /*1a000*/  FMNMX.FTZ R4, R106, R13, !PT ;  /* 0x0000000d6a047209 */ /* 0x000fe20007810000 */
[----:B------:R-:W0:Y:S03]  /*1a010*/  MUFU.EX2 R21, R21 ;  /* 0x0000001500157308 */ /* 0x000e260000000800 */
[----:B------:R-:W-:-:S04]  /*1a020*/  FMNMX.FTZ R13, R107, R4, !PT ;  /* 0x000000046b0d7209 */ /* 0x000fc80007810000 */
[----:B------:R-:W-:Y:S01]  /*1a030*/  FMNMX.FTZ R4, R110, R13, !PT ;  /* 0x0000000d6e047209 */ /* 0x000fe20007810000 */
[----:B------:R-:W1:Y:S03]  /*1a040*/  MUFU.EX2 R156, R156 ;  /* 0x0000009c009c7308 */ /* 0x000e660000000800 */
[----:B------:R-:W-:-:S04]  /*1a050*/  FMNMX.FTZ R13, R111, R4, !PT ;  /* 0x000000046f0d7209 */ /* 0x000fc80007810000 */
[----:B------:R-:W-:Y:S01]  /*1a060*/  FMNMX.FTZ R4, R114, R13, !PT ;  /* 0x0000000d72047209 */ /* 0x000fe20007810000 */
[----:B------:R-:W2:Y:S03]  /*1a070*/  MUFU.EX2 R158, R158 ;  /* 0x0000009e009e7308 */ /* 0x000ea60000000800 */
[----:B------:R-:W-:-:S04]  /*1a080*/  FMNMX.FTZ R13, R115, R4, !PT ;  /* 0x00000004730d7209 */ /* 0x000fc80007810000 */
[----:B------:R-:W-:Y:S01]  /*1a090*/  FMNMX.FTZ R4, R118, R13, !PT ;  /* 0x0000000d76047209 */ /* 0x000fe20007810000 */
[----:B------:R-:W3:Y:S03]  /*1a0a0*/  MUFU.EX2 R89, R89 ;  /* 0x0000005900597308 */ /* 0x000ee60000000800 */
        /* <DEDUP_REMOVED lines=13> */
[----:B------:R-:W4:Y:S01]  /*1a180*/  SHFL.BFLY PT, R13, R4, 0x2, 0x1f ;  /* 0x0c401f00040d7f89 */ /* 0x000f2200000e0000 */
[----:B------:R-:W-:Y:S08]  /*1a190*/  MUFU.EX2 R88, R88 ;  /* 0x0000005800587308 */ /* 0x000ff00000000800 */
[----:B------:R-:W-:Y:S08]  /*1a1a0*/  MUFU.EX2 R113, R113 ;  /* 0x0000007100717308 */ /* 0x000ff00000000800 */
[----:B------:R-:W-:Y:S01]  /*1a1b0*/  MUFU.EX2 R92, R92 ;  /* 0x0000005c005c7308 */ /* 0x000fe20000000800 */
[----:B------:R-:W-:-:S02]  /*1a1c0*/  WARPGROUP.DEPBAR.LE gsb0, 0x0 ;  /* 0x00008000000079c5 */ /* 0x000fc40000010000 */
[----:B------:R-:W-:Y:S01]  /*1a1d0*/  WARPGROUP.ARRIVE ;  /* 0x00000000000079c5 */ /* 0x000fe20000000000 */
[-CC-:B------:R-:W-:Y:S01]  /*1a1e0*/  FFMA.FTZ R152, R96, R7.reuse, -R2.reuse ;  /* 0x0000000760987223 */ /* 0x180fe20000010802 */
[-CC-:B------:R-:W-:Y:S01]  /*1a1f0*/  FFMA.FTZ R154, R100, R7.reuse, -R2.reuse ;  /* 0x00000007649a7223 */ /* 0x180fe20000010802 */
[----:B------:R-:W-:Y:S01]  /*1a200*/  FFMA.FTZ R96, R132, R7, -R2 ;  /* 0x0000000784607223 */ /* 0x000fe20000010802 */
[----:B----4-:R-:W-:Y:S02]  /*1a210*/  FMNMX.FTZ R13, R4, R13, !PT ;  /* 0x0000000d040d7209 */ /* 0x010fe40007810000 */
[----:B------:R-:W-:Y:S01]  /*1a220*/  HGMMA.64x128x16.F32.BF16 R24, R148, gdesc[UR4].tnspB, R24, gsb0 ;  /* 0x41e0000494187df0 */ /* 0x000fe20008001818 */
[----:B------:R-:W-:Y:S01]  /*1a230*/  R2UR UR6, R14 ;  /* 0x000000000e0672ca */ /* 0x000fe200000e0000 */
[C---:B------:R-:W-:Y:S01]  /*1a240*/  VIADD R14, R12.reuse, 0x200 ;  /* 0x000002000c0e7836 */ /* 0x040fe20000000000 */
[----:B------:R-:W-:Y:S01]  /*1a250*/  R2UR UR7, R15 ;  /* 0x000000000f0772ca */ /* 0x000fe200000e0000 */
[----:B------:R-:W-:Y:S01]  /*1a260*/  IMAD.MOV.U32 R15, RZ, RZ, 0x40000040 ;  /* 0x40000040ff0f7424 */ /* 0x000fe200078e00ff */
[----:B------:R-:W4:Y:S01]  /*1a270*/  SHFL.BFLY PT, R4, R13, 0x1, 0x1f ;  /* 0x0c201f000d047f89 */ /* 0x000f2200000e0000 */
[----:B------:R-:W-:Y:S01]  /*1a280*/  VIADD R12, R12, 0x280 ;  /* 0x000002800c0c7836 */ /* 0x000fe20000000000 */
[----:B------:R-:W-:Y:S08]  /*1a290*/  MUFU.EX2 R152, R152 ;  /* 0x0000009800987308 */ /* 0x000ff00000000800 */
[----:B------:R-:W-:Y:S08]  /*1a2a0*/  MUFU.EX2 R154, R154 ;  /* 0x0000009a009a7308 */ /* 0x000ff00000000800 */
[----:B------:R-:W-:Y:S01]  /*1a2b0*/  MUFU.EX2 R96, R96 ;  /* 0x0000006000607308 */ /* 0x000fe20000000800 */
[----:B----4-:R-:W-:Y:S01]  /*1a2c0*/  FMNMX.FTZ R4, R13, R4, !PT ;  /* 0x000000040d047209 */ /* 0x010fe20007810000 */
[----:B------:R-:W-:-:S04]  /*1a2d0*/  IMAD.MOV.U32 R13, RZ, RZ, 0x40000040 ;  /* 0x40000040ff0d7424 */ /* 0x000fc800078e00ff */
[----:B------:R-:W-:-:S04]  /*1a2e0*/  FMUL.FTZ R100, R4, R7 ;  /* 0x0000000704647220 */ /* 0x000fc80000410000 */
[-CC-:B------:R-:W-:Y:S01]  /*1a2f0*/  FFMA.FTZ R157, R90, R7.reuse, -R100.reuse ;  /* 0x000000075a9d7223 */ /* 0x180fe20000010864 */
[-CC-:B------:R-:W-:Y:S01]  /*1a300*/  FFMA.FTZ R90, R91, R7.reuse, -R100.reuse ;  /* 0x000000075b5a7223 */ /* 0x180fe20000010864 */
[-CC-:B------:R-:W-:Y:S01]  /*1a310*/  FFMA.FTZ R159, R94, R7.reuse, -R100.reuse ;  /* 0x000000075e9f7223 */ /* 0x180fe20000010864 */
[-CC-:B------:R-:W-:Y:S01]  /*1a320*/  FFMA.FTZ R94, R95, R7.reuse, -R100.reuse ;  /* 0x000000075f5e7223 */ /* 0x180fe20000010864 */
[-CC-:B------:R-:W-:Y:S01]  /*1a330*/  FFMA.FTZ R153, R98, R7.reuse, -R100.reuse ;  /* 0x0000000762997223 */ /* 0x180fe20000010864 */
[-CC-:B------:R-:W-:Y:S01]  /*1a340*/  FFMA.FTZ R98, R99, R7.reuse, -R100.reuse ;  /* 0x0000000763627223 */ /* 0x180fe20000010864 */
[----:B------:R-:W-:Y:S01]  /*1a350*/  MUFU.EX2 R157, R157 ;  /* 0x0000009d009d7308 */ /* 0x000fe20000000800 */
[----:B0-----:R-:W-:Y:S01]  /*1a360*/  FFMA.FTZ R95, R0, R6, R21 ;  /* 0x00000006005f7223 */ /* 0x001fe20000010015 */
[-CC-:B------:R-:W-:Y:S01]  /*1a370*/  FFMA.FTZ R155, R102, R7.reuse, -R100.reuse ;  /* 0x00000007669b7223 */ /* 0x180fe20000010864 */
[-CC-:B------:R-:W-:Y:S01]  /*1a380*/  FFMA.FTZ R102, R103, R7.reuse, -R100.reuse ;  /* 0x0000000767667223 */ /* 0x180fe20000010864 */
[-CC-:B------:R-:W-:Y:S01]  /*1a390*/  FFMA.FTZ R115, R115, R7.reuse, -R100.reuse ;  /* 0x0000000773737223 */ /* 0x180fe20000010864 */
[C---:B-1----:R-:W-:Y:S01]  /*1a3a0*/  FADD.FTZ R95, R156.reuse, R95 ;  /* 0x0000005f9c5f7221 */ /* 0x042fe20000010000 */
[--C-:B------:R-:W-:Y:S01]  /*1a3b0*/  FFMA.FTZ R6, R119, R7, -R100.reuse ;  /* 0x0000000777067223 */ /* 0x100fe20000010864 */
[----:B------:R-:W-:Y:S01]  /*1a3c0*/  F2FP.BF16.F32.PACK_AB R156, R156, R21 ;  /* 0x000000159c9c723e */ /* 0x000fe200000010ff */
        /* <DEDUP_REMOVED lines=22> */
[----:B--2---:R-:W-:Y:S01]  /*1a530*/  FADD.FTZ R110, R158, R95 ;  /* 0x0000005f9e6e7221 */ /* 0x004fe20000010000 */
[-C--:B------:R-:W-:Y:S01]  /*1a540*/  FFMA.FTZ R149, R106, R7.reuse, -R100 ;  /* 0x000000076a957223 */ /* 0x080fe20000010864 */
[----:B------:R-:W-:Y:S01]  /*1a550*/  HGMMA.64x128x16.F32.BF16 R24, R144, gdesc[UR4].tnspB, R24, gsb0 ;  /* 0x41e0000490187df0 */ /* 0x000fe20008001818 */
[----:B------:R-:W-:Y:S01]  /*1a560*/  R2UR UR6, R14 ;  /* 0x000000000e0672ca */ /* 0x000fe200000e0000 */
[-CC-:B------:R-:W-:Y:S01]  /*1a570*/  FFMA.FTZ R14, R128, R7.reuse, -R2.reuse ;  /* 0x00000007800e7223 */ /* 0x180fe20000010802 */
[----:B------:R-:W-:Y:S01]  /*1a580*/  R2UR UR7, R15 ;  /* 0x000000000f0772ca */ /* 0x000fe200000e0000 */
[-C--:B------:R-:W-:Y:S01]  /*1a590*/  FFMA.FTZ R15, R125, R7.reuse, -R2 ;  /* 0x000000077d0f7223 */ /* 0x080fe20000010802 */
[-CC-:B------:R-:W-:Y:S01]  /*1a5a0*/  FFMA.FTZ R104, R107, R7.reuse, -R100.reuse ;  /* 0x000000076b687223 */ /* 0x180fe20000010864 */
[----:B------:R-:W-:Y:S01]  /*1a5b0*/  MUFU.EX2 R148, R148 ;  /* 0x0000009400947308 */ /* 0x000fe20000000800 */
[----:B------:R-:W-:Y:S01]  /*1a5c0*/  FFMA.FTZ R106, R111, R7, -R100 ;  /* 0x000000076f6a7223 */ /* 0x000fe20000010864 */
[----:B---3--:R-:W-:-:S06]  /*1a5d0*/  F2FP.BF16.F32.PACK_AB R158, R89, R158 ;  /* 0x0000009e599e723e */ /* 0x008fcc00000010ff */
        /* <DEDUP_REMOVED lines=13> */
[-CC-:B------:R-:W-:Y:S01]  /*1a6b0*/  FFMA.FTZ R146, R116, R7.reuse, -R2.reuse ;  /* 0x0000000774927223 */ /* 0x180fe20000010802 */
[----:B------:R-:W-:Y:S01]  /*1a6c0*/  FFMA.FTZ R117, R129, R7, -R2 ;  /* 0x0000000781757223 */ /* 0x000fe20000010802 */
[----:B------:R-:W-:Y:S01]  /*1a6d0*/  HGMMA.64x128x16.F32.BF16 R24, R140, gdesc[UR4].tnspB, R24, gsb0 ;  /* 0x41e000048c187df0 */ /* 0x000fe20008001818 */
[----:B------:R-:W-:Y:S01]  /*1a6e0*/  R2UR UR6, R12 ;  /* 0x000000000c0672ca */ /* 0x000fe200000e0000 */
[----:B------:R-:W-:Y:S01]  /*1a6f0*/  FADD.FTZ R2, -R4, R9 ;  /* 0x0000000904027221 */ /* 0x000fe20000010100 */
[----:B------:R-:W-:Y:S01]  /*1a700*/  R2UR UR7, R13 ;  /* 0x000000000d0772ca */ /* 0x000fe200000e0000 */
[----:B------:R-:W-:-:S02]  /*1a710*/  @!P1 IMAD R13, R160, 0x8, R18 ;  /* 0x00000008a00d9824 */ /* 0x000fc400078e0212 */
[-CC-:B------:R-:W-:Y:S01]  /*1a720*/  FFMA.FTZ R12, R114, R7.reuse, -R100.reuse ;  /* 0x00000007720c7223 */ /* 0x180fe20000010864 */
[-C--:B------:R-:W-:Y:S01]  /*1a730*/  FMUL.FTZ R2, R2, R7.reuse ;  /* 0x0000000702027220 */ /* 0x080fe20000410000 */
[----:B------:R-:W-:Y:S01]  /*1a740*/  MUFU.EX2 R145, R145 ;  /* 0x0000009100917308 */ /* 0x000fe20000000800 */
[----:B------:R-:W-:Y:S02]  /*1a750*/  @!P1 VIADD R13, R13, 0x2a840 ;  /* 0x0002a8400d0d9836 */ /* 0x000fe40000000000 */
[----:B------:R-:W-:-:S03]  /*1a760*/  FFMA.FTZ R147, R118, R7, -R100 ;  /* 0x0000000776937223 */ /* 0x000fc60000010864 */
[----:B------:R-:W-:Y:S02]  /*1a770*/  @!P1 PRMT R91, RZ, 0x654, R13 ;  /* 0x00000654ff5b9816 */ /* 0x000fe4000000000d */
[----:B------:R-:W0:Y:S08]  /*1a780*/  MUFU.EX2 R2, R2 ;  /* 0x0000000200027308 */ /* 0x000e300000000800 */
[----:B------:R-:W-:Y:S08]  /*1a790*/  MUFU.EX2 R144, R144 ;  /* 0x0000009000907308 */ /* 0x000ff00000000800 */
[----:B------:R-:W-:Y:S01]  /*1a7a0*/  MUFU.EX2 R12, R12 ;  /* 0x0000000c000c7308 */ /* 0x000fe20000000800 */
[----:B0-----:R-:W-:Y:S01]  /*1a7b0*/  FFMA.FTZ R5, R2, R5, R157 ;  /* 0x0000000502057223 */ /* 0x001fe2000001009d */
[----:B------:R-:W-:-:S03]  /*1a7c0*/  F2FP.BF16.F32.PACK_AB R157, R90, R157 ;  /* 0x0000009d5a9d723e */ /* 0x000fc600000010ff */
[----:B------:R-:W-:-:S03]  /*1a7d0*/  FADD.FTZ R108, R90, R5 ;  /* 0x000000055a6c7221 */ /* 0x000fc60000010000 */
[----:B------:R-:W-:Y:S01]  /*1a7e0*/  MUFU.EX2 R13, R115 ;  /* 0x00000073000d7308 */ /* 0x000fe20000000800 */
[----:B------:R-:W-:Y:S01]  /*1a7f0*/  FADD.FTZ R5, R159, R108 ;  /* 0x0000006c9f057221 */ /* 0x000fe20000010000 */
[----:B------:R-:W-:Y:S01]  /*1a800*/  FFMA.FTZ R108, R123, R7, -R100 ;  /* 0x000000077b6c7223 */ /* 0x000fe20000010864 */
[----:B------:R-:W-:-:S05]  /*1a810*/  F2FP.BF16.F32.PACK_AB R159, R94, R159 ;  /* 0x0000009f5e9f723e */ /* 0x000fca00000010ff */
[----:B------:R-:W-:Y:S08]  /*1a820*/  MUFU.EX2 R146, R146 ;  /* 0x0000009200927308 */ /* 0x000ff00000000800 */
[----:B------:R-:W-:Y:S08]  /*1a830*/  MUFU.EX2 R147, R147 ;  /* 0x0000009300937308 */ /* 0x000ff00000000800 */
[----:B------:R-:W-:Y:S08]  /*1a840*/  MUFU.EX2 R109, R109 ;  /* 0x0000006d006d7308 */ /* 0x000ff00000000800 */
[----:B------:R-:W-:Y:S08]  /*1a850*/  MUFU.EX2 R108, R108 ;  /* 0x0000006c006c7308 */ /* 0x000ff00000000800 */
[----:B------:R-:W-:Y:S08]  /*1a860*/  MUFU.EX2 R117, R117 ;  /* 0x0000007500757308 */ /* 0x000ff00000000800 */
[----:B------:R-:W0:Y:S01]  /*1a870*/  MUFU.EX2 R9, R133 ;  /* 0x0000008500097308 */ /* 0x000e220000000800 */
[----:B------:R-:W-:-:S02]  /*1a880*/  WARPGROUP.DEPBAR.LE gsb0, 0x0 ;  /* 0x00008000000079c5 */ /* 0x000fc40000010000 */
[----:B------:R-:W-:Y:S01]  /*1a890*/  WARPGROUP.ARRIVE ;  /* 0x00000000000079c5 */ /* 0x000fe20000000000 */
[-CC-:B------:R-:W-:Y:S01]  /*1a8a0*/  FFMA.FTZ R141, R122, R7.reuse, -R100.reuse ;  /* 0x000000077a8d7223 */ /* 0x180fe20000010864 */
[----:B------:R-:W-:Y:S01]  /*1a8b0*/  FFMA.FTZ R100, R135, R7, -R100 ;  /* 0x0000000787647223 */ /* 0x000fe20000010864 */
[----:B------:R-:W-:Y:S02]  /*1a8c0*/  F2FP.BF16.F32.PACK_AB R140, R113, R88 ;  /* 0x00000058718c723e */ /* 0x000fe400000010ff */
[----:B------:R-:W-:Y:S01]  /*1a8d0*/  F2FP.BF16.F32.PACK_AB R142, R15, R92 ;  /* 0x0000005c0f8e723e */ /* 0x000fe200000010ff */
[----:B------:R-:W-:Y:S01]  /*1a8e0*/  HGMMA.64x128x16.F32.BF16 R24, R136, gdesc[UR4].tnspB, R24, gsb0 ;  /* 0x41e0000488187df0 */ /* 0x000fe20008001818 */
[----:B------:R-:W-:Y:S01]  /*1a8f0*/  MUFU.EX2 R141, R141 ;  /* 0x0000008d008d7308 */ /* 0x000fe20000000800 */
[----:B------:R-:W-:-:S07]  /*1a900*/  F2FP.BF16.F32.PACK_AB R143, R127, R126 ;  /* 0x0000007e7f8f723e */ /* 0x000fce00000010ff */
[----:B------:R-:W1:Y:S01]  /*1a910*/  MUFU.EX2 R100, R100 ;  /* 0x0000006400647308 */ /* 0x000e620000000800 */
[----:B------:R-:W-:Y:S02]  /*1a920*/  WARPGROUP.DEPBAR.LE gsb0, 0x0 ;  /* 0x00008000000079c5 */ /* 0x000fe40000010000 */
[----:B------:R2:W-:Y:S01]  /*1a930*/  @!P1 SYNCS.ARRIVE.TRANS64.RED.A1T0 RZ, [R91+URZ], RZ ;  /* 0x000000ff5bff99a7 */ /* 0x0005e2000810043f */
[----:B0-----:R-:W-:Y:S02]  /*1a940*/  F2FP.BF16.F32.PACK_AB R138, R9, R96 ;  /* 0x00000060098a723e */ /* 0x001fe400000010ff */
[----:B------:R-:W-:Y:S02]  /*1a950*/  F2FP.BF16.F32.PACK_AB R136, R117, R14 ;  /* 0x0000000e7588723e */ /* 0x000fe400000010ff */
[----:B------:R-:W-:Y:S02]  /*1a960*/  F2FP.BF16.F32.PACK_AB R137, R131, R130 ;  /* 0x000000828389723e */ /* 0x000fe400000010ff */
[----:B-1----:R-:W-:Y:S01]  /*1a970*/  F2FP.BF16.F32.PACK_AB R139, R100, R134 ;  /* 0x00000086648b723e */ /* 0x002fe200000010ff */
[----:B--2---:R-:W-:Y:S01]  /*1a980*/  FADD.FTZ R91, R89, R110 ;  /* 0x0000006e595b7221 */ /* 0x004fe20000010000 */
[----:B------:R-:W-:Y:S01]  /*1a990*/  FADD.FTZ R110, R94, R5 ;  /* 0x000000055e6e7221 */ /* 0x000fe20000010000 */
[----:B------:R0:W-:Y:S02]  /*1a9a0*/  @!P1 SYNCS.ARRIVE.TRANS64.RED.A1T0 RZ, [R170+URZ], RZ ;  /* 0x000000ffaaff99a7 */ /* 0x0001e4000810043f */
[----:B------:R-:W-:Y:S01]  /*1a9b0*/  FADD.FTZ R112, R152, R91 ;  /* 0x0000005b98707221 */ /* 0x000fe20000010000 */
[----:B------:R-:W-:Y:S01]  /*1a9c0*/  FADD.FTZ R5, R153, R110 ;  /* 0x0000006e99057221 */ /* 0x000fe20000010000 */
[----:B------:R-:W-:-:S02]  /*1a9d0*/  F2FP.BF16.F32.PACK_AB R152, R93, R152 ;  /* 0x000000985d98723e */ /* 0x000fc400000010ff */
[----:B------:R-:W-:Y:S01]  /*1a9e0*/  FADD.FTZ R91, R93, R112 ;  /* 0x000000705d5b7221 */ /* 0x000fe20000010000 */
[C---:B------:R-:W-:Y:S01]  /*1a9f0*/  FADD.FTZ R110, R98.reuse, R5 ;  /* 0x00000005626e7221 */ /* 0x040fe20000010000 */
[----:B------:R-:W-:Y:S01]  /*1aa00*/  F2FP.BF16.F32.PACK_AB R153, R98, R153 ;  /* 0x000000996299723e */ /* 0x000fe200000010ff */
[----:B0-----:R-:W-:Y:S02]  /*1aa10*/  IMAD.MOV.U32 R170, RZ, RZ, R161 ;  /* 0x000000ffffaa7224 */ /* 0x001fe400078e00a1 */
        /* <DEDUP_REMOVED lines=16> */
[----:B------:R-:W-:Y:S01]  /*1ab20*/  FADD.FTZ R5, R106, R5 ;  /* 0x000000056a057221 */ /* 0x000fe20000010000 */
[----:B------:R-:W-:Y:S02]  /*1ab30*/  F2FP.BF16.F32.PACK_AB R145, R13, R12 ;  /* 0x0000000c0d91723e */ /* 0x000fe400000010ff */
[----:B------:R-:W-:Y:S01]  /*1ab40*/  FADD.FTZ R90, R144, R21 ;  /* 0x00000015905a7221 */ /* 0x000fe20000010000 */
[----:B------:R-:W-:Y:S01]  /*1ab50*/  FADD.FTZ R94, R12, R5 ;  /* 0x000000050c5e7221 */ /* 0x000fe20000010000 */
[----:B------:R-:W-:Y:S02]  /*1ab60*/  F2FP.BF16.F32.PACK_AB R151, R106, R151 ;  /* 0x000000976a97723e */ /* 0x000fe400000010ff */
[----:B------:R-:W-:Y:S01]  /*1ab70*/  FADD.FTZ R5, R101, R90 ;  /* 0x0000005a65057221 */ /* 0x000fe20000010000 */
[----:B------:R-:W-:Y:S01]  /*1ab80*/  FADD.FTZ R94, R13, R94 ;  /* 0x0000005e0d5e7221 */ /* 0x000fe20000010000 */
[----:B------:R-:W-:-:S02]  /*1ab90*/  F2FP.BF16.F32.PACK_AB R144, R101, R144 ;  /* 0x000000906590723e */ /* 0x000fc400000010ff */
[----:B------:R-:W-:Y:S01]  /*1aba0*/  FADD.FTZ R90, R146, R5 ;  /* 0x00000005925a7221 */ /* 0x000fe20000010000 */
[----:B------:R-:W-:Y:S01]  /*1abb0*/  FADD.FTZ R5, R147, R94 ;  /* 0x0000005e93057221 */ /* 0x000fe20000010000 */
[C---:B------:R-:W-:Y:S02]  /*1abc0*/  F2FP.BF16.F32.PACK_AB R147, R6.reuse, R147 ;  /* 0x000000930693723e */ /* 0x040fe400000010ff */
[C---:B------:R-:W-:Y:S01]  /*1abd0*/  FADD.FTZ R21, R109.reuse, R90 ;  /* 0x0000005a6d157221 */ /* 0x040fe20000010000 */
[----:B------:R-:W-:Y:S01]  /*1abe0*/  FADD.FTZ R90, R6, R5 ;  /* 0x00000005065a7221 */ /* 0x000fe20000010000 */
[----:B------:R-:W-:Y:S02]  /*1abf0*/  F2FP.BF16.F32.PACK_AB R146, R109, R146 ;  /* 0x000000926d92723e */ /* 0x000fe400000010ff */
[----:B------:R-:W-:Y:S01]  /*1ac00*/  FADD.FTZ R94, R88, R21 ;  /* 0x00000015585e7221 */ /* 0x000fe20000010000 */
[----:B------:R-:W-:Y:S01]  /*1ac10*/  FADD.FTZ R5, R141, R90 ;  /* 0x0000005a8d057221 */ /* 0x000fe20000010000 */
[----:B------:R-:W-:-:S02]  /*1ac20*/  F2FP.BF16.F32.PACK_AB R141, R108, R141 ;  /* 0x0000008d6c8d723e */ /* 0x000fc400000010ff */
[----:B------:R-:W-:Y:S01]  /*1ac30*/  FADD.FTZ R21, R113, R94 ;  /* 0x0000005e71157221 */ /* 0x000fe20000010000 */
[----:B------:R-:W-:-:S03]  /*1ac40*/  FADD.FTZ R5, R108, R5 ;  /* 0x000000056c057221 */ /* 0x000fc60000010000 */
[----:B------:R-:W-:Y:S01]  /*1ac50*/  FADD.FTZ R90, R92, R21 ;  /* 0x000000155c5a7221 */ /* 0x000fe20000010000 */
[----:B------:R-:W-:Y:S01]  /*1ac60*/  FADD.FTZ R5, R126, R5 ;  /* 0x000000057e057221 */ /* 0x000fe20000010000 */
[----:B------:R-:W-:Y:S02]  /*1ac70*/  IMAD.MOV.U32 R21, RZ, RZ, R3 ;  /* 0x000000ffff157224 */ /* 0x000fe400078e0003 */
[----:B------:R-:W-:Y:S01]  /*1ac80*/  FADD.FTZ R13, R15, R90 ;  /* 0x0000005a0f0d7221 */ /* 0x000fe20000010000 */
[----:B------:R-:W-:-:S03]  /*1ac90*/  FADD.FTZ R5, R127, R5 ;  /* 0x000000057f057221 */ /* 0x000fc60000010000 */
[----:B------:R-:W-:Y:S01]  /*1aca0*/  FADD.FTZ R6, R14, R13 ;  /* 0x0000000d0e067221 */ /* 0x000fe20000010000 */
[----:B------:R-:W-:-:S03]  /*1acb0*/  FADD.FTZ R5, R130, R5 ;  /* 0x0000000582057221 */ /* 0x000fc60000010000 */
[----:B------:R-:W-:Y:S01]  /*1acc0*/  FADD.FTZ R13, R117, R6 ;  /* 0x00000006750d7221 */ /* 0x000fe20000010000 */
[----:B------:R-:W-:-:S03]  /*1acd0*/  FADD.FTZ R5, R131, R5 ;  /* 0x0000000583057221 */ /* 0x000fc60000010000 */
[----:B------:R-:W-:Y:S01]  /*1ace0*/  FADD.FTZ R6, R96, R13 ;  /* 0x0000000d60067221 */ /* 0x000fe20000010000 */
[----:B------:R-:W-:-:S03]  /*1acf0*/  FADD.FTZ R5, R134, R5 ;  /* 0x0000000586057221 */ /* 0x000fc60000010000 */
[----:B------:R-:W-:Y:S01]  /*1ad00*/  FADD.FTZ R6, R9, R6 ;  /* 0x0000000609067221 */ /* 0x000fe20000010000 */
[----:B------:R-:W-:Y:S01]  /*1ad10*/  FADD.FTZ R5, R100, R5 ;  /* 0x0000000564057221 */ /* 0x000fe20000010000 */
[----:B------:R-:W-:Y:S01]  /*1ad20*/  IMAD.MOV.U32 R9, RZ, RZ, R4 ;  /* 0x000000ffff097224 */ /* 0x000fe200078e0004 */
[----:B------:R-:W-:Y:S06]  /*1ad30*/  @P2 BRA `(.L_x_1563) ;  /* 0xffffffe0002c2947 */ /* 0x000fec000383ffff */
[----:B------:R-:W-:Y:S05]  /*1ad40*/  BSYNC B1 ;  /* 0x0000000000017941 */ /* 0x000fea0003800000 */
.L_x_1552:
[----:B------:R-:W-:Y:S05]  /*1ad50*/  BSYNC B0 ;  /* 0x0000000000007941 */ /* 0x000fea0003800000 */
.L_x_1551:
[----:B------:R-:W-:Y:S01]  /*1ad60*/  ISETP.GE.AND P2, PT, R11, R168, PT ;  /* 0x000000a80b00720c */ /* 0x000fe20003f46270 */
[----:B------:R-:W-:-:S12]  /*1ad70*/  BSSY B0, `(.L_x_1564) ;  /* 0x0000312000007945 */ /* 0x000fd80003800000 */
[----:B------:R-:W-:Y:S05]  /*1ad80*/  @!P2 BRA `(.L_x_1565) ;  /* 0x000000300040a947 */ /* 0x000fea0003800000 */
[----:B------:R-:W-:Y:S02]  /*1ad90*/  IMAD R21, R169, 0x80, R179 ;  /* 0x00000080a9157824 */ /* 0x000fe400078e02b3 */
[----:B------:R-:W-:Y:S02]  /*1ada0*/  IMAD.MOV.U32 R9, RZ, RZ, R4 ;  /* 0x000000ffff097224 */ /* 0x000fe400078e0004 */
[----:B------:R-:W-:Y:S02]  /*1adb0*/  VIADD R21, R21, 0x8 ;  /* 0x0000000815157836 */ /* 0x000fe40000000000 */
[----:B------:R-:W-:Y:S02]  /*1adc0*/  IMAD.MOV.U32 R20, RZ, RZ, R3 ;  /* 0x000000ffff147224 */ /* 0x000fe400078e0003 */
[----:B------:R-:W-:Y:S01]  /*1add0*/  IMAD.MOV.U32 R170, RZ, RZ, R161 ;  /* 0x000000ffffaa7224 */ /* 0x000fe200078e00a1 */
[----:B------:R-:W-:Y:S01]  /*1ade0*/  IADD3 R21, R21, R163, -R164 ;  /* 0x000000a315157210 */ /* 0x000fe20007ffe8a4 */
[----:B------:R-:W-:-:S07]  /*1adf0*/  IMAD.MOV.U32 R171, RZ, RZ, R160 ;  /* 0x000000ffffab7224 */ /* 0x000fce00078e00a0 */
.L_x_1584:
[----:B------:R-:W-:-:S05]  /*1ae00*/  VIADD R3, R171, 0x1 ;  /* 0x00000001ab037836 */ /* 0x000fca0000000000 */
[----:B------:R-:W-:-:S04]  /*1ae10*/  ISETP.NE.AND P2, PT, R3, 0x2, PT ;  /* 0x000000020300780c */ /* 0x000fc80003f45270 */
[----:B------:R-:W-:Y:S02]  /*1ae20*/  SEL R161, RZ, 0x1, P2 ;  /* 0x00000001ffa17807 */ /* 0x000fe40001000000 */
[----:B------:R-:W-:Y:S02]  /*1ae30*/  SEL R160, R3, RZ, P2 ;  /* 0x000000ff03a07207 */ /* 0x000fe40001000000 */
[----:B------:R-:W-:Y:S01]  /*1ae40*/  LOP3.LUT R161, R170, R161, RZ, 0x3c, !PT ;  /* 0x000000a1aaa17212 */ /* 0x000fe200078e3cff */
[----:B------:R-:W-:Y:S06]  /*1ae50*/  @!P0 BRA `(.L_x_1566) ;  /* 0x0000000000048947 */ /* 0x000fec0003800000 */
[----:B------:R-:W-:Y:S01]  /*1ae60*/  BPT.TRAP 0x1 ;  /* 0x000000040000795c */ /* 0x000fe20000300000 */
.L_x_1566:
[----:B------:R-:W-:Y:S01]  /*1ae70*/  IMAD R4, R160, 0x8, R18 ;  /* 0x00000008a0047824 */ /* 0x000fe200078e0212 */
[----:B------:R-:W-:-:S04]  /*1ae80*/  SHF.L.U32 R3, R161, 0x1f, RZ ;  /* 0x0000001fa1037819 */ /* 0x000fc800000006ff */
[----:B------:R0:W1:Y:S01]  /*1ae90*/  SYNCS.PHASECHK.TRANS64.TRYWAIT P2, [R4+URZ+0x2a830], R3 ;  /* 0x02a83003040075a7 */ /* 0x000062000804017f */
[----:B------:R-:W-:Y:S05]  /*1aea0*/  @!P0 BRA `(.L_x_1567) ;  /* 0x0000000000048947 */ /* 0x000fea0003800000 */
[----:B------:R-:W-:Y:S01]  /*1aeb0*/  BPT.TRAP 0x1 ;  /* 0x000000040000795c */ /* 0x000fe20000300000 */
.L_x_1567:
[----:B------:R-:W-:Y:S01]  /*1aec0*/  BSSY B1, `(.L_x_1568) ;  /* 0x0000006000017945 */ /* 0x000fe20003800000 */
[----:B------:R-:W-:Y:S02]  /*1aed0*/  IMAD R12, R160, 0x900, R8 ;  /* 0x00000900a00c7824 */ /* 0x000fe400078e0208 */
[----:B------:R-:W-:Y:S01]  /*1aee0*/  IMAD.MOV.U32 R13, RZ, RZ, 0x40000040 ;  /* 0x40000040ff0d7424 */ /* 0x000fe200078e00ff */
[----:B-1----:R-:W-:Y:S06]  /*1aef0*/  @P2 BRA `(.L_x_1569) ;  /* 0x0000000000082947 */ /* 0x002fec0003800000 */
[----:B------:R-:W1:Y:S02]  /*1af00*/  SYNCS.PHASECHK.TRANS64.TRYWAIT P2, [R4+URZ+0x2a830], R3 ;  /* 0x02a83003040075a7 */ /* 0x000e64000804017f */
[----:B-1----:R-:W-:Y:S05]  /*1af10*/  @!P2 BRA `(.L_x_1570) ;  /* 0x000000d0005ca947 */ /* 0x002fea0003800000 */
.L_x_1569:
[----:B------:R-:W-:Y:S05]  /*1af20*/  BSYNC B1 ;  /* 0x0000000000017941 */ /* 0x000fea0003800000 */
.L_x_1568:
        /* <DEDUP_REMOVED lines=179> */
.L_x_1571:
[----:B01----:R-:W-:Y:S01]  /*1ba60*/  SHF.L.U32 R3, R170, 0x1f, RZ ;  /* 0x0000001faa037819 */ /* 0x003fe200000006ff */
[----:B------:R-:W-:-:S04]  /*1ba70*/  IMAD R12, R171, 0x8, R18 ;  /* 0x00000008ab0c7824 */ /* 0x000fc800078e0212 */
[----:B------:R0:W1:Y:S01]  /*1ba80*/  SYNCS.PHASECHK.TRANS64.TRYWAIT P2, [R12+URZ+0x2a850], R3 ;  /* 0x02a850030c0075a7 */ /* 0x000062000804017f */
[----:B------:R-:W-:Y:S05]  /*1ba90*/  @!P0 BRA `(.L_x_1572) ;  /* 0x0000000000048947 */ /* 0x000fea0003800000 */
[----:B------:R-:W-:Y:S01]  /*1baa0*/  BPT.TRAP 0x1 ;  /* 0x000000040000795c */ /* 0x000fe20000300000 */
.L_x_1572:
        /* <DEDUP_REMOVED lines=9> */
.L_x_1574:
[----:B------:R-:W-:Y:S05]  /*1bb40*/  BSYNC B1 ;  /* 0x0000000000017941 */ /* 0x000fea0003800000 */
.L_x_1573:
[----:B------:R-:W-:Y:S01]  /*1bb50*/  IMAD.MOV.U32 R2, RZ, RZ, R0 ;  /* 0x000000ffff027224 */ /* 0x000fe200078e0000 */
[----:B------:R-:W-:Y:S01]  /*1bb60*/  WARPGROUP.ARRIVE ;  /* 0x00000000000079c5 */ /* 0x000fe20000000000 */
[----:B01----:R-:W-:Y:S01]  /*1bb70*/  IMAD.MOV.U32 R3, RZ, RZ, 0x40000040 ;  /* 0x40000040ff037424 */ /* 0x003fe200078e00ff */
[----:B------:R-:W-:Y:S01]  /*1bb80*/  ISETP.GE.AND P2, PT, R10, 0x1, PT ;  /* 0x000000010a00780c */ /* 0x000fe20003f46270 */
[----:B------:R-:W-:Y:S01]  /*1bb90*/  @!P1 VIADD R4, R4, 0x2a840 ;  /* 0x0002a84004049836 */ /* 0x000fe20000000000 */
[----:B------:R-:W-:Y:S01]  /*1bba0*/  R2UR UR6, R2 ;  /* 0x00000000020672ca */ /* 0x000fe200000e0000 */
[----:B------:R-:W-:Y:S01]  /*1bbb0*/  VIADD R2, R0, 0x80 ;  /* 0x0000008000027836 */ /* 0x000fe20000000000 */
[----:B------:R-:W-:Y:S01]  /*1bbc0*/  R2UR UR7, R3 ;  /* 0x00000000030772ca */ /* 0x000fe200000e0000 */
[----:B------:R-:W-:Y:S01]  /*1bbd0*/  IMAD.MOV.U32 R3, RZ, RZ, 0x40000040 ;  /* 0x40000040ff037424 */ /* 0x000fe200078e00ff */
[----:B------:R-:W-:Y:S01]  /*1bbe0*/  ULOP3.LUT UR4, URZ, UR51, URZ, 0x33, !UPT ;  /* 0x000000333f047292 */ /* 0x000fe2000f8e333f */
[----:B------:R-:W-:Y:S01]  /*1bbf0*/  @!P1 PRMT R4, RZ, 0x654, R4 ;  /* 0x00000654ff049816 */ /* 0x000fe20000000004 */
[----:B------:R-:W-:-:S09]  /*1bc00*/  IMAD R13, R169, 0x80, R179 ;  /* 0x00000080a90d7824 */ /* 0x000fd200078e02b3 */
        /* <DEDUP_REMOVED lines=13> */
[----:B------:R-:W-:Y:S01]  /*1bce0*/  WARPGROUP.ARRIVE ;  /* 0x00000000000079c5 */ /* 0x000fe20000000000 */
[----:B------:R-:W-:-:S04]  /*1bcf0*/  IMAD R152, R11, -0x60, RZ ;  /* 0xffffffa00b987824 */ /* 0x000fc800078e02ff */
[----:B------:R-:W-:-:S04]  /*1bd00*/  IMAD R7, R173, -0x2, R152 ;  /* 0xfffffffead077824 */ /* 0x000fc800078e0298 */
        /* <DEDUP_REMOVED lines=17> */
[----:B------:R-:W-:-:S05]  /*1be20*/  IADD3 R3, R152, 0x1, R163 ;  /* 0x0000000198037810 */ /* 0x000fca0007ffe0a3 */
[----:B------:R-:W-:-:S04]  /*1be30*/  IMAD.IADD R0, R3, 0x1, -R164 ;  /* 0x0000000103007824 */ /* 0x000fc800078e0aa4 */
        /* <DEDUP_REMOVED lines=9> */
[----:B------:R-:W-:Y:S01]  /*1bed0*/  IMAD.IADD R137, R13, 0x1, R156 ;  /* 0x000000010d897824 */ /* 0x000fe200078e029c */
[----:B------:R-:W-:Y:S06]  /*1bee0*/  @!P2 BRA `(.L_x_1576) ;  /* 0x000000000058a947 */ /* 0x000fec0003800000 */
[----:B------:R-:W-:Y:S01]  /*1bef0*/  IADD3 R0, R13, R163, -R164 ;  /* 0x000000a30d007210 */ /* 0x000fe20007ffe8a4 */
[----:B------:R-:W-:Y:S03]  /*1bf00*/  BSSY B1, `(.L_x_1577) ;  /* 0x0000011000017945 */ /* 0x000fe60003800000 */
[----:B------:R-:W-:-:S13]  /*1bf10*/  ISETP.GT.AND P2, PT, R0, -0x1, PT ;  /* 0xffffffff0000780c */ /* 0x000fda0003f44270 */
[----:B------:R-:W-:Y:S05]  /*1bf20*/  @P2 BRA `(.L_x_1578) ;  /* 0x0000000000202947 */ /* 0x000fea0003800000 */
[----:B0-----:R-:W-:Y:S01]  /*1bf30*/  IMAD.U32 R4, RZ, RZ, UR39 ;  /* 0x00000027ff047e24 */ /* 0x001fe2000f8e00ff */
[----:B------:R-:W-:-:S04]  /*1bf40*/  LOP3.LUT R139, RZ, R0, RZ, 0x33, !PT ;  /* 0x00000000ff8b7212 */ /* 0x000fc800078e33ff */
[----:B------:R-:W-:-:S13]  /*1bf50*/  ISETP.NE.AND P2, PT, R4, 0x1, PT ;  /* 0x000000010400780c */ /* 0x000fda0003f45270 */
[----:B------:R-:W0:Y:S02]  /*1bf60*/  @P2 LDC.64 R2, c[0x0][0x9e8] ;  /* 0x00027a00ff022b82 */ /* 0x000e240000000a00 */
[----:B0-----:R-:W-:-:S05]  /*1bf70*/  @P2 IMAD.HI.U32 R2, R139, R2, RZ ;  /* 0x000000028b022227 */ /* 0x001fca00078e00ff */
[----:B------:R-:W-:-:S04]  /*1bf80*/  @P2 SHF.R.U32.HI R139, RZ, R3, R2 ;  /* 0x00000003ff8b2219 */ /* 0x000fc80000011602 */
[----:B------:R-:W-:Y:S01]  /*1bf90*/  LOP3.LUT R139, RZ, R139, RZ, 0x33, !PT ;  /* 0x0000008bff8b7212 */ /* 0x000fe200078e33ff */
[----:B------:R-:W-:Y:S06]  /*1bfa0*/  BRA `(.L_x_1579) ;  /* 0x0000000000187947 */ /* 0x000fec0003800000 */
.L_x_1578:
[----:B0-----:R-:W-:Y:S01]  /*1bfb0*/  IMAD.U32 R4, RZ, RZ, UR39 ;  /* 0x00000027ff047e24 */ /* 0x001fe2000f8e00ff */
[----:B------:R-:W-:-:S04]  /*1bfc0*/  IADD3 R139, R13, R163, -R164 ;  /* 0x000000a30d8b7210 */ /* 0x000fc80007ffe8a4 */
[----:B------:R-:W-:-:S13]  /*1bfd0*/  ISETP.NE.AND P2, PT, R4, 0x1, PT ;  /* 0x000000010400780c */ /* 0x000fda0003f45270 */
[----:B------:R-:W0:Y:S02]  /*1bfe0*/  @P2 LDC.64 R2, c[0x0][0x9e8] ;  /* 0x00027a00ff022b82 */ /* 0x000e240000000a00 */
[----:B0-----:R-:W-:-:S05]  /*1bff0*/  @P2 IMAD.HI.U32 R2, R139, R2, RZ ;  /* 0x000000028b022227 */ /* 0x001fca00078e00ff */
[----:B------:R-:W-:-:S07]  /*1c000*/  @P2 SHF.R.U32.HI R139, RZ, R3, R2 ;  /* 0x00000003ff8b2219 */ /* 0x000fce0000011602 */
.L_x_1579:
[----:B------:R-:W-:Y:S05]  /*1c010*/  BSYNC B1 ;  /* 0x0000000000017941 */ /* 0x000fea0003800000 */
.L_x_1577:
[----:B------:R-:W-:-:S05]  /*1c020*/  IMAD R0, R139, R4, R7 ;  /* 0x000000048b007224 */ /* 0x000fca00078e0207 */
[----:B------:R-:W-:Y:S02]  /*1c030*/  VIADDMNMX R137, R0, R4, R137, PT ;  /* 0x0000000400897246 */ /* 0x000fe40003800189 */
[----:B------:R-:W-:-:S07]  /*1c040*/  VIMNMX R15, R15, R0, !PT ;  /* 0x000000000f0f7248 */ /* 0x000fce0007fe0100 */
.L_x_1576:
        /* <DEDUP_REMOVED lines=12> */
[----:B0-----:R-:W-:Y:S02]  /*1c110*/  FSEL R4, R93, -INF , !P4 ;  /* 0xff8000005d047808 */ /* 0x001fe40006000000 */
        /* <DEDUP_REMOVED lines=86> */
[----:B------:R-:W-:Y:S02]  /*1c680*/  IADD3 R89, R154, 0x8, R13 ;  /* 0x000000089a597810 */ /* 0x000fe40007ffe00d */
        /* <DEDUP_REMOVED lines=15> */
[----:B------:R-:W-:Y:S02]  /*1c780*/  IADD3 R15, R156, 0x8, R13 ;  /* 0x000000089c0f7810 */ /* 0x000fe40007ffe00d */
[----:B------:R-:W-:-:S04]  /*1c790*/  ISETP.LT.OR P6, PT, R137, 0x5a, P6 ;  /* 0x0000005a8900780c */ /* 0x000fc800037c1670 */
[----:B------:R-:W-:Y:S02]  /*1c7a0*/  FSEL R88, R133, -INF , !P6 ;  /* 0xff80000085587808 */ /* 0x000fe40007000000 */
[----:B------:R-:W-:-:S13]  /*1c7b0*/  ISETP.GE.AND P6, PT, R10, 0x1, PT ;  /* 0x000000010a00780c */ /* 0x000fda0003fc6270 */
[----:B------:R-:W-:Y:S05]  /*1c7c0*/  @!P6 BRA `(.L_x_1580) ;  /* 0x00000000005ce947 */ /* 0x000fea0003800000 */
[----:B------:R-:W-:Y:S01]  /*1c7d0*/  ISETP.GT.AND P6, PT, R21, -0x1, PT ;  /* 0xffffffff1500780c */ /* 0x000fe20003fc4270 */
[----:B------:R-:W-:-:S12]  /*1c7e0*/  BSSY B1, `(.L_x_1581) ;  /* 0x0000012000017945 */ /* 0x000fd80003800000 */
[----:B------:R-:W-:Y:S05]  /*1c7f0*/  @P6 BRA `(.L_x_1582) ;  /* 0x0000000000286947 */ /* 0x000fea0003800000 */
[----:B------:R-:W-:Y:S02]  /*1c800*/  IMAD.U32 R133, RZ, RZ, UR39 ;  /* 0x00000027ff857e24 */ /* 0x000fe4000f8e00ff */
[----:B------:R-:W-:-:S03]  /*1c810*/  VIADD R13, R13, 0x8 ;  /* 0x000000080d0d7836 */ /* 0x000fc60000000000 */
[----:B------:R-:W-:Y:S02]  /*1c820*/  ISETP.NE.AND P6, PT, R133, 0x1, PT ;  /* 0x000000018500780c */ /* 0x000fe40003fc5270 */
[----:B------:R-:W-:-:S04]  /*1c830*/  IADD3 R13, R13, R163, -R164 ;  /* 0x000000a30d0d7210 */ /* 0x000fc80007ffe8a4 */
[----:B------:R-:W-:-:S07]  /*1c840*/  LOP3.LUT R13, RZ, R13, RZ, 0x33, !PT ;  /* 0x0000000dff0d7212 */ /* 0x000fce00078e33ff */
[----:B------:R-:W0:Y:S02]  /*1c850*/  @P6 LDC.64 R2, c[0x0][0x9e8] ;  /* 0x00027a00ff026b82 */ /* 0x000e240000000a00 */
[----:B0-----:R-:W-:-:S05]  /*1c860*/  @P6 IMAD.HI.U32 R2, R13, R2, RZ ;  /* 0x000000020d026227 */ /* 0x001fca00078e00ff */
[----:B------:R-:W-:-:S04]  /*1c870*/  @P6 SHF.R.U32.HI R13, RZ, R3, R2 ;  /* 0x00000003ff0d6219 */ /* 0x000fc80000011602 */
[----:B------:R-:W-:Y:S01]  /*1c880*/  LOP3.LUT R2, RZ, R13, RZ, 0x33, !PT ;  /* 0x0000000dff027212 */ /* 0x000fe200078e33ff */
[----:B------:R-:W-:Y:S06]  /*1c890*/  BRA `(.L_x_1583) ;  /* 0x0000000000187947 */ /* 0x000fec0003800000 */
.L_x_1582:
[----:B------:R-:W-:-:S05]  /*1c8a0*/  IMAD.U32 R133, RZ, RZ, UR39 ;  /* 0x00000027ff857e24 */ /* 0x000fca000f8e00ff */
[----:B------:R-:W-:-:S13]  /*1c8b0*/  ISETP.NE.AND P6, PT, R133, 0x1, PT ;  /* 0x000000018500780c */ /* 0x000fda0003fc5270 */
[----:B------:R-:W0:Y:S02]  /*1c8c0*/  @P6 LDC.64 R2, c[0x0][0x9e8] ;  /* 0x00027a00ff026b82 */ /* 0x000e240000000a00 */
[----:B0-----:R-:W-:-:S04]  /*1c8d0*/  @P6 IMAD.HI.U32 R152, R21, R2, RZ ;  /* 0x0000000215986227 */ /* 0x001fc800078e00ff */
[----:B------:R-:W-:Y:S01]  /*1c8e0*/  IMAD.MOV.U32 R2, RZ, RZ, R21 ;  /* 0x000000ffff027224 */ /* 0x000fe200078e0015 */
[----:B------:R-:W-:-:S07]  /*1c8f0*/  @P6 SHF.R.U32.HI R2, RZ, R3, R152 ;  /* 0x00000003ff026219 */ /* 0x000fce0000011698 */
.L_x_1583:
[----:B------:R-:W-:Y:S05]  /*1c900*/  BSYNC B1 ;  /* 0x0000000000017941 */ /* 0x000fea0003800000 */
.L_x_1581:
[----:B------:R-:W-:-:S05]  /*1c910*/  IMAD R2, R2, R133, R7 ;  /* 0x0000008502027224 */ /* 0x000fca00078e0207 */
[----:B------:R-:W-:Y:S02]  /*1c920*/  VIADDMNMX R15, R2, R133, R15, PT ;  /* 0x00000085020f7246 */ /* 0x000fe4000380010f */
[----:B------:R-:W-:-:S07]  /*1c930*/  VIMNMX R89, R89, R2, !PT ;  /* 0x0000000259597248 */ /* 0x000fce0007fe0100 */
.L_x_1580:
[----:B------:R-:W-:Y:S01]  /*1c940*/  ISETP.GT.AND P2, PT, R89, 0x1, !P2 ;  /* 0x000000015900780c */ /* 0x000fe20005744270 */
[----:B------:R-:W-:Y:S01]  /*1c950*/  IMAD.U32 R7, RZ, RZ, UR38 ;  /* 0x00000026ff077e24 */ /* 0x000fe2000f8e00ff */
[----:B------:R-:W-:Y:S01]  /*1c960*/  ISETP.NE.AND P6, PT, R155, RZ, PT ;  /* 0x000000ff9b00720c */ /* 0x000fe20003fc5270 */
[----:B------:R-:W-:Y:S01]  /*1c970*/  @!P1 VIADD R12, R12, 0x2a860 ;  /* 0x0002a8600c0c9836 */ /* 0x000fe20000000000 */
[----:B------:R-:W-:Y:S01]  /*1c980*/  ISETP.LT.OR P2, PT, R15, 0x2, P2 ;  /* 0x000000020f00780c */ /* 0x000fe20001741670 */
[----:B------:R-:W-:Y:S01]  /*1c990*/  IMAD.MOV.U32 R171, RZ, RZ, R160 ;  /* 0x000000ffffab7224 */ /* 0x000fe200078e00a0 */
        /* <DEDUP_REMOVED lines=66> */
[----:B------:R-:W-:Y:S01]  /*1cdc0*/  ISETP.NE.AND P6, PT, R157, RZ, PT ;  /* 0x000000ff9d00720c */ /* 0x000fe20003fc5270 */
[----:B------:R-:W0:Y:S01]  /*1cdd0*/  SHFL.BFLY PT, R210, R13, 0x2, 0x1f ;  /* 0x0c401f000dd27f89 */ /* 0x000e2200000e0000 */
[----:B------:R-:W-:Y:S02]  /*1cde0*/  FSEL R114, R114, -INF , !P2 ;  /* 0xff80000072727808 */ /* 0x000fe40005000000 */
[----:B------:R-:W-:-:S02]  /*1cdf0*/  ISETP.NE.AND P2, PT, R145, RZ, PT ;  /* 0x000000ff9100720c */ /* 0x000fc40003f45270 */
[----:B------:R-:W-:Y:S02]  /*1ce00*/  ISETP.NE.AND P3, PT, R159, RZ, PT ;  /* 0x000000ff9f00720c */ /* 0x000fe40003f65270 */
        /* <DEDUP_REMOVED lines=13> */
[----:B------:R-:W0:Y:S01]  /*1cee0*/  SHFL.BFLY PT, R210, R91, 0x1, 0x1f ;  /* 0x0c201f005bd27f89 */ /* 0x000e2200000e0000 */
[----:B------:R-:W-:Y:S02]  /*1cef0*/  FSEL R134, R134, -INF , !P5 ;  /* 0xff80000086867808 */ /* 0x000fe40006800000 */
        /* <DEDUP_REMOVED lines=45> */
[----:B------:R-:W-:Y:S01]  /*1d1d0*/  FSEL R111, R3, RZ, P2 ;  /* 0x000000ff036f7208 */ /* 0x000fe20001000000 */
        /* <DEDUP_REMOVED lines=18> */
[----:B------:R-:W-:-:S03]  /*1d300*/  FFMA.FTZ R120, R150, R7, -R99 ;  /* 0x0000000796787223 */ /* 0x000fc60000010863 */
[----:B------:R-:W-:Y:S01]  /*1d310*/  FMNMX.FTZ R95, R110, R95, !PT ;  /* 0x0000005f6e5f7209 */ /* 0x000fe20007810000 */
[----:B------:R0:W-:Y:S03]  /*1d320*/  MUFU.EX2 R96, R136 ;  /* 0x0000008800607308 */ /* 0x0001e60000000800 */
[----:B------:R-:W-:-:S04]  /*1d330*/  FMNMX.FTZ R97, R170, R95, !PT ;  /* 0x0000005faa617209 */ /* 0x000fc80007810000 */
[----:B------:R-:W-:Y:S01]  /*1d340*/  FMNMX.FTZ R97, R114, R97, !PT ;  /* 0x0000006172617209 */ /* 0x000fe20007810000 */
[----:B------:R-:W-:Y:S01]  /*1d350*/  MUFU.EX2 R90, R90 ;  /* 0x0000005a005a7308 */ /* 0x000fe20000000800 */
[----:B0-----:R-:W-:Y:S02]  /*1d360*/  FSEL R136, R135, -INF , !P3 ;  /* 0xff80000087887808 */ /* 0x001fe40005800000 */
[----:B------:R-:W-:-:S04]  /*1d370*/  FMNMX.FTZ R97, R194, R97, !PT ;  /* 0x00000061c2617209 */ /* 0x000fc80007810000 */
[----:B------:R-:W-:Y:S01]  /*1d380*/  FMNMX.FTZ R97, R118, R97, !PT ;  /* 0x0000006176617209 */ /* 0x000fe20007810000 */
[----:B------:R-:W-:Y:S03]  /*1d390*/  MUFU.EX2 R92, R92 ;  /* 0x0000005c005c7308 */ /* 0x000fe60000000800 */
[----:B------:R-:W-:-:S04]  /*1d3a0*/  FMNMX.FTZ R101, R204, R97, !PT ;  /* 0x00000061cc657209 */ /* 0x000fc80007810000 */
        /* <DEDUP_REMOVED lines=8> */
[----:B------:R0:W1:Y:S03]  /*1d430*/  MUFU.EX2 R100, R138 ;  /* 0x0000008a00647308 */ /* 0x0000660000000800 */
[----:B------:R-:W-:-:S04]  /*1d440*/  FMNMX.FTZ R101, R104, R101, !PT ;  /* 0x0000006568657209 */ /* 0x000fc80007810000 */
[----:B------:R-:W-:Y:S01]  /*1d450*/  FMNMX.FTZ R101, R134, R101, !PT ;  /* 0x0000006586657209 */ /* 0x000fe20007810000 */
[----:B------:R-:W-:Y:S01]  /*1d460*/  MUFU.EX2 R14, R14 ;  /* 0x0000000e000e7308 */ /* 0x000fe20000000800 */
[--C-:B0-----:R-:W-:Y:S02]  /*1d470*/  FFMA.FTZ R138, R132, R7, -R99.reuse ;  /* 0x00000007848a7223 */ /* 0x101fe40000010863 */
[----:B------:R-:W-:Y:S01]  /*1d480*/  FMNMX.FTZ R0, R136, R101, !PT ;  /* 0x0000006588007209 */ /* 0x000fe20007810000 */
[-CC-:B------:R-:W-:Y:S01]  /*1d490*/  FFMA.FTZ R101, R116, R7.reuse, -R99.reuse ;  /* 0x0000000774657223 */ /* 0x180fe20000010863 */
[----:B------:R-:W-:-:S03]  /*1d4a0*/  FFMA.FTZ R116, R144, R7, -R99 ;  /* 0x0000000790747223 */ /* 0x000fc60000010863 */
[----:B------:R-:W0:Y:S01]  /*1d4b0*/  SHFL.BFLY PT, R105, R0, 0x2, 0x1f ;  /* 0x0c401f0000697f89 */ /* 0x000e2200000e0000 */
[----:B------:R-:W-:Y:S08]  /*1d4c0*/  MUFU.EX2 R89, R89 ;  /* 0x0000005900597308 */ /* 0x000ff00000000800 */
[----:B------:R-:W2:Y:S08]  /*1d4d0*/  MUFU.EX2 R108, R108 ;  /* 0x0000006c006c7308 */ /* 0x000eb00000000800 */
[----:B------:R-:W-:Y:S01]  /*1d4e0*/  MUFU.EX2 R15, R15 ;  /* 0x0000000f000f7308 */ /* 0x000fe20000000800 */
[----:B0-----:R-:W-:Y:S01]  /*1d4f0*/  FMNMX.FTZ R4, R0, R105, !PT ;  /* 0x0000006900047209 */ /* 0x001fe20007810000 */
[----:B------:R-:W-:Y:S01]  /*1d500*/  FADD.FTZ R0, -R111, R20 ;  /* 0x000000146f007221 */ /* 0x000fe20000010100 */
[-CC-:B------:R-:W-:Y:S01]  /*1d510*/  FFMA.FTZ R105, R148, R7.reuse, -R99.reuse ;  /* 0x0000000794697223 */ /* 0x180fe20000010863 */
[----:B------:R-:W-:-:S04]  /*1d520*/  FFMA.FTZ R99, R88, R7, -R99 ;  /* 0x0000000758637223 */ /* 0x000fc80000010863 */
[----:B------:R-:W0:Y:S01]  /*1d530*/  MUFU.EX2 R112, R112 ;  /* 0x0000007000707308 */ /* 0x000e220000000800 */
[----:B------:R-:W3:Y:S01]  /*1d540*/  SHFL.BFLY PT, R109, R4, 0x1, 0x1f ;  /* 0x0c201f00046d7f89 */ /* 0x000ee200000e0000 */
[----:B------:R-:W-:Y:S01]  /*1d550*/  FMUL.FTZ R0, R0, R7 ;  /* 0x0000000700007220 */ /* 0x000fe20000410000 */
[----:B------:R-:W-:Y:S02]  /*1d560*/  @!P1 PRMT R111, RZ, 0x654, R12 ;  /* 0x00000654ff6f9816 */ /* 0x000fe4000000000c */
[----:B-1----:R-:W-:Y:S02]  /*1d570*/  F2FP.BF16.F32.PACK_AB R148, R100, R97 ;  /* 0x000000616494723e */ /* 0x002fe400000010ff */
[----:B------:R1:W-:Y:S01]  /*1d580*/  @!P1 SYNCS.ARRIVE.TRANS64.RED.A1T0 RZ, [R111+URZ], RZ ;  /* 0x000000ff6fff99a7 */ /* 0x0003e2000810043f */
[----:B------:R-:W4:Y:S01]  /*1d590*/  MUFU.EX2 R0, R0 ;  /* 0x0000000000007308 */ /* 0x000f220000000800 */
[----:B--2---:R-:W-:-:S07]  /*1d5a0*/  F2FP.BF16.F32.PACK_AB R150, R108, R89 ;  /* 0x000000596c96723e */ /* 0x004fce00000010ff */
[----:B------:R-:W-:Y:S01]  /*1d5b0*/  MUFU.EX2 R101, R101 ;  /* 0x0000006500657308 */ /* 0x000fe20000000800 */
[----:B0-----:R-:W-:-:S07]  /*1d5c0*/  F2FP.BF16.F32.PACK_AB R144, R112, R15 ;  /* 0x0000000f7090723e */ /* 0x001fce00000010ff */
[----:B------:R-:W-:Y:S01]  /*1d5d0*/  MUFU.EX2 R116, R116 ;  /* 0x0000007400747308 */ /* 0x000fe20000000800 */
[----:B---3--:R-:W-:-:S04]  /*1d5e0*/  FMNMX.FTZ R4, R4, R109, !PT ;  /* 0x0000006d04047209 */ /* 0x008fc80007810000 */
[C---:B------:R-:W-:Y:S01]  /*1d5f0*/  FSETP.NEU.FTZ.AND P2, PT, R4.reuse, -INF , PT ;  /* 0xff8000000400780b */ /* 0x040fe20003f5d000 */
[----:B------:R-:W-:Y:S02]  /*1d600*/  FMUL.FTZ R109, R4, R7 ;  /* 0x00000007046d7220 */ /* 0x000fe40000410000 */
[----:B------:R-:W-:Y:S03]  /*1d610*/  MUFU.EX2 R140, R140 ;  /* 0x0000008c008c7308 */ /* 0x000fe60000000800 */
        /* <DEDUP_REMOVED lines=9> */
[----:B----4-:R-:W-:Y:S01]  /*1d6b0*/  FFMA.FTZ R9, R0, R6, R13 ;  /* 0x0000000600097223 */ /* 0x010fe2000001000d */
        /* <DEDUP_REMOVED lines=24> */
[-CC-:B------:R-:W-:Y:S01]  /*1d840*/  FFMA.FTZ R114, R204, R7.reuse, -R109.reuse ;  /* 0x00000007cc727223 */ /* 0x180fe2000001086d */
[-CC-:B------:R-:W-:Y:S01]  /*1d850*/  FFMA.FTZ R130, R130, R7.reuse, -R109.reuse ;  /* 0x0000000782827223 */ /* 0x180fe2000001086d */
[-C--:B------:R-:W-:Y:S01]  /*1d860*/  FFMA.FTZ R104, R104, R7.reuse, -R109 ;  /* 0x0000000768687223 */ /* 0x080fe2000001086d */
[----:B------:R-:W-:Y:S01]  /*1d870*/  FADD.FTZ R118, R96, R9 ;  /* 0x0000000960767221 */ /* 0x000fe20000010000 */
[-CC-:B------:R-:W-:Y:S01]  /*1d880*/  FFMA.FTZ R134, R134, R7.reuse, -R109.reuse ;  /* 0x0000000786867223 */ /* 0x180fe2000001086d */
[----:B------:R-:W-:Y:S01]  /*1d890*/  FFMA.FTZ R109, R136, R7, -R109 ;  /* 0x00000007886d7223 */ /* 0x000fe2000001086d */
[----:B------:R-:W3:Y:S01]  /*1d8a0*/  MUFU.EX2 R88, R88 ;  /* 0x0000005800587308 */ /* 0x000ee20000000800 */
[----:B0-----:R-:W-:Y:S01]  /*1d8b0*/  FFMA.FTZ R5, R2, R5, R157 ;  /* 0x0000000502057223 */ /* 0x001fe2000001009d */
[----:B------:R-:W-:Y:S01]  /*1d8c0*/  FADD.FTZ R9, R97, R118 ;  /* 0x0000007661097221 */ /* 0x000fe20000010000 */
[----:B------:R-:W-:Y:S01]  /*1d8d0*/  F2FP.BF16.F32.PACK_AB R152, R14, R93 ;  /* 0x0000005d0e98723e */ /* 0x000fe200000010ff */
[----:B------:R-:W-:-:S02]  /*1d8e0*/  IMAD.MOV.U32 R170, RZ, RZ, R161 ;  /* 0x000000ffffaa7224 */ /* 0x000fc400078e00a1 */
[----:B------:R-:W-:Y:S01]  /*1d8f0*/  FADD.FTZ R6, R20, R5 ;  /* 0x0000000514067221 */ /* 0x000fe20000010000 */
[----:B------:R-:W-:Y:S01]  /*1d900*/  FADD.FTZ R118, R100, R9 ;  /* 0x0000000964767221 */ /* 0x000fe20000010000 */
[----:B------:R-:W-:Y:S01]  /*1d910*/  ISETP.GT.AND P2, PT, R11, R168, PT ;  /* 0x000000a80b00720c */ /* 0x000fe20003f44270 */
[----:B------:R-:W0:Y:S01]  /*1d920*/  MUFU.EX2 R153, R153 ;  /* 0x0000009900997308 */ /* 0x000e220000000800 */
[----:B--2---:R-:W-:Y:S01]  /*1d930*/  FADD.FTZ R5, R159, R6 ;  /* 0x000000069f057221 */ /* 0x004fe20000010000 */
[----:B------:R-:W-:Y:S01]  /*1d940*/  FADD.FTZ R9, R89, R118 ;  /* 0x0000007659097221 */ /* 0x000fe20000010000 */
[----:B------:R-:W-:Y:S01]  /*1d950*/  F2FP.BF16.F32.PACK_AB R157, R20, R157 ;  /* 0x0000009d149d723e */ /* 0x000fe200000010ff */
[----:B------:R-:W-:Y:S01]  /*1d960*/  VIADD R11, R11, 0xffffffff ;  /* 0xffffffff0b0b7836 */ /* 0x000fe20000000000 */
[----:B------:R-:W-:Y:S01]  /*1d970*/  F2FP.BF16.F32.PACK_AB R156, R90, R13 ;  /* 0x0000000d5a9c723e */ /* 0x000fe200000010ff */
[----:B------:R-:W-:Y:S01]  /*1d980*/  FADD.FTZ R118, R108, R9 ;  /* 0x000000096c767221 */ /* 0x000fe20000010000 */
[----:B------:R-:W-:Y:S01]  /*1d990*/  F2FP.BF16.F32.PACK_AB R158, R92, R91 ;  /* 0x0000005b5c9e723e */ /* 0x000fe200000010ff */
[----:B------:R-:W2:Y:S01]  /*1d9a0*/  MUFU.EX2 R94, R94 ;  /* 0x0000005e005e7308 */ /* 0x000ea20000000800 */
[----:B---3--:R-:W-:Y:S01]  /*1d9b0*/  FADD.FTZ R6, R88, R5 ;  /* 0x0000000558067221 */ /* 0x008fe20000010000 */
[----:B------:R-:W-:Y:S01]  /*1d9c0*/  FADD.FTZ R9, R15, R118 ;  /* 0x000000760f097221 */ /* 0x000fe20000010000 */
[----:B------:R-:W-:Y:S01]  /*1d9d0*/  F2FP.BF16.F32.PACK_AB R154, R96, R95 ;  /* 0x0000005f609a723e */ /* 0x000fe200000010ff */
[----:B------:R-:W-:Y:S01]  /*1d9e0*/  IMAD.MOV.U32 R20, RZ, RZ, R3 ;  /* 0x000000ffff147224 */ /* 0x000fe200078e0003 */
[----:B------:R-:W-:Y:S01]  /*1d9f0*/  F2FP.BF16.F32.PACK_AB R146, R116, R101 ;  /* 0x000000657492723e */ /* 0x000fe200000010ff */
[----:B------:R-:W-:Y:S01]  /*1da00*/  FADD.FTZ R118, R112, R9 ;  /* 0x0000000970767221 */ /* 0x000fe20000010000 */
[----:B------:R-:W-:Y:S01]  /*1da10*/  F2FP.BF16.F32.PACK_AB R159, R88, R159 ;  /* 0x0000009f589f723e */ /* 0x000fe200000010ff */
[----:B------:R-:W3:Y:S01]  /*1da20*/  MUFU.EX2 R155, R155 ;  /* 0x0000009b009b7308 */ /* 0x000ee20000000800 */
[----:B0-----:R-:W-:Y:S01]  /*1da30*/  FADD.FTZ R5, R153, R6 ;  /* 0x0000000699057221 */ /* 0x001fe20000010000 */
[----:B------:R-:W-:-:S04]  /*1da40*/  FADD.FTZ R9, R101, R118 ;  /* 0x0000007665097221 */ /* 0x000fc80000010000 */
[----:B------:R-:W-:Y:S02]  /*1da50*/  FADD.FTZ R9, R116, R9 ;  /* 0x0000000974097221 */ /* 0x000fe40000010000 */
[----:B------:R-:W0:Y:S01]  /*1da60*/  MUFU.EX2 R98, R98 ;  /* 0x0000006200627308 */ /* 0x000e220000000800 */
[----:B--2---:R-:W-:Y:S01]  /*1da70*/  FADD.FTZ R6, R94, R5 ;  /* 0x000000055e067221 */ /* 0x004fe20000010000 */
[----:B------:R-:W-:Y:S01]  /*1da80*/  FADD.FTZ R118, R140, R9 ;  /* 0x000000098c767221 */ /* 0x000fe20000010000 */
[----:B------:R-:W-:-:S05]  /*1da90*/  F2FP.BF16.F32.PACK_AB R153, R94, R153 ;  /* 0x000000995e99723e */ /* 0x000fca00000010ff */
        /* <DEDUP_REMOVED lines=54> */
[----:B---3--:R-:W-:Y:S01]  /*1de00*/  FADD.FTZ R14, R138, R9 ;  /* 0x000000098a0e7221 */ /* 0x008fe20000010000 */
[----:B------:R-:W-:-:S06]  /*1de10*/  IMAD.MOV.U32 R9, RZ, RZ, R4 ;  /* 0x000000ffff097224 */ /* 0x000fcc00078e0004 */
[----:B------:R-:W3:Y:S01]  /*1de20*/  MUFU.EX2 R109, R109 ;  /* 0x0000006d006d7308 */ /* 0x000ee20000000800 */
[----:B0-----:R-:W-:Y:S01]  /*1de30*/  FADD.FTZ R5, R134, R5 ;  /* 0x0000000586057221 */ /* 0x001fe20000010000 */
[C---:B--2---:R-:W-:Y:S01]  /*1de40*/  FADD.FTZ R6, R99.reuse, R14 ;  /* 0x0000000e63067221 */ /* 0x044fe20000010000 */
[----:B------:R-:W-:Y:S02]  /*1de50*/  F2FP.BF16.F32.PACK_AB R138, R99, R138 ;  /* 0x0000008a638a723e */ /* 0x000fe400000010ff */
[C---:B---3--:R-:W-:Y:S01]  /*1de60*/  FADD.FTZ R5, R109.reuse, R5 ;  /* 0x000000056d057221 */ /* 0x048fe20000010000 */
[----:B------:R-:W-:Y:S01]  /*1de70*/  F2FP.BF16.F32.PACK_AB R139, R109, R134 ;  /* 0x000000866d8b723e */ /* 0x000fe200000010ff */
[----:B-1----:R-:W-:Y:S06]  /*1de80*/  @P2 BRA `(.L_x_1584) ;  /* 0xffffffcc00dc2947 */ /* 0x002fec000383ffff */
.L_x_1565:
[----:B------:R-:W-:Y:S05]  /*1de90*/  BSYNC B0 ;  /* 0x0000000000007941 */ /* 0x000fea0003800000 */
.L_x_1564:
        /* <DEDUP_REMOVED lines=67> */
.L_x_1585:
[----:B------:R-:W-:Y:S01]  /*1e2d0*/  IMAD R13, R160, 0x8, R18 ;  /* 0x00000008a00d7824 */ /* 0x000fe200078e0212 */
[----:B------:R-:W-:-:S04]  /*1e2e0*/  SHF.L.U32 R0, R161, 0x1f, RZ ;  /* 0x0000001fa1007819 */ /* 0x000fc800000006ff */
[----:B------:R0:W1:Y:S01]  /*1e2f0*/  SYNCS.PHASECHK.TRANS64.TRYWAIT P2, [R13+URZ+0x2a850], R0 ;  /* 0x02a850000d0075a7 */ /* 0x000062000804017f */
[----:B------:R-:W-:Y:S05]  /*1e300*/  @!P0 BRA `(.L_x_1586) ;  /* 0x0000000000048947 */ /* 0x000fea0003800000 */
[----:B------:R-:W-:Y:S01]  /*1e310*/  BPT.TRAP 0x1 ;  /* 0x000000040000795c */ /* 0x000fe20000300000 */
.L_x_1586:
        /* <DEDUP_REMOVED lines=9> */
.L_x_1588:
[----:B------:R-:W-:Y:S05]  /*1e3b0*/  BSYNC B0 ;  /* 0x0000000000007941 */ /* 0x000fea0003800000 */
.L_x_1587:
[----:B------:R-:W-:Y:S01]  /*1e3c0*/  IMAD.MOV.U32 R9, RZ, RZ, 0x40000040 ;  /* 0x40000040ff097424 */ /* 0x000fe200078e00ff */
[C---:B------:R-:W-:Y:S01]  /*1e3d0*/  R2UR UR6, R8.reuse ;  /* 0x00000000080672ca */ /* 0x040fe200000e0000 */
[----:B------:R-:W-:Y:S01]  /*1e3e0*/  WARPGROUP.ARRIVE ;  /* 0x00000000000079c5 */ /* 0x000fe20000000000 */
[----:B------:R-:W-:Y:S01]  /*1e3f0*/  VIADD R10, R8, 0x80 ;  /* 0x00000080080a7836 */ /* 0x000fe20000000000 */
[----:B01----:R-:W0:Y:S01]  /*1e400*/  SHFL.BFLY PT, R0, R5, 0x2, 0x1f ;  /* 0x0c401f0005007f89 */ /* 0x003e2200000e0000 */
[----:B------:R-:W-:Y:S01]  /*1e410*/  R2UR UR7, R9 ;  /* 0x00000000090772ca */ /* 0x000fe200000e0000 */
[----:B------:R-:W-:Y:S02]  /*1e420*/  IMAD.MOV.U32 R11, RZ, RZ, 0x40000040 ;  /* 0x40000040ff0b7424 */ /* 0x000fe400078e00ff */
[----:B------:R-:W-:Y:S02]  /*1e430*/  IMAD.MOV.U32 R9, RZ, RZ, 0x40000040 ;  /* 0x40000040ff097424 */ /* 0x000fe400078e00ff */
[----:B------:R-:W-:-:S02]  /*1e440*/  VIADD R160, R160, 0x1 ;  /* 0x00000001a0a07836 */ /* 0x000fc40000000000 */
[----:B------:R-:W-:Y:S02]  /*1e450*/  IMAD.MOV.U32 R20, RZ, RZ, -0x800000 ;  /* 0xff800000ff147424 */ /* 0x000fe400078e00ff */
[----:B------:R-:W-:Y:S01]  /*1e460*/  VIADD R184, R184, 0x1 ;  /* 0x00000001b8b87836 */ /* 0x000fe20000000000 */
[----:B------:R-:W-:-:S03]  /*1e470*/  ISETP.NE.AND P2, PT, R160, 0x2, PT ;  /* 0x00000002a000780c */ /* 0x000fc60003f45270 */
[----:B------:R-:W-:Y:S01]  /*1e480*/  HGMMA.64x128x16.F32.BF16 R24, R156, gdesc[UR4].tnspB, R24, gsb0 ;  /* 0x41e000049c187df0 */ /* 0x000fe20008001818 */
[----:B------:R-:W-:Y:S01]  /*1e490*/  R2UR UR6, R10 ;  /* 0x000000000a0672ca */ /* 0x000fe200000e0000 */
[----:B------:R-:W-:Y:S01]  /*1e4a0*/  VIADD R10, R8, 0x100 ;  /* 0x00000100080a7836 */ /* 0x000fe20000000000 */
[----:B------:R-:W-:Y:S01]  /*1e4b0*/  R2UR UR7, R11 ;  /* 0x000000000b0772ca */ /* 0x000fe200000e0000 */
[----:B------:R-:W-:Y:S01]  /*1e4c0*/  IMAD.MOV.U32 R11, RZ, RZ, 0x40000040 ;  /* 0x40000040ff0b7424 */ /* 0x000fe200078e00ff */
[----:B------:R-:W-:Y:S01]  /*1e4d0*/  SEL R160, R160, RZ, P2 ;  /* 0x000000ffa0a07207 */ /* 0x000fe20001000000 */
[----:B0-----:R-:W-:Y:S01]  /*1e4e0*/  FADD.FTZ R2, R0, R5 ;  /* 0x0000000500027221 */ /* 0x001fe20000010000 */
[----:B------:R-:W-:Y:S01]  /*1e4f0*/  IMAD.MOV.U32 R5, RZ, RZ, RZ ;  /* 0x000000ffff057224 */ /* 0x000fe200078e00ff */
        /* <DEDUP_REMOVED lines=19> */
[----:B------:R-:W-:Y:S02]  /*1e630*/  R2UR UR7, R11 ;  /* 0x000000000b0772ca */ /* 0x000fe400000e0000 */
[----:B------:R-:W0:Y:S02]  /*1e640*/  SHFL.BFLY PT, R11, R2, 0x1, 0x1f ;  /* 0x0c201f00020b7f89 */ /* 0x000e2400000e0000 */
[----:B0-----:R-:W-:Y:S01]  /*1e650*/  FADD.FTZ R14, R2, R11 ;  /* 0x0000000b020e7221 */ /* 0x001fe20000010000 */
[----:B------:R-:W-:-:S04]  /*1e660*/  @!P1 VIADD R11, R13, 0x2a860 ;  /* 0x0002a8600d0b9836 */ /* 0x000fc80000000000 */
[----:B------:R-:W-:Y:S02]  /*1e670*/  FSETP.NE.FTZ.AND P3, PT, R14, RZ, PT ;  /* 0x000000ff0e00720b */ /* 0x000fe40003f75000 */
[----:B------:R-:W-:-:S11]  /*1e680*/  @!P1 PRMT R11, RZ, 0x654, R11 ;  /* 0x00000654ff0b9816 */ /* 0x000fd6000000000b */
[----:B------:R-:W0:Y:S01]  /*1e690*/  @P3 MUFU.LG2 R10, R14 ;  /* 0x0000000e000a3308 */ /* 0x000e220000000c00 */
[----:B------:R-:W-:Y:S01]  /*1e6a0*/  @P3 FMUL.FTZ R18, R7, 0.69314718246459960938 ;  /* 0x3f31721807123820 */ /* 0x000fe20000410000 */
[----:B------:R-:W-:Y:S02]  /*1e6b0*/  WARPGROUP.DEPBAR.LE gsb0, 0x0 ;  /* 0x00008000000079c5 */ /* 0x000fe40000010000 */
[----:B------:R-:W-:-:S06]  /*1e6c0*/  WARPGROUP.ARRIVE ;  /* 0x00000000000079c5 */ /* 0x000fcc0000000000 */
[----:B------:R-:W-:Y:S01]  /*1e6d0*/  HGMMA.64x128x16.F32.BF16 R24, R140, gdesc[UR4].tnspB, R24, gsb0 ;  /* 0x41e000048c187df0 */ /* 0x000fe20008001818 */
[----:B------:R-:W-:Y:S01]  /*1e6e0*/  R2UR UR6, R8 ;  /* 0x00000000080672ca */ /* 0x000fe200000e0000 */
[----:B------:R-:W-:Y:S01]  /*1e6f0*/  IMAD.MOV.U32 R8, RZ, RZ, RZ ;  /* 0x000000ffff087224 */ /* 0x000fe200078e00ff */
[----:B------:R-:W-:Y:S02]  /*1e700*/  R2UR UR7, R9 ;  /* 0x00000000090772ca */ /* 0x000fe400000e0000 */
[----:B------:R-:W1:Y:S03]  /*1e710*/  SHFL.BFLY PT, R9, R6, 0x2, 0x1f ;  /* 0x0c401f0006097f89 */ /* 0x000e6600000e0000 */
[----:B------:R-:W-:Y:S01]  /*1e720*/  @P3 MUFU.RCP R8, R14 ;  /* 0x0000000e00083308 */ /* 0x000fe20000001000 */
[----:B-1----:R-:W-:-:S05]  /*1e730*/  FADD.FTZ R9, R9, R6 ;  /* 0x0000000609097221 */ /* 0x002fca0000010000 */
[----:B------:R-:W1:Y:S02]  /*1e740*/  SHFL.BFLY PT, R0, R9, 0x1, 0x1f ;  /* 0x0c201f0009007f89 */ /* 0x000e6400000e0000 */
[----:B-1----:R-:W-:Y:S01]  /*1e750*/  FADD.FTZ R12, R9, R0 ;  /* 0x00000000090c7221 */ /* 0x002fe20000010000 */
[----:B------:R-:W-:Y:S01]  /*1e760*/  SEL R0, RZ, 0x1, P2 ;  /* 0x00000001ff007807 */ /* 0x000fe20001000000 */
[----:B0-----:R-:W-:-:S03]  /*1e770*/  @P3 FMUL.FTZ R9, R10, 0.69314718246459960938 ;  /* 0x3f3172180a093820 */ /* 0x001fc60000410000 */
[----:B------:R-:W-:Y:S02]  /*1e780*/  FSETP.NE.FTZ.AND P0, PT, R12, RZ, PT ;  /* 0x000000ff0c00720b */ /* 0x000fe40003f15000 */
[----:B------:R-:W-:Y:S01]  /*1e790*/  LOP3.LUT R161, R161, R0, RZ, 0x3c, !PT ;  /* 0x00000000a1a17212 */ /* 0x000fe200078e3cff */
[----:B------:R-:W-:Y:S02]  /*1e7a0*/  IMAD.MOV.U32 R0, RZ, RZ, -0x800000 ;  /* 0xff800000ff007424 */ /* 0x000fe400078e00ff */
[----:B------:R-:W-:-:S08]  /*1e7b0*/  @P3 FFMA.FTZ R0, R18, R4, R9 ;  /* 0x0000000412003223 */ /* 0x000fd00000010009 */
[----:B------:R-:W0:Y:S01]  /*1e7c0*/  @P0 MUFU.LG2 R6, R12 ;  /* 0x0000000c00060308 */ /* 0x000e220000000c00 */
[----:B------:R-:W-:-:S07]  /*1e7d0*/  @P0 FMUL.FTZ R2, R7, 0.69314718246459960938 ;  /* 0x3f31721807020820 */ /* 0x000fce0000410000 */
[----:B------:R-:W1:Y:S01]  /*1e7e0*/  @P0 MUFU.RCP R5, R12 ;  /* 0x0000000c00050308 */ /* 0x000e620000001000 */
[----:B0-----:R-:W-:-:S04]  /*1e7f0*/  @P0 FMUL.FTZ R7, R6, 0.69314718246459960938 ;  /* 0x3f31721806070820 */ /* 0x001fc80000410000 */
[----:B------:R-:W-:Y:S01]  /*1e800*/  @P0 FFMA.FTZ R20, R2, R3, R7 ;  /* 0x0000000302140223 */ /* 0x000fe20000010007 */
[----:B------:R-:W-:Y:S01]  /*1e810*/  PLOP3.LUT P0, PT, PT, PT, PT, 0x8, 0x0 ;  /* 0x000000000000781c */ /* 0x000fe20003f0e170 */
        /* <DEDUP_REMOVED lines=68> */
[----:B0-----:R-:W-:-:S07]  /*1ec60*/  FMUL.FTZ R87, R87, R8 ;  /* 0x0000000857577220 */ /* 0x001fce0000410000 */
.L_x_1438:
        /* <DEDUP_REMOVED lines=10> */
[----:B------:R-:W-:Y:S01]  /*1ed10*/  ULDC.64 UR4, c[0x0][0xbd8] ;  /* 0x0002f60000047ab9 */ /* 0x000fe20000000a00 */
[----:B------:R-:W-:Y:S01]  /*1ed20*/  F2FP.BF16.F32.PACK_AB R6, R7, R6 ;  /* 0x000000060706723e */ /* 0x000fe200000010ff */
[----:B------:R-:W-:Y:S01]  /*1ed30*/  ULDC.64 UR6, c[0x0][0x208] ;  /* 0x0000820000067ab9 */ /* 0x000fe20000000a00 */
        /* <DEDUP_REMOVED lines=9> */
[C---:B------:R-:W-:Y:S02]  /*1edd0*/  IADD3 R71, P6, R4.reuse, 0x20, RZ ;  /* 0x0000002004477810 */ /* 0x040fe40007fde0ff */
[----:B------:R-:W-:Y:S01]  /*1ede0*/  SHF.R.U64 R15, R15, 0x3, RZ ;  /* 0x000000030f0f7819 */ /* 0x000fe200000012ff */
[--C-:B------:R-:W-:Y:S01]  /*1edf0*/  IMAD.X R29, RZ, RZ, R5.reuse, P0 ;  /* 0x000000ffff1d7224 */ /* 0x100fe200000e0605 */
[C---:B------:R-:W-:Y:S01]  /*1ee00*/  IADD3 R79, P5, R4.reuse, 0x40, RZ ;  /* 0x00000040044f7810 */ /* 0x040fe20007fbe0ff */
[----:B------:R-:W-:Y:S01]  /*1ee10*/  IMAD.X R9, RZ, RZ, R5, P6 ;  /* 0x000000ffff097224 */ /* 0x000fe200030e0605 */
[----:B------:R-:W-:-:S02]  /*1ee20*/  IADD3 R95, P4, R4, 0x60, RZ ;  /* 0x00000060045f7810 */ /* 0x000fc40007f9e0ff */
[C---:B------:R-:W-:Y:S01]  /*1ee30*/  IADD3 R97, P3, R4.reuse, 0x4000, RZ ;  /* 0x0000400004617810 */ /* 0x040fe20007f7e0ff */
[--C-:B------:R-:W-:Y:S01]  /*1ee40*/  IMAD.X R11, RZ, RZ, R5.reuse, P5 ;  /* 0x000000ffff0b7224 */ /* 0x100fe200028e0605 */
[C---:B------:R-:W-:Y:S01]  /*1ee50*/  IADD3 R34, P2, R4.reuse, 0x4020, RZ ;  /* 0x0000402004227810 */ /* 0x040fe20007f5e0ff */
[--C-:B------:R-:W-:Y:S01]  /*1ee60*/  IMAD.X R13, RZ, RZ, R5.reuse, P4 ;  /* 0x000000ffff0d7224 */ /* 0x100fe200020e0605 */
[----:B------:R-:W-:Y:S01]  /*1ee70*/  BAR.SYNC.DEFER_BLOCKING 0x1, 0x100 ;  /* 0x0044000000007b1d */ /* 0x000fe20000010000 */
[----:B------:R-:W-:Y:S02]  /*1ee80*/  IADD3 R99, P1, R4, 0x4040, RZ ;  /* 0x0000404004637810 */ /* 0x000fe40007f3e0ff */
[----:B------:R-:W-:Y:S01]  /*1ee90*/  LOP3.LUT R8, R71, 0x380, RZ, 0xc0, !PT ;  /* 0x0000038047087812 */ /* 0x000fe200078ec0ff */
[--C-:B------:R-:W-:Y:S01]  /*1eea0*/  IMAD.X R25, RZ, RZ, R5.reuse, P2 ;  /* 0x000000ffff197224 */ /* 0x100fe200010e0605 */
[----:B------:R-:W-:Y:S01]  /*1eeb0*/  LOP3.LUT R4, R15, R4, RZ, 0x3c, !PT ;  /* 0x000000040f047212 */ /* 0x000fe200078e3cff */
[--C-:B------:R-:W-:Y:S01]  /*1eec0*/  IMAD.X R15, RZ, RZ, R5.reuse, P3 ;  /* 0x000000ffff0f7224 */ /* 0x100fe200018e0605 */
[----:B------:R-:W-:Y:S01]  /*1eed0*/  ISETP.NE.U32.AND P0, PT, RZ, UR4, PT ;  /* 0x00000004ff007c0c */ /* 0x000fe2000bf05070 */
[----:B------:R-:W-:Y:S01]  /*1eee0*/  IMAD.X R27, RZ, RZ, R5, P1 ;  /* 0x000000ffff1b7224 */ /* 0x000fe200008e0605 */
[----:B------:R-:W-:-:S02]  /*1eef0*/  LOP3.LUT R10, R79, 0x380, RZ, 0xc0, !PT ;  /* 0x000003804f0a7812 */ /* 0x000fc400078ec0ff */
[----:B------:R-:W-:Y:S02]  /*1ef00*/  SHF.R.U64 R8, R8, 0x3, RZ ;  /* 0x0000000308087819 */ /* 0x000fe400000012ff */
[----:B------:R-:W-:Y:S02]  /*1ef10*/  MOV R92, R4 ;  /* 0x00000004005c7202 */ /* 0x000fe40000000f00 */
[----:B------:R-:W-:Y:S01]  /*1ef20*/  ISETP.NE.AND.EX P0, PT, RZ, UR5, PT, P0 ;  /* 0x00000005ff007c0c */ /* 0x000fe2000bf05300 */
[----:B------:R-:W-:Y:S01]  /*1ef30*/  ULDC.64 UR4, c[0x0][0xbe0] ;  /* 0x0002f80000047ab9 */ /* 0x000fe20000000a00 */
[----:B------:R-:W-:Y:S02]  /*1ef40*/  F2FP.BF16.F32.PACK_AB R4, R21, R24 ;  /* 0x000000181504723e */ /* 0x000fe400000010ff */
[----:B------:R-:W-:Y:S02]  /*1ef50*/  LOP3.LUT R12, R95, 0x380, RZ, 0xc0, !PT ;  /* 0x000003805f0c7812 */ /* 0x000fe400078ec0ff */
[----:B------:R-:W-:-:S02]  /*1ef60*/  LOP3.LUT R14, R97, 0x380, RZ, 0xc0, !PT ;  /* 0x00000380610e7812 */ /* 0x000fc400078ec0ff */
[----:B------:R-:W-:Y:S02]  /*1ef70*/  F2FP.BF16.F32.PACK_AB R5, R28, R93 ;  /* 0x0000005d1c05723e */ /* 0x000fe400000010ff */
[----:B------:R-:W-:Y:S02]  /*1ef80*/  LOP3.LUT R21, R34, 0x380, RZ, 0xc0, !PT ;  /* 0x0000038022157812 */ /* 0x000fe400078ec0ff */
[----:B------:R-:W-:Y:S01]  /*1ef90*/  SHF.R.U64 R10, R10, 0x3, RZ ;  /* 0x000000030a0a7819 */ /* 0x000fe200000012ff */
[----:B------:R2:W-:Y:S01]  /*1efa0*/  STSM.16.M88.4 [R92], R4 ;  /* 0x000000045c007844 */ /* 0x0005e20000000200 */
[----:B------:R-:W-:Y:S02]  /*1efb0*/  LOP3.LUT R8, R8, R71, RZ, 0x3c, !PT ;  /* 0x0000004708087212 */ /* 0x000fe400078e3cff */
[----:B------:R-:W-:Y:S02]  /*1efc0*/  LOP3.LUT R28, R99, 0x380, RZ, 0xc0, !PT ;  /* 0x00000380631c7812 */ /* 0x000fe400078ec0ff */
[----:B------:R-:W-:-:S02]  /*1efd0*/  ISETP.NE.U32.AND P1, PT, RZ, UR4, PT ;  /* 0x00000004ff007c0c */ /* 0x000fc4000bf25070 */
[----:B------:R-:W-:Y:S02]  /*1efe0*/  LOP3.LUT R71, R72, 0x380, RZ, 0xc0, !PT ;  /* 0x0000038048477812 */ /* 0x000fe400078ec0ff */
[----:B------:R-:W-:Y:S02]  /*1eff0*/  SHF.R.U64 R12, R12, 0x3, RZ ;  /* 0x000000030c0c7819 */ /* 0x000fe400000012ff */
[----:B------:R-:W-:Y:S02]  /*1f000*/  SHF.R.U64 R14, R14, 0x3, RZ ;  /* 0x000000030e0e7819 */ /* 0x000fe400000012ff */
[----:B------:R-:W-:Y:S02]  /*1f010*/  SHF.R.U64 R21, R21, 0x3, RZ ;  /* 0x0000000315157819 */ /* 0x000fe400000012ff */
[----:B------:R-:W-:Y:S02]  /*1f020*/  LOP3.LUT R10, R10, R79, RZ, 0x3c, !PT ;  /* 0x0000004f0a0a7212 */ /* 0x000fe400078e3cff */
[----:B------:R-:W-:-:S02]  /*1f030*/  SHF.R.U64 R28, R28, 0x3, RZ ;  /* 0x000000031c1c7819 */ /* 0x000fc400000012ff */
[----:B------:R-:W-:Y:S02]  /*1f040*/  ISETP.NE.AND.EX P1, PT, RZ, UR5, PT, P1 ;  /* 0x00000005ff007c0c */ /* 0x000fe4000bf25310 */
[----:B------:R-:W-:Y:S02]  /*1f050*/  SHF.R.U64 R71, R71, 0x3, RZ ;  /* 0x0000000347477819 */ /* 0x000fe400000012ff */
[----:B------:R-:W-:Y:S02]  /*1f060*/  LOP3.LUT R12, R12, R95, RZ, 0x3c, !PT ;  /* 0x0000005f0c0c7212 */ /* 0x000fe400078e3cff */
[----:B------:R-:W-:Y:S02]  /*1f070*/  LOP3.LUT R14, R14, R97, RZ, 0x3c, !PT ;  /* 0x000000610e0e7212 */ /* 0x000fe400078e3cff */
[----:B------:R-:W-:Y:S02]  /*1f080*/  LOP3.LUT R24, R21, R34, RZ, 0x3c, !PT ;  /* 0x0000002215187212 */ /* 0x000fe400078e3cff */
[----:B------:R-:W-:-:S02]  /*1f090*/  LOP3.LUT R26, R28, R99, RZ, 0x3c, !PT ;  /* 0x000000631c1a7212 */ /* 0x000fc400078e3cff */
[----:B------:R-:W-:Y:S02]  /*1f0a0*/  MOV R34, R8 ;  /* 0x0000000800227202 */ /* 0x000fe40000000f00 */
[----:B------:R-:W-:Y:S02]  /*1f0b0*/  MOV R91, R10 ;  /* 0x0000000a005b7202 */ /* 0x000fe40000000f00 */
[----:B------:R-:W-:Y:S02]  /*1f0c0*/  LOP3.LUT R28, R71, R72, RZ, 0x3c, !PT ;  /* 0x00000048471c7212 */ /* 0x000fe400078e3cff */
[----:B------:R-:W-:Y:S02]  /*1f0d0*/  F2FP.BF16.F32.PACK_AB R8, R33, R88 ;  /* 0x000000582108723e */ /* 0x000fe400000010ff */
[----:B------:R-:W-:Y:S02]  /*1f0e0*/  F2FP.BF16.F32.PACK_AB R9, R30, R89 ;  /* 0x000000591e09723e */ /* 0x000fe400000010ff */
[----:B------:R-:W-:-:S02]  /*1f0f0*/  F2FP.BF16.F32.PACK_AB R10, R37, R36 ;  /* 0x00000024250a723e */ /* 0x000fc400000010ff */
[----:B------:R-:W-:Y:S01]  /*1f100*/  F2FP.BF16.F32.PACK_AB R11, R39, R38 ;  /* 0x00000026270b723e */ /* 0x000fe200000010ff */
[----:B------:R-:W3:Y:S01]  /*1f110*/  LDC.64 R36, c[0x0][0xbd8] ;  /* 0x0002f600ff247b82 */ /* 0x000ee20000000a00 */
[----:B--2---:R-:W-:Y:S02]  /*1f120*/  F2FP.BF16.F32.PACK_AB R4, R41, R40 ;  /* 0x000000282904723e */ /* 0x004fe400000010ff */
[----:B------:R-:W-:Y:S01]  /*1f130*/  F2FP.BF16.F32.PACK_AB R5, R43, R42 ;  /* 0x0000002a2b05723e */ /* 0x000fe200000010ff */
[----:B------:R2:W-:Y:S01]  /*1f140*/  STSM.16.M88.4 [R34], R8 ;  /* 0x0000000822007844 */ /* 0x0005e20000000200 */
[----:B------:R-:W-:Y:S02]  /*1f150*/  F2FP.BF16.F32.PACK_AB R6, R45, R44 ;  /* 0x0000002c2d06723e */ /* 0x000fe400000010ff */
[----:B------:R-:W-:Y:S02]  /*1f160*/  F2FP.BF16.F32.PACK_AB R7, R47, R46 ;  /* 0x0000002e2f07723e */ /* 0x000fe400000010ff */
[----:B------:R-:W-:-:S02]  /*1f170*/  MOV R90, R12 ;  /* 0x0000000c005a7202 */ /* 0x000fc40000000f00 */
[----:B------:R-:W-:Y:S01]  /*1f180*/  MOV R21, R14 ;  /* 0x0000000e00157202 */ /* 0x000fe20000000f00 */
[----:B------:R4:W-:Y:S01]  /*1f190*/  STSM.16.M88.4 [R91], R4 ;  /* 0x000000045b007844 */ /* 0x0009e20000000200 */
[----:B------:R-:W-:Y:S02]  /*1f1a0*/  MOV R79, R24 ;  /* 0x00000018004f7202 */ /* 0x000fe40000000f00 */
[----:B------:R-:W-:Y:S02]  /*1f1b0*/  MOV R72, R26 ;  /* 0x0000001a00487202 */ /* 0x000fe40000000f00 */
[----:B------:R-:W-:Y:S02]  /*1f1c0*/  F2FP.BF16.F32.PACK_AB R12, R49, R48 ;  /* 0x00000030310c723e */ /* 0x000fe400000010ff */
[----:B------:R-:W-:Y:S01]  /*1f1d0*/  F2FP.BF16.F32.PACK_AB R13, R51, R50 ;  /* 0x00000032330d723e */ /* 0x000fe200000010ff */
[----:B--2---:R-:W2:Y:S01]  /*1f1e0*/  @P1 LDC.64 R8, c[0x0][0xbe0] ;  /* 0x0002f800ff081b82 */ /* 0x004ea20000000a00 */
[----:B------:R-:W-:-:S02]  /*1f1f0*/  F2FP.BF16.F32.PACK_AB R14, R53, R52 ;  /* 0x00000034350e723e */ /* 0x000fc400000010ff */
[----:B------:R-:W-:Y:S01]  /*1f200*/  F2FP.BF16.F32.PACK_AB R15, R55, R54 ;  /* 0x00000036370f723e */ /* 0x000fe200000010ff */
[----:B------:R-:W-:Y:S01]  /*1f210*/  ULDC UR4, c[0x0][0xa88] ;  /* 0x0002a20000047ab9 */ /* 0x000fe20000000800 */
[----:B------:R-:W-:Y:S01]  /*1f220*/  MOV R71, R28 ;  /* 0x0000001c00477202 */ /* 0x000fe20000000f00 */
[----:B---3--:R-:W-:Y:S01]  /*1f230*/  IMAD.WIDE R36, R183, 0x4, R36 ;  /* 0x00000004b7247825 */ /* 0x008fe200078e0224 */
[----:B------:R-:W-:Y:S01]  /*1f240*/  F2FP.BF16.F32.PACK_AB R24, R57, R56 ;  /* 0x000000383918723e */ /* 0x000fe200000010ff */
[----:B------:R-:W-:Y:S01]  /*1f250*/  STSM.16.M88.4 [R90], R12 ;  /* 0x0000000c5a007844 */ /* 0x000fe20000000200 */
[----:B------:R-:W-:Y:S02]  /*1f260*/  F2FP.BF16.F32.PACK_AB R25, R59, R58 ;  /* 0x0000003a3b19723e */ /* 0x000fe400000010ff */
[----:B------:R-:W-:Y:S02]  /*1f270*/  F2FP.BF16.F32.PACK_AB R26, R61, R60 ;  /* 0x0000003c3d1a723e */ /* 0x000fe400000010ff */
[----:B------:R-:W-:-:S02]  /*1f280*/  F2FP.BF16.F32.PACK_AB R27, R63, R62 ;  /* 0x0000003e3f1b723e */ /* 0x000fc400000010ff */
[----:B------:R-:W-:Y:S02]  /*1f290*/  F2FP.BF16.F32.PACK_AB R28, R65, R64 ;  /* 0x00000040411c723e */ /* 0x000fe400000010ff */
[----:B------:R-:W-:Y:S01]  /*1f2a0*/  F2FP.BF16.F32.PACK_AB R29, R67, R66 ;  /* 0x00000042431d723e */ /* 0x000fe200000010ff */
[----:B------:R3:W-:Y:S01]  /*1f2b0*/  STSM.16.M88.4 [R21], R24 ;  /* 0x0000001815007844 */ /* 0x0007e20000000200 */
[----:B------:R-:W-:Y:S02]  /*1f2c0*/  F2FP.BF16.F32.PACK_AB R30, R69, R68 ;  /* 0x00000044451e723e */ /* 0x000fe400000010ff */
[----:B------:R-:W-:Y:S02]  /*1f2d0*/  F2FP.BF16.F32.PACK_AB R33, R75, R74 ;  /* 0x0000004a4b21723e */ /* 0x000fe400000010ff */
[----:B------:R-:W-:Y:S01]  /*1f2e0*/  F2FP.BF16.F32.PACK_AB R34, R77, R76 ;  /* 0x0000004c4d22723e */ /* 0x000fe200000010ff */
[----:B------:R-:W-:Y:S01]  /*1f2f0*/  STSM.16.M88.4 [R79], R28 ;  /* 0x0000001c4f007844 */ /* 0x000fe20000000200 */
[----:B----4-:R-:W-:-:S02]  /*1f300*/  F2FP.BF16.F32.PACK_AB R4, R81, R80 ;  /* 0x000000505104723e */ /* 0x010fc400000010ff */
[----:B------:R-:W-:Y:S01]  /*1f310*/  F2FP.BF16.F32.PACK_AB R5, R83, R82 ;  /* 0x000000525305723e */ /* 0x000fe200000010ff */
[----:B------:R-:W-:Y:S01]  /*1f320*/  STSM.16.M88.4 [R72], R32 ;  /* 0x0000002048007844 */ /* 0x000fe20000000200 */
[----:B------:R-:W-:Y:S02]  /*1f330*/  F2FP.BF16.F32.PACK_AB R6, R85, R84 ;  /* 0x000000545506723e */ /* 0x000fe400000010ff */
[----:B------:R-:W-:Y:S01]  /*1f340*/  F2FP.BF16.F32.PACK_AB R7, R87, R86 ;  /* 0x000000565707723e */ /* 0x000fe200000010ff */
[----:B------:R-:W-:Y:S02]  /*1f350*/  IMAD.U32 R48, RZ, RZ, UR4 ;  /* 0x00000004ff307e24 */ /* 0x000fe4000f8e00ff */
[----:B---3--:R-:W-:Y:S02]  /*1f360*/  IMAD.MOV.U32 R21, RZ, RZ, RZ ;  /* 0x000000ffff157224 */ /* 0x008fe400078e00ff */
[----:B------:R3:W-:Y:S01]  /*1f370*/  STSM.16.M88.4 [R71], R4 ;  /* 0x0000000447007844 */ /* 0x0007e20000000200 */
[----:B------:R-:W-:Y:S01]  /*1f380*/  BAR.SYNC.DEFER_BLOCKING 0x1, 0x100 ;  /* 0x0044000000007b1d */ /* 0x000fe20000010000 */
[----:B--2---:R-:W-:-:S04]  /*1f390*/  @P1 IMAD.WIDE R8, R183, 0x4, R8 ;  /* 0x00000004b7081825 */ /* 0x004fc800078e0208 */
[----:B------:R-:W-:-:S04]  /*1f3a0*/  IMAD R11, R180, 0x40, R178 ;  /* 0x00000040b40b7824 */ /* 0x000fc800078e02b2 */
[----:B---3--:R-:W-:Y:S01]  /*1f3b0*/  IMAD.WIDE R4, R11, 0x2, R2 ;  /* 0x000000020b047825 */ /* 0x008fe200078e0202 */
[----:B------:R2:W5:Y:S04]  /*1f3c0*/  @P0 LDG.E R21, desc[UR6][R36.64] ;  /* 0x0000000624150981 */ /* 0x000568000c1e1900 */
[----:B------:R2:W5:Y:S01]  /*1f3d0*/  @P1 LDG.E R48, desc[UR6][R8.64] ;  /* 0x0000000608301981 */ /* 0x000562000c1e1900 */
[----:B------:R-:W-:Y:S05]  /*1f3e0*/  @P1 BRA `(.L_x_1592) ;  /* 0x0000000000141947 */ /* 0x000fea0003800000 */
[----:B------:R-:W-:Y:S05]  /*1f3f0*/  @!P0 BRA `(.L_x_1592) ;  /* 0x0000000000108947 */ /* 0x000fea0003800000 */
[----:B------:R-:W-:Y:S02]  /*1f400*/  ULDC.64 UR4, c[0x0][0x208] ;  /* 0x0000820000047ab9 */ /* 0x000fe40000000a00 */
[----:B------:R-:W3:Y:S04]  /*1f410*/  LDG.E R3, desc[UR4][R36.64] ;  /* 0x0000000424037981 */ /* 0x000ee8000c1e1900 */
[----:B-----5:R-:W3:Y:S02]  /*1f420*/  LDG.E R48, desc[UR4][R36.64+0x4] ;  /* 0x0000040424307981 */ /* 0x020ee4000c1e1900 */
[----:B---3--:R-:W-:-:S07]  /*1f430*/  IMAD.IADD R48, R48, 0x1, -R3 ;  /* 0x0000000130307824 */ /* 0x008fce00078e0a03 */
.L_x_1592:
[----:B------:R-:W-:Y:S01]  /*1f440*/  SHF.R.S32.HI R49, RZ, 0x1f, R182 ;  /* 0x0000001fff317819 */ /* 0x000fe200000114b6 */
[----:B------:R-:W-:Y:S01]  /*1f450*/  ULDC.64 UR4, c[0x0][0xb70] ;  /* 0x0002dc0000047ab9 */ /* 0x000fe20000000a00 */
[--C-:B-----5:R-:W-:Y:S01]  /*1f460*/  SHF.R.S32.HI R3, RZ, 0x1f, R21.reuse ;  /* 0x0000001fff037819 */ /* 0x120fe20000011415 */
[----:B------:R-:W-:Y:S01]  /*1f470*/  IMAD.MOV.U32 R2, RZ, RZ, R21 ;  /* 0x000000ffff027224 */ /* 0x000fe200078e0015 */
[----:B--2---:R-:W-:Y:S01]  /*1f480*/  IADD3 R9, P1, R4, 0x1000, RZ ;  /* 0x0000100004097810 */ /* 0x004fe20007f3e0ff */
[----:B------:R-:W-:Y:S01]  /*1f490*/  IMAD R7, R49, UR4, RZ ;  /* 0x0000000431077c24 */ /* 0x000fe2000f8e02ff */
[----:B------:R-:W-:Y:S01]  /*1f4a0*/  SEL R51, R183, RZ, !P0 ;  /* 0x000000ffb7337207 */ /* 0x000fe20004000000 */
[----:B------:R-:W-:Y:S01]  /*1f4b0*/  ULDC.64 UR6, c[0x0][0x208] ;  /* 0x0000820000067ab9 */ /* 0x000fe20000000a00 */
[----:B------:R-:W-:Y:S01]  /*1f4c0*/  LOP3.LUT R8, R9, 0x380, RZ, 0xc0, !PT ;  /* 0x0000038009087812 */ /* 0x000fe200078ec0ff */
[----:B------:R-:W-:Y:S01]  /*1f4d0*/  IMAD R11, R182, UR5, R7 ;  /* 0x00000005b60b7c24 */ /* 0x000fe2000f8e0207 */
[----:B------:R-:W-:Y:S01]  /*1f4e0*/  IADD3 R13, P2, R4, 0x2000, RZ ;  /* 0x00002000040d7810 */ /* 0x000fe20007f5e0ff */
[----:B------:R-:W-:Y:S01]  /*1f4f0*/  IMAD.WIDE.U32 R6, R182, UR4, R2 ;  /* 0x00000004b6067c25 */ /* 0x000fe2000f8e0002 */
[----:B------:R-:W-:Y:S01]  /*1f500*/  SHF.R.S32.HI R2, RZ, 0x1f, R183 ;  /* 0x0000001fff027819 */ /* 0x000fe200000114b7 */
[----:B------:R-:W-:Y:S01]  /*1f510*/  ULDC.64 UR4, c[0x0][0xb78] ;  /* 0x0002de0000047ab9 */ /* 0x000fe20000000a00 */
[----:B------:R-:W-:Y:S01]  /*1f520*/  SHF.R.U64 R8, R8, 0x3, RZ ;  /* 0x0000000308087819 */ /* 0x000fe200000012ff */
[----:B------:R-:W-:Y:S01]  /*1f530*/  IMAD.IADD R7, R7, 0x1, R11 ;  /* 0x0000000107077824 */ /* 0x000fe200078e020b */
[----:B------:R-:W-:Y:S01]  /*1f540*/  SEL R50, R2, RZ, !P0 ;  /* 0x000000ff02327207 */ /* 0x000fe20004000000 */
[----:B------:R-:W-:Y:S01]  /*1f550*/  IMAD R11, R187, 0x80, R179 ;  /* 0x00000080bb0b7824 */ /* 0x000fe200078e02b3 */
[----:B------:R-:W-:Y:S01]  /*1f560*/  LOP3.LUT R8, R8, R9, RZ, 0x3c, !PT ;  /* 0x0000000908087212 */ /* 0x000fe200078e3cff */
[----:B------:R-:W-:Y:S01]  /*1f570*/  IMAD.WIDE.U32 R6, R51, UR4, R6 ;  /* 0x0000000433067c25 */ /* 0x000fe2000f8e0006 */
[----:B------:R-:W-:-:S02]  /*1f580*/  LOP3.LUT R12, R13, 0x380, RZ, 0xc0, !PT ;  /* 0x000003800d0c7812 */ /* 0x000fc400078ec0ff */
[----:B------:R-:W-:Y:S01]  /*1f590*/  SHF.R.S32.HI R9, RZ, 0x1f, R11 ;  /* 0x0000001fff097819 */ /* 0x000fe2000001140b */
[----:B------:R-:W-:Y:S01]  /*1f5a0*/  IMAD R2, R50, UR4, RZ ;  /* 0x0000000432027c24 */ /* 0x000fe2000f8e02ff */
[----:B------:R-:W-:Y:S02]  /*1f5b0*/  SHF.R.U64 R12, R12, 0x3, RZ ;  /* 0x000000030c0c7819 */ /* 0x000fe400000012ff */
[----:B------:R-:W-:Y:S01]  /*1f5c0*/  IADD3 R25, P6, R4, 0x3000, RZ ;  /* 0x0000300004197810 */ /* 0x000fe20007fde0ff */
[----:B------:R-:W-:Y:S01]  /*1f5d0*/  IMAD R10, R51, UR5, R2 ;  /* 0x00000005330a7c24 */ /* 0x000fe2000f8e0202 */
[----:B------:R-:W-:Y:S01]  /*1f5e0*/  IADD3 R2, P0, R11, R6, RZ ;  /* 0x000000060b027210 */ /* 0x000fe20007f1e0ff */
[----:B------:R-:W-:Y:S01]  /*1f5f0*/  ULDC.64 UR4, c[0x0][0xb40] ;  /* 0x0002d00000047ab9 */ /* 0x000fe20000000a00 */
[----:B------:R-:W-:Y:S01]  /*1f600*/  LOP3.LUT R12, R12, R13, RZ, 0x3c, !PT ;  /* 0x0000000d0c0c7212 */ /* 0x000fe200078e3cff */
[----:B------:R-:W-:Y:S01]  /*1f610*/  IMAD.X R13, RZ, RZ, R5, P2 ;  /* 0x000000ffff0d7224 */ /* 0x000fe200010e0605 */
[----:B------:R-:W-:Y:S01]  /*1f620*/  IADD3.X R9, R9, R7, R10, P0, !PT ;  /* 0x0000000709097210 */ /* 0x000fe200007fe40a */
[----:B------:R-:W-:Y:S01]  /*1f630*/  VIADD R7, R11, 0x8 ;  /* 0x000000080b077836 */ /* 0x000fe20000000000 */
[----:B------:R-:W-:-:S02]  /*1f640*/  LEA R46, P0, R2, UR4, 0x2 ;  /* 0x00000004022e7c11 */ /* 0x000fc4000f8010ff */
[----:B------:R-:W-:Y:S02]  /*1f650*/  IADD3 R29, P5, R4, 0x4000, RZ ;  /* 0x00004000041d7810 */ /* 0x000fe40007fbe0ff */
[----:B------:R-:W-:Y:S01]  /*1f660*/  LEA.HI.X R47, R2, UR5, R9, 0x2, P0 ;  /* 0x00000005022f7c11 */ /* 0x000fe200080f1409 */
[----:B------:R-:W-:Y:S01]  /*1f670*/  IMAD.X R9, RZ, RZ, R5, P1 ;  /* 0x000000ffff097224 */ /* 0x000fe200008e0605 */
[----:B------:R-:W-:Y:S01]  /*1f680*/  LOP3.LUT P0, RZ, R191, 0x3, RZ, 0xc0, !PT ;  /* 0x00000003bfff7812 */ /* 0x000fe2000780c0ff */
[----:B------:R-:W-:Y:S01]  /*1f690*/  ULDC.64 UR4, c[0x0][0xaa0] ;  /* 0x0002a80000047ab9 */ /* 0x000fe20000000a00 */
[C---:B------:R-:W-:Y:S02]  /*1f6a0*/  IADD3 R33, P4, R4.reuse, 0x5000, RZ ;  /* 0x0000500004217810 */ /* 0x040fe40007f9e0ff */
[----:B------:R-:W-:Y:S02]  /*1f6b0*/  IADD3 R37, P3, R4, 0x6000, RZ ;  /* 0x0000600004257810 */ /* 0x000fe40007f7e0ff */
[----:B------:R-:W-:-:S02]  /*1f6c0*/  ISETP.GE.OR P1, PT, R11, R48, P0 ;  /* 0x000000300b00720c */ /* 0x000fc40000726670 */
[C---:B------:R-:W-:Y:S02]  /*1f6d0*/  LOP3.LUT R2, R4.reuse, 0x380, RZ, 0xc0, !PT ;  /* 0x0000038004027812 */ /* 0x040fe400078ec0ff */
[----:B------:R-:W-:Y:S02]  /*1f6e0*/  IADD3 R11, P2, R4, 0x7000, RZ ;  /* 0x00007000040b7810 */ /* 0x000fe40007f5e0ff */
[----:B------:R-:W-:Y:S02]  /*1f6f0*/  ISETP.GE.OR P0, PT, R7, R48, P0 ;  /* 0x000000300700720c */ /* 0x000fe40000706670 */
[----:B------:R-:W-:Y:S01]  /*1f700*/  LOP3.LUT R24, R25, 0x380, RZ, 0xc0, !PT ;  /* 0x0000038019187812 */ /* 0x000fe200078ec0ff */
[----:B------:R-:W-:Y:S01]  /*1f710*/  IMAD.X R41, RZ, RZ, R5, P2 ;  /* 0x000000ffff297224 */ /* 0x000fe200010e0605 */
[----:B------:R-:W-:Y:S02]  /*1f720*/  LOP3.LUT R28, R29, 0x380, RZ, 0xc0, !PT ;  /* 0x000003801d1c7812 */ /* 0x000fe400078ec0ff */
[----:B------:R-:W-:Y:S01]  /*1f730*/  LOP3.LUT R32, R33, 0x380, RZ, 0xc0, !PT ;  /* 0x0000038021207812 */ /* 0x000fe200078ec0ff */
[----:B------:R-:W-:Y:S01]  /*1f740*/  @!P1 STG.E desc[UR6][R46.64], R20 ;  /* 0x000000142e009986 */ /* 0x000fe2000c101906 */
[----:B------:R-:W-:-:S02]  /*1f750*/  LOP3.LUT R36, R37, 0x380, RZ, 0xc0, !PT ;  /* 0x0000038025247812 */ /* 0x000fc400078ec0ff */
[----:B------:R-:W-:Y:S02]  /*1f760*/  SHF.R.U64 R7, R2, 0x3, RZ ;  /* 0x0000000302077819 */ /* 0x000fe400000012ff */
[----:B------:R-:W-:Y:S01]  /*1f770*/  LOP3.LUT R2, R11, 0x380, RZ, 0xc0, !PT ;  /* 0x000003800b027812 */ /* 0x000fe200078ec0ff */
[----:B------:R2:W-:Y:S01]  /*1f780*/  @!P0 STG.E desc[UR6][R46.64+0x20], R0 ;  /* 0x000020002e008986 */ /* 0x0005e2000c101906 */
[----:B------:R-:W-:Y:S02]  /*1f790*/  SHF.R.U64 R24, R24, 0x3, RZ ;  /* 0x0000000318187819 */ /* 0x000fe400000012ff */
[----:B------:R-:W-:Y:S01]  /*1f7a0*/  SHF.R.U64 R28, R28, 0x3, RZ ;  /* 0x000000031c1c7819 */ /* 0x000fe200000012ff */
[----:B------:R-:W5:Y:S01]  /*1f7b0*/  LD.E.128 R12, desc[UR6][R12.64] ;  /* 0x000000060c0c7980 */ /* 0x000f62000c101d00 */
[----:B------:R-:W-:Y:S02]  /*1f7c0*/  SHF.R.U64 R32, R32, 0x3, RZ ;  /* 0x0000000320207819 */ /* 0x000fe400000012ff */
[----:B------:R-:W-:-:S02]  /*1f7d0*/  SHF.R.U64 R36, R36, 0x3, RZ ;  /* 0x0000000324247819 */ /* 0x000fc400000012ff */
        /* <DEDUP_REMOVED lines=11> */
[----:B------:R-:W-:-:S03]  /*1f890*/  LOP3.LUT R40, R2, R11, RZ, 0x3c, !PT ;  /* 0x0000000b02287212 */ /* 0x000fc600078e3cff */
[----:B------:R-:W5:Y:S01]  /*1f8a0*/  LD.E.128 R8, desc[UR6][R8.64] ;  /* 0x0000000608087980 */ /* 0x000f62000c101d00 */
[----:B------:R-:W-:-:S03]  /*1f8b0*/  SHF.R.S32.HI R45, RZ, 0x1f, R178 ;  /* 0x0000001fff2d7819 */ /* 0x000fc600000114b2 */
[----:B------:R-:W5:Y:S01]  /*1f8c0*/  LD.E.128 R4, desc[UR6][R4.64] ;  /* 0x0000000604047980 */ /* 0x000f62000c101d00 */
[----:B------:R-:W-:-:S03]  /*1f8d0*/  IMAD.MOV.U32 R44, RZ, RZ, R178 ;  /* 0x000000ffff2c7224 */ /* 0x000fc600078e00b2 */
[----:B------:R-:W5:Y:S04]  /*1f8e0*/  LD.E.128 R28, desc[UR6][R28.64] ;  /* 0x000000061c1c7980 */ /* 0x000f68000c101d00 */
[----:B------:R-:W5:Y:S04]  /*1f8f0*/  LD.E.128 R32, desc[UR6][R32.64] ;  /* 0x0000000620207980 */ /* 0x000f68000c101d00 */
[----:B------:R-:W5:Y:S04]  /*1f900*/  LD.E.128 R36, desc[UR6][R36.64] ;  /* 0x0000000624247980 */ /* 0x000f68000c101d00 */
[----:B------:R-:W5:Y:S01]  /*1f910*/  LD.E.128 R40, desc[UR6][R40.64] ;  /* 0x0000000628287980 */ /* 0x000f62000c101d00 */
[----:B--2---:R-:W-:Y:S01]  /*1f920*/  IMAD R0, R3, UR4, RZ ;  /* 0x0000000403007c24 */ /* 0x004fe2000f8e02ff */
[----:B------:R-:W-:Y:S01]  /*1f930*/  @!PT LDS RZ, [RZ] ;  /* 0x00000000fffff984 */ /* 0x000fe20000000800 */
[----:B------:R-:W-:Y:S01]  /*1f940*/  @!PT LDS RZ, [RZ] ;  /* 0x00000000fffff984 */ /* 0x000fe20000000800 */
[----:B------:R-:W-:Y:S01]  /*1f950*/  @!PT LDS RZ, [RZ] ;  /* 0x00000000fffff984 */ /* 0x000fe20000000800 */
[----:B------:R-:W-:Y:S01]  /*1f960*/  @!PT LDS RZ, [RZ] ;  /* 0x00000000fffff984 */ /* 0x000fe20000000800 */
[----:B------:R2:W-:Y:S06]  /*1f970*/  MEMBAR.ALL.CTA ;  /* 0x0000000000007992 */ /* 0x0005ec0000008000 */
[----:B--2---:R-:W2:Y:S01]  /*1f980*/  FENCE.VIEW.ASYNC.S ;  /* 0x00000000000073c6 */ /* 0x004ea20000000000 */
[----:B------:R-:W-:-:S04]  /*1f990*/  IMAD.WIDE.U32 R2, R21, UR4, R44 ;  /* 0x0000000415027c25 */ /* 0x000fc8000f8e002c */
        /* <DEDUP_REMOVED lines=21> */
[----:B--2---:R2:W-:Y:S01]  /*1faf0*/  SYNCS.ARRIVE.TRANS64.RED.A1T0 RZ, [R0+URZ], RZ ;  /* 0x000000ff00ff79a7 */ /* 0x0045e2000810043f */
[----:B------:R-:W-:Y:S01]  /*1fb00*/  BSSY B1, `(.L_x_1593) ;  /* 0x0000016000017945 */ /* 0x000fe20003800000 */
[----:B------:R-:W-:-:S02]  /*1fb10*/  IMAD R47, R51, UR5, R20 ;  /* 0x00000005332f7c24 */ /* 0x000fc4000f8e0214 */
[----:B------:R-:W-:-:S04]  /*1fb20*/  IMAD.WIDE R20, R187, 0x80, R180 ;  /* 0x00000080bb147825 */ /* 0x000fc800078e02b4 */
[----:B------:R-:W-:Y:S01]  /*1fb30*/  IMAD.IADD R49, R45, 0x1, R47 ;  /* 0x000000012d317824 */ /* 0x000fe200078e022f */
[----:B--2---:R-:W-:Y:S06]  /*1fb40*/  @P2 BRA `(.L_x_1594) ;  /* 0x0000000000442947 */ /* 0x004fec0003800000 */
[----:B------:R-:W-:Y:S01]  /*1fb50*/  ULDC.64 UR4, c[0x0][0xad8] ;  /* 0x0002b60000047ab9 */ /* 0x000fe20000000a00 */
[C---:B------:R-:W-:Y:S01]  /*1fb60*/  VIADD R0, R178.reuse, 0x40 ;  /* 0x00000040b2007836 */ /* 0x040fe20000000000 */
        /* <DEDUP_REMOVED lines=15> */
.L_x_1594:
[----:B------:R-:W-:Y:S05]  /*1fc60*/  BSYNC B1 ;  /* 0x0000000000017941 */ /* 0x000fea0003800000 */
.L_x_1593:
[----:B------:R-:W-:Y:S04]  /*1fc70*/  BSSY B1, `(.L_x_1595) ;  /* 0x0000015000017945 */ /* 0x000fe80003800000 */
[----:B------:R-:W-:Y:S05]  /*1fc80*/  @P4 BRA `(.L_x_1596) ;  /* 0x00000000004c4947 */ /* 0x000fea0003800000 */
[----:B--2--5:R-:W-:Y:S01]  /*1fc90*/  IADD3 R5, P2, R20, 0x20, RZ ;  /* 0x0000002014057810 */ /* 0x024fe20007f5e0ff */
        /* <DEDUP_REMOVED lines=18> */
.L_x_1596:
[----:B------:R-:W-:Y:S05]  /*1fdc0*/  BSYNC B1 ;  /* 0x0000000000017941 */ /* 0x000fea0003800000 */
.L_x_1595:
[----:B------:R-:W-:Y:S04]  /*1fdd0*/  BSSY B1, `(.L_x_1597) ;  /* 0x0000015000017945 */ /* 0x000fe80003800000 */
[----:B------:R-:W-:Y:S05]  /*1fde0*/  @P0 BRA `(.L_x_1598) ;  /* 0x00000000004c0947 */ /* 0x000fea0003800000 */
[----:B--23-5:R-:W-:Y:S01]  /*1fdf0*/  IADD3 R5, P0, R20, 0x40, RZ ;  /* 0x0000004014057810 */ /* 0x02cfe20007f1e0ff */
        /* <DEDUP_REMOVED lines=18> */
.L_x_1598:
[----:B------:R-:W-:Y:S05]  /*1ff20*/  BSYNC B1 ;  /* 0x0000000000017941 */ /* 0x000fea0003800000 */
.L_x_1597:
[----:B------:R-:W-:Y:S05]  /*1ff30*/  @P1 BRA `(.L_x_1599) ;  /* 0x0000000800f81947 */ /* 0x000fea0003800000 */
[----:B--2345:R-:W-:Y:S01]  /*1ff40*/  IADD3 R5, P0, R20, 0x60, RZ ;  /* 0x0000006014057810 */ /* 0x03cfe20007f1e0ff */
[----:B------:R-:W-:Y:S01]  /*1ff50*/  ULDC.64 UR4, c[0x0][0xad8] ;  /* 0x0002b60000047ab9 */ /* 0x000fe20000000a00 */
[----:B------:R-:W-:Y:S01]  /*1ff60*/  IMAD.MOV.U32 R2, RZ, RZ, R44 ;  /* 0x000000ffff027224 */ /* 0x000fe200078e002c */
        /* <DEDUP_REMOVED lines=19> */
.L_x_1591:
[----:B------:R-:W-:Y:S01]  /*200a0*/  ULDC.64 UR4, c[0x0][0xbd8] ;  /* 0x0002f60000047ab9 */ /* 0x000fe20000000a00 */
[----:B------:R-:W2:Y:S01]  /*200b0*/  LDC.64 R2, c[0x0][0xbd8] ;  /* 0x0002f600ff027b82 */ /* 0x000ea20000000a00 */
[----:B------:R-:W-:Y:S01]  /*200c0*/  ISETP.NE.U32.AND P0, PT, RZ, UR4, PT ;  /* 0x00000004ff007c0c */ /* 0x000fe2000bf05070 */
[----:B------:R-:W-:Y:S01]  /*200d0*/  IMAD.MOV.U32 R7, RZ, RZ, RZ ;  /* 0x000000ffff077224 */ /* 0x000fe200078e00ff */
[----:B------:R-:W-:Y:S02]  /*200e0*/  ULDC.64 UR6, c[0x0][0x208] ;  /* 0x0000820000067ab9 */ /* 0x000fe40000000a00 */
[----:B------:R-:W-:Y:S01]  /*200f0*/  ISETP.NE.AND.EX P0, PT, RZ, UR5, PT, P0 ;  /* 0x00000005ff007c0c */ /* 0x000fe2000bf05300 */
[----:B------:R-:W-:Y:S02]  /*20100*/  ULDC.64 UR4, c[0x0][0xbe0] ;  /* 0x0002f80000047ab9 */ /* 0x000fe40000000a00 */
[----:B------:R-:W-:-:S04]  /*20110*/  ISETP.NE.U32.AND P1, PT, RZ, UR4, PT ;  /* 0x00000004ff007c0c */ /* 0x000fc8000bf25070 */
[----:B------:R-:W-:Y:S01]  /*20120*/  ISETP.NE.AND.EX P1, PT, RZ, UR5, PT, P1 ;  /* 0x00000005ff007c0c */ /* 0x000fe2000bf25310 */
[----:B------:R-:W3:Y:S01]  /*20130*/  S2R R8, SR_TID.X ;  /* 0x0000000000087919 */ /* 0x000ee20000002100 */
[----:B--2---:R-:W-:-:S11]  /*20140*/  IMAD.WIDE R2, R183, 0x4, R2 ;  /* 0x00000004b7027825 */ /* 0x004fd600078e0202 */
[----:B------:R-:W2:Y:S01]  /*20150*/  @P1 LDC.64 R4, c[0x0][0xbe0] ;  /* 0x0002f800ff041b82 */ /* 0x000ea20000000a00 */
[----:B------:R-:W-:Y:S02]  /*20160*/  ULDC UR4, c[0x0][0xa88] ;  /* 0x0002a20000047ab9 */ /* 0x000fe40000000800 */
[----:B------:R-:W-:Y:S01]  /*20170*/  IMAD.U32 R0, RZ, RZ, UR4 ;  /* 0x00000004ff007e24 */ /* 0x000fe2000f8e00ff */
[----:B------:R4:W5:Y:S01]  /*20180*/  @P0 LDG.E R7, desc[UR6][R2.64] ;  /* 0x0000000602070981 */ /* 0x000962000c1e1900 */
[----:B---3--:R-:W-:Y:S02]  /*20190*/  VIADD R6, R8, 0xffffff80 ;  /* 0xffffff8008067836 */ /* 0x008fe40000000000 */
[----:B--2---:R-:W-:-:S03]  /*201a0*/  @P1 IMAD.WIDE R4, R183, 0x4, R4 ;  /* 0x00000004b7041825 */ /* 0x004fc600078e0204 */
[----:B------:R-:W-:Y:S02]  /*201b0*/  ISETP.GT.AND P2, PT, R6, 0x7f, PT ;  /* 0x0000007f0600780c */ /* 0x000fe40003f44270 */
[----:B------:R4:W5:Y:S01]  /*201c0*/  @P1 LDG.E R0, desc[UR6][R4.64] ;  /* 0x0000000604001981 */ /* 0x000962000c1e1900 */
[----:B------:R-:W-:Y:S10]  /*201d0*/  @P1 BRA `(.L_x_1600) ;  /* 0x0000000000141947 */ /* 0x000ff40003800000 */
[----:B------:R-:W-:Y:S05]  /*201e0*/  @!P0 BRA `(.L_x_1600) ;  /* 0x0000000000108947 */ /* 0x000fea0003800000 */
[----:B------:R-:W-:Y:S02]  /*201f0*/  ULDC.64 UR4, c[0x0][0x208] ;  /* 0x0000820000047ab9 */ /* 0x000fe40000000a00 */
[----:B----4-:R-:W2:Y:S04]  /*20200*/  LDG.E R5, desc[UR4][R2.64] ;  /* 0x0000000402057981 */ /* 0x010ea8000c1e1900 */
[----:B-----5:R-:W2:Y:S02]  /*20210*/  LDG.E R0, desc[UR4][R2.64+0x4] ;  /* 0x0000040402007981 */ /* 0x020ea4000c1e1900 */
[----:B--2---:R-:W-:-:S07]  /*20220*/  IMAD.IADD R0, R0, 0x1, -R5 ;  /* 0x0000000100007824 */ /* 0x004fce00078e0a05 */
.L_x_1600:
[----:B----4-:R-:W-:Y:S01]  /*20230*/  SHF.R.S32.HI R2, RZ, 0x1f, R183 ;  /* 0x0000001fff027819 */ /* 0x010fe200000114b7 */
[----:B------:R-:W-:Y:S01]  /*20240*/  BSSY B1, `(.L_x_1601) ;  /* 0x000001d000017945 */ /* 0x000fe20003800000 */
[----:B------:R-:W-:Y:S02]  /*20250*/  SHF.R.S32.HI R9, RZ, 0x1f, R182 ;  /* 0x0000001fff097819 */ /* 0x000fe400000114b6 */
[----:B------:R-:W-:Y:S02]  /*20260*/  SHF.R.S32.HI R13, RZ, 0x1f, R178 ;  /* 0x0000001fff0d7819 */ /* 0x000fe400000114b2 */
[----:B------:R-:W-:Y:S02]  /*20270*/  SEL R11, R183, RZ, !P0 ;  /* 0x000000ffb70b7207 */ /* 0x000fe40004000000 */
[----:B------:R-:W-:Y:S02]  /*20280*/  SEL R10, R2, RZ, !P0 ;  /* 0x000000ff020a7207 */ /* 0x000fe40004000000 */
[----:B-----5:R-:W-:Y:S01]  /*20290*/  SHF.R.S32.HI R6, RZ, 0x1f, R7 ;  /* 0x0000001fff067819 */ /* 0x020fe20000011407 */
[----:B------:R-:W-:Y:S06]  /*202a0*/  @P2 BRA `(.L_x_1602) ;  /* 0x0000000000582947 */ /* 0x000fec0003800000 */
[----:B------:R-:W-:-:S04]  /*202b0*/  IMAD R2, R187, 0x80, R8 ;  /* 0x00000080bb027824 */ /* 0x000fc800078e0208 */
[----:B------:R-:W-:-:S05]  /*202c0*/  VIADD R3, R2, 0xffffff80 ;  /* 0xffffff8002037836 */ /* 0x000fca0000000000 */
[----:B------:R-:W-:-:S13]  /*202d0*/  ISETP.GE.AND P0, PT, R3, R0, PT ;  /* 0x000000000300720c */ /* 0x000fda0003f06270 */
[----:B------:R-:W-:Y:S05]  /*202e0*/  @P0 BRA `(.L_x_1602) ;  /* 0x0000000000480947 */ /* 0x000fea0003800000 */
[----:B------:R-:W-:Y:S01]  /*202f0*/  IADD3 R2, P0, R3, R7, RZ ;  /* 0x0000000703027210 */ /* 0x000fe20007f1e0ff */
[----:B------:R-:W-:Y:S01]  /*20300*/  ULDC.64 UR4, c[0x0][0xb70] ;  /* 0x0002dc0000047ab9 */ /* 0x000fe20000000a00 */
[----:B------:R-:W-:Y:S01]  /*20310*/  ULDC.64 UR6, c[0x0][0x208] ;  /* 0x0000820000067ab9 */ /* 0x000fe20000000a00 */
        /* <DEDUP_REMOVED lines=15> */
.L_x_1602:
[----:B------:R-:W-:Y:S05]  /*20410*/  BSYNC B1 ;  /* 0x0000000000017941 */ /* 0x000fea0003800000 */
.L_x_1601:
[----:B------:R-:W-:Y:S01]  /*20420*/  ULDC.64 UR4, c[0x0][0xaa0] ;  /* 0x0002a80000047ab9 */ /* 0x000fe20000000a00 */
[----:B------:R-:W-:Y:S01]  /*20430*/  IMAD.MOV.U32 R2, RZ, RZ, R178 ;  /* 0x000000ffff027224 */ /* 0x000fe200078e00b2 */
[----:B------:R-:W-:Y:S01]  /*20440*/  BSSY B1, `(.L_x_1603) ;  /* 0x000002d000017945 */ /* 0x000fe20003800000 */
[----:B--2---:R-:W-:Y:S02]  /*20450*/  IMAD.MOV.U32 R3, RZ, RZ, R13 ;  /* 0x000000ffff037224 */ /* 0x004fe400078e000d */
[----:B------:R-:W-:Y:S02]  /*20460*/  IMAD R4, R6, UR4, RZ ;  /* 0x0000000406047c24 */ /* 0x000fe4000f8e02ff */
[----:B------:R-:W-:-:S04]  /*20470*/  IMAD.WIDE.U32 R2, R7, UR4, R2 ;  /* 0x0000000407027c25 */ /* 0x000fc8000f8e0002 */
[----:B------:R-:W-:Y:S01]  /*20480*/  IMAD R7, R7, UR5, R4 ;  /* 0x0000000507077c24 */ /* 0x000fe2000f8e0204 */
[----:B------:R-:W-:Y:S01]  /*20490*/  ULDC.64 UR4, c[0x0][0xae0] ;  /* 0x0002b80000047ab9 */ /* 0x000fe20000000a00 */
[C---:B------:R-:W-:Y:S02]  /*204a0*/  VIADD R4, R180.reuse, 0x20 ;  /* 0x00000020b4047836 */ /* 0x040fe40000000000 */
[----:B------:R-:W-:Y:S02]  /*204b0*/  IMAD.IADD R3, R3, 0x1, R7 ;  /* 0x0000000103037824 */ /* 0x000fe400078e0207 */
[----:B------:R-:W-:Y:S02]  /*204c0*/  IMAD R7, R187, -0x80, R0 ;  /* 0xffffff80bb077824 */ /* 0x000fe400078e0200 */
[----:B------:R-:W-:Y:S02]  /*204d0*/  IMAD R5, R9, UR4, RZ ;  /* 0x0000000409057c24 */ /* 0x000fe4000f8e02ff */
[C---:B------:R-:W-:Y:S01]  /*204e0*/  VIADD R0, R180.reuse, 0x40 ;  /* 0x00000040b4007836 */ /* 0x040fe20000000000 */
[-C--:B------:R-:W-:Y:S01]  /*204f0*/  ISETP.GE.AND P2, PT, R180, R7.reuse, PT ;  /* 0x00000007b400720c */ /* 0x080fe20003f46270 */
[----:B------:R-:W-:Y:S01]  /*20500*/  IMAD R5, R182, UR5, R5 ;  /* 0x00000005b6057c24 */ /* 0x000fe2000f8e0205 */
[-C--:B------:R-:W-:Y:S01]  /*20510*/  ISETP.GE.AND P3, PT, R4, R7.reuse, PT ;  /* 0x000000070400720c */ /* 0x080fe20003f66270 */
[----:B------:R-:W-:Y:S01]  /*20520*/  IMAD.WIDE.U32 R2, R182, UR4, R2 ;  /* 0x00000004b6027c25 */ /* 0x000fe2000f8e0002 */
[----:B------:R-:W-:Y:S01]  /*20530*/  ULDC.64 UR4, c[0x0][0xae8] ;  /* 0x0002ba0000047ab9 */ /* 0x000fe20000000a00 */
[----:B------:R-:W-:-:S02]  /*20540*/  ISETP.GE.AND P1, PT, R0, R7, PT ;  /* 0x000000070000720c */ /* 0x000fc40003f26270 */
        /* <DEDUP_REMOVED lines=28> */
.L_x_1604:
[----:B------:R-:W-:Y:S05]  /*20710*/  BSYNC B1 ;  /* 0x0000000000017941 */ /* 0x000fea0003800000 */
.L_x_1603:
[----:B------:R-:W-:Y:S04]  /*20720*/  BSSY B1, `(.L_x_1605) ;  /* 0x0000015000017945 */ /* 0x000fe80003800000 */
[----:B------:R-:W-:Y:S05]  /*20730*/  @P3 BRA `(.L_x_1606) ;  /* 0x00000000004c3947 */ /* 0x000fea0003800000 */
[----:B--2---:R-:W-:Y:S01]  /*20740*/  IADD3 R9, P2, R6, 0x20, RZ ;  /* 0x0000002006097810 */ /* 0x004fe20007f5e0ff */
        /* <DEDUP_REMOVED lines=18> */
.L_x_1606:
[----:B------:R-:W-:Y:S05]  /*20870*/  BSYNC B1 ;  /* 0x0000000000017941 */ /* 0x000fea0003800000 */
.L_x_1605:
[----:B------:R-:W-:Y:S04]  /*20880*/  BSSY B1, `(.L_x_1607) ;  /* 0x0000015000017945 */ /* 0x000fe80003800000 */
[----:B------:R-:W-:Y:S05]  /*20890*/  @P1 BRA `(.L_x_1608) ;  /* 0x00000000004c1947 */ /* 0x000fea0003800000 */
[----:B--23--:R-:W-:Y:S01]  /*208a0*/  IADD3 R9, P1, R6, 0x40, RZ ;  /* 0x0000004006097810 */ /* 0x00cfe20007f3e0ff */
        /* <DEDUP_REMOVED lines=18> */
.L_x_1608:
[----:B------:R-:W-:Y:S05]  /*209d0*/  BSYNC B1 ;  /* 0x0000000000017941 */ /* 0x000fea0003800000 */
.L_x_1607:
        /* <DEDUP_REMOVED lines=20> */
.L_x_1599:
[----:B------:R-:W-:Y:S05]  /*20b20*/  BSYNC B0 ;  /* 0x0000000000007941 */ /* 0x000fea0003800000 */
.L_x_1590:
[----:B------:R-:W-:Y:S02]  /*20b30*/  ULDC UR4, c[0x0][0xc14] ;  /* 0x0003050000047ab9 */ /* 0x000fe40000000800 */
[----:B-1----:R-:W-:-:S13]  /*20b40*/  ISETP.GE.AND P0, PT, R171, UR4, PT ;  /* 0x00000004ab007c0c */ /* 0x002fda000bf06270 */
[----:B------:R-:W-:Y:S05]  /*20b50*/  @!P0 BRA `(.L_x_1609) ;  /* 0xfffffe0400888947 */ /* 0x000fea000383ffff */
[----:B------:R-:W-:Y:S05]  /*20b60*/  BRA `(.L_x_1311) ;  /* 0x0000006400e47947 */ /* 0x000fea0003800000 */
.L_x_1309:
[----:B------:R-:W-:-:S08]  /*20b70*/  NOP ;  /* 0x0000000000007918 */ /* 0x000fd00000000000 */
[----:B------:R-:W0:-:S00]  /*20b80*/  USETMAXREG.DEALLOC.CTAPOOL 0x18 ;  /* 0x00000018000079c8 */ /* 0x000e0000080e0500 */
[----:B0-----:R-:W-:-:S06]  /*20b90*/  LOP3.LUT R0, R0, 0x3, RZ, 0xc0, !PT ;  /* 0x0000000300007812 */ /* 0x001fcc00078ec0ff */
[----:B------:R-:W0:Y:S02]  /*20ba0*/  SHFL.IDX PT, R0, R0, RZ, 0x1f ;  /* 0x00001fff00007589 */ /* 0x000e2400000e0000 */
[----:B0-----:R-:W-:-:S13]  /*20bb0*/  ISETP.NE.AND P0, PT, R0, RZ, PT ;  /* 0x000000ff0000720c */ /* 0x001fda0003f05270 */
[----:B------:R-:W-:Y:S05]  /*20bc0*/  @P0 BRA `(.L_x_1311) ;  /* 0x0000006400cc0947 */ /* 0x000fea0003800000 */
[----:B------:R-:W2:Y:S01]  /*20bd0*/  LDL.LU R6, [R1] ;  /* 0x0000000001067983 */ /* 0x000ea20000300800 */
[----:B------:R-:W-:Y:S01]  /*20be0*/  LOP3.LUT R7, R4, 0x1f, RZ, 0xc0, !PT ;  /* 0x0000001f04077812 */ /* 0x000fe200078ec0ff */
[----:B------:R-:W-:Y:S01]  /*20bf0*/  ULDC UR5, c[0x0][0xc14] ;  /* 0x0003050000057ab9 */ /* 0x000fe20000000800 */
[----:B------:R-:W-:Y:S01]  /*20c00*/  CS2R R16, SRZ ;  /* 0x0000000000107805 */ /* 0x000fe2000001ff00 */
[----:B------:R-:W-:Y:S01]  /*20c10*/  ULDC.64 UR6, c[0x0][0x208] ;  /* 0x0000820000067ab9 */ /* 0x000fe20000000a00 */
[----:B------:R-:W-:Y:S01]  /*20c20*/  ISETP.NE.AND P0, PT, R7, 0x1f, PT ;  /* 0x0000001f0700780c */ /* 0x000fe20003f05270 */
[----:B------:R-:W-:Y:S01]  /*20c30*/  ULDC UR4, c[0x0][0xc10] ;  /* 0x0003040000047ab9 */ /* 0x000fe20000000800 */
[----:B--2---:R-:W-:-:S11]  /*20c40*/  LOP3.LUT R6, R6, 0xffffffdf, RZ, 0xc0, !PT ;  /* 0xffffffdf06067812 */ /* 0x004fd600078ec0ff */
        /* <DEDUP_REMOVED lines=34> */
[----:B------:R-:W-:-:S05]  /*20e70*/  @P0 LOP3.LUT R6, R6, 0x2, RZ, 0xfc, !PT ;  /* 0x0000000206060812 */ /* 0x000fca00078efcff */
[----:B------:R-:W-:Y:S01]  /*20e80*/  STL [R1], R6 ;  /* 0x0000000601007387 */ /* 0x000fe20000100800 */
        /* <DEDUP_REMOVED lines=12> */
.L_x_1614:
        /* <DEDUP_REMOVED lines=17> */
.L_x_1613:
[----:B------:R-:W-:Y:S05]  /*21060*/  BSYNC B0 ;  /* 0x0000000000007941 */ /* 0x000fea0003800000 */
.L_x_1612:
        /* <DEDUP_REMOVED lines=25> */
.L_x_1610:
[----:B------:R-:W-:Y:S01]  /*21200*/  IMAD.IADD R5, R4, 0x1, -R5 ;  /* 0x0000000104057824 */ /* 0x000fe200078e0a05 */
[----:B------:R-:W-:-:S03]  /*21210*/  ULDC.64 UR8, c[0x0][0x208] ;  /* 0x0000820000087ab9 */ /* 0x000fc60000000a00 */
        /* <DEDUP_REMOVED lines=19> */
.L_x_1615:
[----:B-12---:R-:W-:Y:S02]  /*21350*/  IMAD.MOV R0, RZ, RZ, -R3 ;  /* 0x000000ffff007224 */ /* 0x006fe400078e0a03 */
[----:B---3--:R-:W-:Y:S02]  /*21360*/  IMAD R16, R16, UR4, R5 ;  /* 0x0000000410107c24 */ /* 0x008fe4000f8e0205 */
[----:B------:R-:W-:Y:S01]  /*21370*/  IMAD R5, R0, R9, RZ ;  /* 0x0000000900057224 */ /* 0x000fe200078e02ff */
[----:B------:R-:W-:Y:S01]  /*21380*/  IABS R0, R6 ;  /* 0x0000000600007213 */ /* 0x000fe20000000000 */
[----:B------:R-:W-:-:S04]  /*21390*/  IMAD.MOV.U32 R2, RZ, RZ, RZ ;  /* 0x000000ffff027224 */ /* 0x000fc800078e00ff */
[----:B------:R-:W-:Y:S01]  /*213a0*/  IMAD.HI.U32 R2, R3, R5, R2 ;  /* 0x0000000503027227 */ /* 0x000fe200078e0002 */
[----:B------:R-:W-:-:S03]  /*213b0*/  IADD3 R5, -R16, UR6, RZ ;  /* 0x0000000610057c10 */ /* 0x000fc6000fffe1ff */
[----:B------:R-:W-:Y:S01]  /*213c0*/  IMAD.MOV R0, RZ, RZ, -R0 ;  /* 0x000000ffff007224 */ /* 0x000fe200078e0a00 */
        /* <DEDUP_REMOVED lines=16> */
[----:B------:R-:W-:Y:S02]  /*214d0*/  IMAD R5, R6, R2, R5 ;  /* 0x0000000206057224 */ /* 0x000fe400078e0205 */
[----:B------:R-:W-:Y:S01]  /*214e0*/  IMAD.MOV.U32 R2, RZ, RZ, RZ ;  /* 0x000000ffff027224 */ /* 0x000fe200078e00ff */
[----:B------:R-:W-:-:S04]  /*214f0*/  VIADDMNMX R8, R3, UR4, R8, PT ;  /* 0x0000000403087c46 */ /* 0x000fc8000b800108 */
[-C--:B------:R-:W-:Y:S02]  /*21500*/  IABS R4, R8.reuse ;  /* 0x0000000800047213 */ /* 0x080fe40000000000 */
[----:B------:R-:W-:Y:S02]  /*21510*/  IABS R6, R8 ;  /* 0x0000000800067213 */ /* 0x000fe40000000000 */
[----:B------:R-:W1:Y:S08]  /*21520*/  I2F.RP R7, R4 ;  /* 0x0000000400077306 */ /* 0x000e700000209400 */
[----:B-1----:R-:W1:Y:S02]  /*21530*/  MUFU.RCP R7, R7 ;  /* 0x0000000700077308 */ /* 0x002e640000001000 */
[----:B-1----:R-:W-:Y:S01]  /*21540*/  VIADD R3, R7, 0xffffffe ;  /* 0x0ffffffe07037836 */ /* 0x002fe20000000000 */
[----:B------:R-:W-:-:S05]  /*21550*/  IABS R7, R5 ;  /* 0x0000000500077213 */ /* 0x000fca0000000000 */
[----:B------:R-:W1:Y:S02]  /*21560*/  F2I.FTZ.U32.TRUNC.NTZ R3, R3 ;  /* 0x0000000300037305 */ /* 0x000e64000021f000 */
[----:B-1----:R-:W-:-:S04]  /*21570*/  IMAD.MOV R9, RZ, RZ, -R3 ;  /* 0x000000ffff097224 */ /* 0x002fc800078e0a03 */
[----:B------:R-:W-:-:S04]  /*21580*/  IMAD R9, R9, R4, RZ ;  /* 0x0000000409097224 */ /* 0x000fc800078e02ff */
[----:B------:R-:W-:-:S04]  /*21590*/  IMAD.HI.U32 R2, R3, R9, R2 ;  /* 0x0000000903027227 */ /* 0x000fc800078e0002 */
[----:B------:R-:W-:Y:S02]  /*215a0*/  IMAD.MOV R3, RZ, RZ, -R6 ;  /* 0x000000ffff037224 */ /* 0x000fe400078e0a06 */
[----:B------:R-:W-:-:S04]  /*215b0*/  IMAD.HI.U32 R2, R2, R7, RZ ;  /* 0x0000000702027227 */ /* 0x000fc800078e00ff */
[----:B------:R-:W-:-:S05]  /*215c0*/  IMAD R3, R2, R3, R7 ;  /* 0x0000000302037224 */ /* 0x000fca00078e0207 */
[----:B------:R-:W-:-:S13]  /*215d0*/  ISETP.GT.U32.AND P0, PT, R4, R3, PT ;  /* 0x000000030400720c */ /* 0x000fda0003f04070 */
[----:B------:R-:W-:Y:S02]  /*215e0*/  @!P0 IMAD.IADD R3, R3, 0x1, -R4 ;  /* 0x0000000103038824 */ /* 0x000fe400078e0a04 */
[----:B------:R-:W-:-:S03]  /*215f0*/  @!P0 VIADD R2, R2, 0x1 ;  /* 0x0000000102028836 */ /* 0x000fc60000000000 */
[----:B------:R-:W-:Y:S02]  /*21600*/  ISETP.GE.U32.AND P0, PT, R3, R4, PT ;  /* 0x000000040300720c */ /* 0x000fe40003f06070 */
[C---:B------:R-:W-:Y:S01]  /*21610*/  LOP3.LUT R3, R5.reuse, R8, RZ, 0x3c, !PT ;  /* 0x0000000805037212 */ /* 0x040fe200078e3cff */
[----:B------:R-:W-:-:S10]  /*21620*/  IMAD.IADD R5, R5, 0x1, R0 ;  /* 0x0000000105057824 */ /* 0x000fd400078e0200 */
        /* <DEDUP_REMOVED lines=10> */
.L_x_1611:
[----:B------:R-:W-:Y:S02]  /*216d0*/  IMAD.MOV.U32 R17, RZ, RZ, RZ ;  /* 0x000000ffff117224 */ /* 0x000fe400078e00ff */
[----:B------:R-:W-:Y:S02]  /*216e0*/  IMAD.U32 R16, RZ, RZ, UR6 ;  /* 0x00000006ff107e24 */ /* 0x000fe4000f8e00ff */
[----:B------:R-:W-:-:S07]  /*216f0*/  IMAD.MOV.U32 R18, RZ, RZ, RZ ;  /* 0x000000ffff127224 */ /* 0x000fce00078e00ff */
.L_x_1616:
        /* <DEDUP_REMOVED lines=16> */
[----:B------:R-:W-:Y:S01]  /*21800*/  ULDC.64 UR38, c[0x0][0x198] ;  /* 0x0000660000267ab9 */ /* 0x000fe20000000a00 */
[----:B------:R-:W-:Y:S02]  /*21810*/  ULDC UR36, c[0x0][0xc] ;  /* 0x0000030000247ab9 */ /* 0x000fe40000000800 */
[----:B------:R1:W-:Y:S04]  /*21820*/  STL [R1+0x10], R0 ;  /* 0x0000100001007387 */ /* 0x0003e80000100800 */
[----:B------:R1:W-:Y:S04]  /*21830*/  STL [R1+0x4], RZ ;  /* 0x000004ff01007387 */ /* 0x0003e80000100800 */
[----:B------:R1:W-:Y:S04]  /*21840*/  STL [R1], RZ ;  /* 0x000000ff01007387 */ /* 0x0003e80000100800 */
[----:B------:R1:W-:Y:S02]  /*21850*/  STL [R1+0xc], R0 ;  /* 0x00000c0001007387 */ /* 0x0003e40000100800 */
.L_x_1719:
[----:B------:R-:W-:Y:S05]  /*21860*/  YIELD ;  /* 0x0000000000007946 */ /* 0x000fea0003800000 */
[----:B------:R-:W-:Y:S01]  /*21870*/  ULDC.64 UR4, c[0x0][0xa28] ;  /* 0x00028a0000047ab9 */ /* 0x000fe20000000a00 */
[----:B--2---:R-:W-:Y:S01]  /*21880*/  IMAD.MOV.U32 R9, RZ, RZ, RZ ;  /* 0x000000ffff097224 */ /* 0x004fe200078e00ff */
[----:B------:R-:W-:Y:S01]  /*21890*/  ISETP.NE.U32.AND P0, PT, RZ, UR4, PT ;  /* 0x00000004ff007c0c */ /* 0x000fe2000bf05070 */
[----:B------:R-:W-:Y:S01]  /*218a0*/  ULDC.64 UR6, c[0x0][0x208] ;  /* 0x0000820000067ab9 */ /* 0x000fe20000000a00 */
[----:B-1----:R-:W-:Y:S01]  /*218b0*/  IMAD.MOV.U32 R0, RZ, RZ, RZ ;  /* 0x000000ffff007224 */ /* 0x002fe200078e00ff */
[----:B------:R-:W-:Y:S01]  /*218c0*/  ULDC.64 UR8, c[0x0][0xa08] ;  /* 0x0002820000087ab9 */ /* 0x000fe20000000a00 */
[----:B------:R-:W-:Y:S01]  /*218d0*/  ISETP.NE.AND.EX P0, PT, RZ, UR5, PT, P0 ;  /* 0x00000005ff007c0c */ /* 0x000fe2000bf05300 */
[----:B------:R-:W-:Y:S01]  /*218e0*/  ULDC.64 UR4, c[0x0][0xa00] ;  /* 0x0002800000047ab9 */ /* 0x000fe20000000a00 */
[----:B------:R-:W-:-:S11]  /*218f0*/  ULDC.64 UR10, c[0x0][0xa10] ;  /* 0x00028400000a7ab9 */ /* 0x000fd60000000a00 */
[----:B---3--:R-:W1:Y:S01]  /*21900*/  @P0 LDC.64 R2, c[0x0][0xa28] ;  /* 0x00028a00ff020b82 */ /* 0x008e620000000a00 */
        /* <DEDUP_REMOVED lines=11> */
[----:B------:R-:W1:Y:S01]  /*219c0*/  @P0 LDC.64 R4, c[0x0][0xa18] ;  /* 0x00028600ff040b82 */ /* 0x000e620000000a00 */
[----:B------:R-:W-:-:S04]  /*219d0*/  ISETP.NE.U32.AND P1, PT, RZ, UR8, PT ;  /* 0x00000008ff007c0c */ /* 0x000fc8000bf25070 */
[----:B------:R-:W-:Y:S02]  /*219e0*/  ISETP.NE.AND.EX P3, PT, RZ, UR9, PT, P1 ;  /* 0x00000009ff007c0c */ /* 0x000fe4000bf65310 */
[----:B------:R-:W-:-:S04]  /*219f0*/  ISETP.NE.U32.AND P1, PT, RZ, UR10, PT ;  /* 0x0000000aff007c0c */ /* 0x000fc8000bf25070 */
[----:B------:R-:W-:Y:S01]  /*21a00*/  ISETP.NE.AND.EX P1, PT, RZ, UR11, PT, P1 ;  /* 0x0000000bff007c0c */ /* 0x000fe2000bf25310 */
[----:B-1----:R-:W-:Y:S01]  /*21a10*/  @P0 IMAD.WIDE R4, R19, 0x4, R4 ;  /* 0x0000000413040825 */ /* 0x002fe200078e0204 */
[----:B--2---:R1:W-:Y:S03]  /*21a20*/  STL [R1+0x28], R0 ;  /* 0x0000280001007387 */ /* 0x0043e60000100800 */
[----:B-1----:R-:W-:Y:S01]  /*21a30*/  IMAD.U32 R0, RZ, RZ, UR4 ;  /* 0x00000004ff007e24 */ /* 0x002fe2000f8e00ff */
[----:B------:R-:W-:Y:S02]  /*21a40*/  ULDC.64 UR4, c[0x0][0x3f8] ;  /* 0x0000fe0000047ab9 */ /* 0x000fe40000000a00 */
[----:B------:R-:W-:-:S03]  /*21a50*/  UISETP.NE.U32.AND UP0, UPT, UR4, URZ, UPT ;  /* 0x0000003f0400728c */ /* 0x000fc6000bf05070 */
[----:B------:R-:W-:Y:S01]  /*21a60*/  ULDC UR4, c[0x0][0x404] ;  /* 0x0001010000047ab9 */ /* 0x000fe20000000800 */
[----:B------:R-:W-:Y:S01]  /*21a70*/  UISETP.NE.AND.EX UP0, UPT, UR5, URZ, UPT, UP0 ;  /* 0x0000003f0500728c */ /* 0x000fe2000bf05300 */
[----:B------:R1:W5:Y:S01]  /*21a80*/  @P0 LDG.E R0, desc[UR6][R4.64] ;  /* 0x0000000604000981 */ /* 0x000362000c1e1900 */
[----:B------:R-:W-:Y:S01]  /*21a90*/  ULDC UR6, c[0x0][0x338] ;  /* 0x0000ce0000067ab9 */ /* 0x000fe20000000800 */
[----:B------:R-:W-:Y:S01]  /*21aa0*/  ULDC UR5, c[0x0][0x2e0] ;  /* 0x0000b80000057ab9 */ /* 0x000fe20000000800 */
[----:B------:R-:W-:Y:S01]  /*21ab0*/  USEL UR4, UR4, 0x1, UP0 ;  /* 0x0000000104047887 */ /* 0x000fe20008000000 */
[----:B------:R-:W-:-:S03]  /*21ac0*/  IMAD.U32 R10, RZ, RZ, UR6 ;  /* 0x00000006ff0a7e24 */ /* 0x000fc6000f8e00ff */
[----:B------:R-:W-:-:S06]  /*21ad0*/  UIMAD UR4, UR4, UR5, URZ ;  /* 0x00000005040472a4 */ /* 0x000fcc000f8e023f */
[----:B-1----:R-:W-:Y:S01]  /*21ae0*/  IMAD.U32 R4, RZ, RZ, UR4 ;  /* 0x00000004ff047e24 */ /* 0x002fe2000f8e00ff */
[----:B------:R-:W-:Y:S06]  /*21af0*/  @P0 BRA `(.L_x_1618) ;  /* 0x0000000000140947 */ /* 0x000fec0003800000 */
[----:B------:R-:W-:Y:S05]  /*21b00*/  @!P2 BRA `(.L_x_1618) ;  /* 0x000000000010a947 */ /* 0x000fea0003800000 */
[----:B------:R-:W-:Y:S02]  /*21b10*/  ULDC.64 UR4, c[0x0][0x208] ;  /* 0x0000820000047ab9 */ /* 0x000fe40000000a00 */
[----:B------:R-:W2:Y:S04]  /*21b20*/  LDG.E R5, desc[UR4][R2.64] ;  /* 0x0000000402057981 */ /* 0x000ea8000c1e1900 */
[----:B-----5:R-:W2:Y:S02]  /*21b30*/  LDG.E R0, desc[UR4][R2.64+0x4] ;  /* 0x0000040402007981 */ /* 0x020ea4000c1e1900 */
[----:B--2---:R-:W-:-:S07]  /*21b40*/  IMAD.IADD R0, R0, 0x1, -R5 ;  /* 0x0000000100007824 */ /* 0x004fce00078e0a05 */
.L_x_1618:
[----:B------:R-:W1:Y:S01]  /*21b50*/  LDC.64 R6, c[0x0][0xa08] ;  /* 0x00028200ff067b82 */ /* 0x000e620000000a00 */
[----:B------:R-:W-:Y:S01]  /*21b60*/  IMAD.MOV.U32 R8, RZ, RZ, RZ ;  /* 0x000000ffff087224 */ /* 0x000fe200078e00ff */
[----:B------:R-:W-:-:S06]  /*21b70*/  ULDC.64 UR4, c[0x0][0x208] ;  /* 0x0000820000047ab9 */ /* 0x000fcc0000000a00 */
[----:B------:R-:W2:Y:S01]  /*21b80*/  LDC.64 R2, c[0x0][0xa10] ;  /* 0x00028400ff027b82 */ /* 0x000ea20000000a00 */
[----:B-1----:R-:W-:-:S05]  /*21b90*/  IMAD.WIDE R6, R19, 0x4, R6 ;  /* 0x0000000413067825 */ /* 0x002fca00078e0206 */
[----:B------:R-:W3:Y:S01]  /*21ba0*/  @P3 LDG.E R8, desc[UR4][R6.64] ;  /* 0x0000000406083981 */ /* 0x000ee2000c1e1900 */
[----:B------:R-:W-:Y:S02]  /*21bb0*/  IMAD.MOV.U32 R5, RZ, RZ, RZ ;  /* 0x000000ffff057224 */ /* 0x000fe400078e00ff */
[----:B--2---:R-:W-:-:S05]  /*21bc0*/  IMAD.WIDE R2, R19, 0x4, R2 ;  /* 0x0000000413027825 */ /* 0x004fca00078e0202 */
[----:B------:R1:W5:Y:S01]  /*21bd0*/  @P1 LDG.E R5, desc[UR4][R2.64] ;  /* 0x0000000402051981 */ /* 0x000362000c1e1900 */
[----:B------:R-:W-:Y:S02]  /*21be0*/  ULDC.64 UR4, c[0x0][0xa20] ;  /* 0x0002880000047ab9 */ /* 0x000fe40000000a00 */
[----:B------:R-:W-:-:S04]  /*21bf0*/  ISETP.NE.U32.AND P0, PT, RZ, UR4, PT ;  /* 0x00000004ff007c0c */ /* 0x000fc8000bf05070 */
[----:B------:R-:W-:Y:S01]  /*21c00*/  ISETP.NE.AND.EX P0, PT, RZ, UR5, PT, P0 ;  /* 0x00000005ff007c0c */ /* 0x000fe2000bf05300 */
[----:B---3-5:R-:W-:-:S05]  /*21c10*/  IMAD.IADD R8, R8, 0x1, R9 ;  /* 0x0000000108087824 */ /* 0x028fca00078e0209 */
[----:B------:R1:W-:Y:S07]  /*21c20*/  STL [R1+0x8], R8 ;  /* 0x0000080801007387 */ /* 0x0003ee0000100800 */
[----:B------:R-:W-:Y:S05]  /*21c30*/  @!P0 BRA `(.L_x_1619) ;  /* 0x0000000000148947 */ /* 0x000fea0003800000 */
[----:B------:R-:W2:Y:S01]  /*21c40*/  LDC.64 R6, c[0x0][0xa20] ;  /* 0x00028800ff067b82 */ /* 0x000ea20000000a00 */
[----:B------:R-:W-:Y:S01]  /*21c50*/  ULDC.64 UR4, c[0x0][0x208] ;  /* 0x0000820000047ab9 */ /* 0x000fe20000000a00 */
[----:B--2---:R-:W-:-:S05]  /*21c60*/  IMAD.WIDE R6, R19, 0x4, R6 ;  /* 0x0000000413067825 */ /* 0x004fca00078e0206 */
[----:B------:R2:W5:Y:S01]  /*21c70*/  LDG.E R4, desc[UR4][R6.64] ;  /* 0x0000000406047981 */ /* 0x000562000c1e1900 */
[----:B------:R-:W-:Y:S05]  /*21c80*/  BRA `(.L_x_1620) ;  /* 0x0000000000147947 */ /* 0x000fea0003800000 */
.L_x_1619:
[----:B------:R-:W-:Y:S05]  /*21c90*/  @!P3 BRA `(.L_x_1620) ;  /* 0x000000000010b947 */ /* 0x000fea0003800000 */
[----:B------:R-:W-:Y:S02]  /*21ca0*/  ULDC.64 UR4, c[0x0][0x208] ;  /* 0x0000820000047ab9 */ /* 0x000fe40000000a00 */
[----:B------:R-:W2:Y:S04]  /*21cb0*/  LDG.E R4, desc[UR4][R6.64] ;  /* 0x0000000406047981 */ /* 0x000ea8000c1e1900 */
[----:B------:R-:W2:Y:S02]  /*21cc0*/  LDG.E R6, desc[UR4][R6.64+0x4] ;  /* 0x0000040406067981 */ /* 0x000ea4000c1e1900 */
[----:B--2---:R-:W-:-:S07]  /*21cd0*/  IMAD.IADD R4, R6, 0x1, -R4 ;  /* 0x0000000106047824 */ /* 0x004fce00078e0a04 */
.L_x_1620:
[----:B------:R-:W-:Y:S02]  /*21ce0*/  ULDC.64 UR4, c[0x0][0x208] ;  /* 0x0000820000047ab9 */ /* 0x000fe40000000a00 */
[----:B--2---:R-:W2:Y:S04]  /*21cf0*/  @P1 LDG.E R6, desc[UR4][R2.64] ;  /* 0x0000000402061981 */ /* 0x004ea8000c1e1900 */
[----:B------:R1:W2:Y:S01]  /*21d00*/  @P1 LDG.E R7, desc[UR4][R2.64+0x4] ;  /* 0x0000040402071981 */ /* 0x0002a2000c1e1900 */
[----:B-----5:R-:W-:Y:S01]  /*21d10*/  IMAD.IADD R9, R4, 0x1, -R9 ;  /* 0x0000000104097824 */ /* 0x020fe200078e0a09 */
[----:B-1----:R-:W1:Y:S02]  /*21d20*/  LDC.64 R2, c[0x0][0x9e0] ;  /* 0x00027800ff027b82 */ /* 0x002e640000000a00 */
[----:B-1----:R-:W-:Y:S01]  /*21d30*/  ISETP.GE.AND P2, PT, R3, 0x1, PT ;  /* 0x000000010300780c */ /* 0x002fe20003f46270 */
[----:B--2---:R-:W-:-:S04]  /*21d40*/  @P1 IMAD.IADD R10, R7, 0x1, -R6 ;  /* 0x00000001070a1824 */ /* 0x004fc800078e0a06 */
[----:B------:R-:W-:-:S04]  /*21d50*/  IMAD.IADD R8, R9, 0x1, R10 ;  /* 0x0000000109087824 */ /* 0x000fc800078e020a */
[----:B------:R-:W-:-:S04]  /*21d60*/  VIADD R4, R8, 0x5f ;  /* 0x0000005f08047836 */ /* 0x000fc80000000000 */
[----:B------:R-:W-:-:S05]  /*21d70*/  IMAD.HI R4, R4, 0x2aaaaaab, RZ ;  /* 0x2aaaaaab04047827 */ /* 0x000fca00078e02ff */
[----:B------:R-:W-:-:S04]  /*21d80*/  SHF.R.U32.HI R7, RZ, 0x1f, R4 ;  /* 0x0000001fff077819 */ /* 0x000fc80000011604 */
[----:B------:R-:W-:Y:S02]  /*21d90*/  LEA.HI.SX32 R20, R4, R7, 0x1c ;  /* 0x0000000704147211 */ /* 0x000fe400078fe2ff */
[----:B------:R-:W-:-:S04]  /*21da0*/  LEA R4, R17, 0x80, 0x7 ;  /* 0x0000008011047811 */ /* 0x000fc800078e38ff */
[----:B------:R-:W-:-:S05]  /*21db0*/  IADD3 R4, R8, R4, -R0 ;  /* 0x0000000408047210 */ /* 0x000fca0007ffe800 */
[----:B------:R-:W-:Y:S01]  /*21dc0*/  IMAD.IADD R2, R4, 0x1, R2 ;  /* 0x0000000104027824 */ /* 0x000fe200078e0202 */
[----:B------:R-:W-:Y:S06]  /*21dd0*/  @!P2 BRA `(.L_x_1621) ;  /* 0x000000000048a947 */ /* 0x000fec0003800000 */
[C---:B------:R-:W-:Y:S01]  /*21de0*/  ISETP.GT.AND P0, PT, R4.reuse, RZ, PT ;  /* 0x000000ff0400720c */ /* 0x040fe20003f04270 */
[----:B------:R-:W-:Y:S01]  /*21df0*/  BSSY B0, `(.L_x_1622) ;  /* 0x000000e000007945 */ /* 0x000fe20003800000 */
[----:B0-----:R-:W-:-:S11]  /*21e00*/  VIADD R11, R4, 0xffffffff ;  /* 0xffffffff040b7836 */ /* 0x001fd60000000000 */
        /* <DEDUP_REMOVED lines=8> */
.L_x_1623:
[----:B------:R-:W-:-:S13]  /*21e90*/  ISETP.NE.AND P0, PT, R3, 0x1, PT ;  /* 0x000000010300780c */ /* 0x000fda0003f05270 */
[----:B------:R-:W0:Y:S02]  /*21ea0*/  @P0 LDC.64 R6, c[0x0][0x9e8] ;  /* 0x00027a00ff060b82 */ /* 0x000e240000000a00 */
[----:B0-----:R-:W-:-:S05]  /*21eb0*/  @P0 IMAD.HI.U32 R6, R11, R6, RZ ;  /* 0x000000060b060227 */ /* 0x001fca00078e00ff */
[----:B------:R-:W-:-:S07]  /*21ec0*/  @P0 SHF.R.U32.HI R11, RZ, R7, R6 ;  /* 0x00000007ff0b0219 */ /* 0x000fce0000011606 */
.L_x_1624:
[----:B------:R-:W-:Y:S05]  /*21ed0*/  BSYNC B0 ;  /* 0x0000000000007941 */ /* 0x000fea0003800000 */
.L_x_1622:
[----:B------:R-:W-:-:S05]  /*21ee0*/  IMAD R11, R11, R3, R3 ;  /* 0x000000030b0b7224 */ /* 0x000fca00078e0203 */
[----:B------:R-:W-:-:S07]  /*21ef0*/  VIMNMX R2, R2, R11, PT ;  /* 0x0000000b02027248 */ /* 0x000fce0003fe0100 */
.L_x_1621:
        /* <DEDUP_REMOVED lines=9> */
[----:B0-----:R-:W-:-:S11]  /*21f90*/  LOP3.LUT R11, RZ, R0, RZ, 0x33, !PT ;  /* 0x00000000ff0b7212 */ /* 0x001fd600078e33ff */
[----:B------:R-:W0:Y:S02]  /*21fa0*/  @P0 LDC.64 R6, c[0x0][0x9e8] ;  /* 0x00027a00ff060b82 */ /* 0x000e240000000a00 */
[----:B0-----:R-:W-:-:S05]  /*21fb0*/  @P0 IMAD.HI.U32 R6, R11, R6, RZ ;  /* 0x000000060b060227 */ /* 0x001fca00078e00ff */
[----:B------:R-:W-:-:S04]  /*21fc0*/  @P0 SHF.R.U32.HI R11, RZ, R7, R6 ;  /* 0x00000007ff0b0219 */ /* 0x000fc80000011606 */
[----:B------:R-:W-:Y:S01]  /*21fd0*/  LOP3.LUT R11, RZ, R11, RZ, 0x33, !PT ;  /* 0x0000000bff0b7212 */ /* 0x000fe200078e33ff */
[----:B------:R-:W-:Y:S06]  /*21fe0*/  BRA `(.L_x_1628) ;  /* 0x0000000000147947 */ /* 0x000fec0003800000 */
.L_x_1627:
[----:B------:R-:W-:Y:S01]  /*21ff0*/  ISETP.NE.AND P0, PT, R3, 0x1, PT ;  /* 0x000000010300780c */ /* 0x000fe20003f05270 */
[----:B0-----:R-:W-:-:S12]  /*22000*/  IMAD.MOV.U32 R11, RZ, RZ, R0 ;  /* 0x000000ffff0b7224 */ /* 0x001fd800078e0000 */
[----:B------:R-:W0:Y:S02]  /*22010*/  @P0 LDC.64 R6, c[0x0][0x9e8] ;  /* 0x00027a00ff060b82 */ /* 0x000e240000000a00 */
[----:B0-----:R-:W-:-:S05]  /*22020*/  @P0 IMAD.HI.U32 R6, R0, R6, RZ ;  /* 0x0000000600060227 */ /* 0x001fca00078e00ff */
[----:B------:R-:W-:-:S07]  /*22030*/  @P0 SHF.R.U32.HI R11, RZ, R7, R6 ;  /* 0x00000007ff0b0219 */ /* 0x000fce0000011606 */
.L_x_1628:
[----:B------:R-:W-:Y:S05]  /*22040*/  BSYNC B0 ;  /* 0x0000000000007941 */ /* 0x000fea0003800000 */
.L_x_1626:
[----:B------:R-:W-:-:S05]  /*22050*/  IMAD R3, R11, R3, RZ ;  /* 0x000000030b037224 */ /* 0x000fca00078e02ff */
[----:B------:R-:W-:-:S07]  /*22060*/  VIMNMX R8, R8, R3, !PT ;  /* 0x0000000308087248 */ /* 0x000fce0007fe0100 */
.L_x_1625:
[----:B------:R-:W-:Y:S01]  /*22070*/  VIADD R2, R2, 0x5f ;  /* 0x0000005f02027836 */ /* 0x000fe20000000000 */
[----:B------:R-:W-:Y:S01]  /*22080*/  BSSY B0, `(.L_x_1629) ;  /* 0x00000e9000007945 */ /* 0x000fe20003800000 */
[----:B------:R-:W-:Y:S01]  /*22090*/  IMAD.HI R8, R8, 0x2aaaaaab, RZ ;  /* 0x2aaaaaab08087827 */ /* 0x000fe200078e02ff */
[----:B------:R-:W-:-:S03]  /*220a0*/  PLOP3.LUT P2, PT, PT, PT, PT, 0x80, 0x0 ;  /* 0x000000000000781c */ /* 0x000fc60003f4f070 */
[----:B------:R-:W-:-:S05]  /*220b0*/  IMAD.HI R2, R2, 0x2aaaaaab, RZ ;  /* 0x2aaaaaab02027827 */ /* 0x000fca00078e02ff */
[----:B------:R-:W-:-:S04]  /*220c0*/  SHF.R.U32.HI R3, RZ, 0x1f, R2 ;  /* 0x0000001fff037819 */ /* 0x000fc80000011602 */
[----:B------:R-:W-:Y:S02]  /*220d0*/  LEA.HI.SX32 R3, R2, R3, 0x1c ;  /* 0x0000000302037211 */ /* 0x000fe400078fe2ff */
[----:B------:R-:W-:Y:S02]  /*220e0*/  SHF.R.U32.HI R2, RZ, 0x1f, R8 ;  /* 0x0000001fff027819 */ /* 0x000fe40000011608 */
[----:B------:R-:W-:Y:S02]  /*220f0*/  VIMNMX R3, R20, R3, PT ;  /* 0x0000000314037248 */ /* 0x000fe40003fe0100 */
[----:B------:R-:W-:-:S03]  /*22100*/  LEA.HI.SX32 R2, R8, R2, 0x1c ;  /* 0x0000000208027211 */ /* 0x000fc600078fe2ff */
[----:B------:R-:W-:Y:S01]  /*22110*/  IMAD R3, R3, 0x60, -R9 ;  /* 0x0000006003037824 */ /* 0x000fe200078e0a09 */
[----:B------:R-:W-:-:S04]  /*22120*/  VIMNMX R2, RZ, R2, !PT ;  /* 0x00000002ff027248 */ /* 0x000fc80007fe0100 */
[----:B------:R-:W-:Y:S01]  /*22130*/  VIMNMX R10, R3, R10, PT ;  /* 0x0000000a030a7248 */ /* 0x000fe20003fe0100 */
[----:B------:R-:W-:-:S05]  /*22140*/  IMAD R2, R2, 0x60, -R9 ;  /* 0x0000006002027824 */ /* 0x000fca00078e0a09 */
[----:B------:R-:W-:-:S04]  /*22150*/  VIMNMX R6, RZ, R2, !PT ;  /* 0x00000002ff067248 */ /* 0x000fc80007fe0100 */
[----:B------:R-:W-:Y:S01]  /*22160*/  ISETP.GT.AND P0, PT, R10, R6, PT ;  /* 0x000000060a00720c */ /* 0x000fe20003f04270 */
[----:B------:R-:W-:-:S05]  /*22170*/  IMAD.WIDE.U32 R2, R6, -0x55555555, RZ ;  /* 0xaaaaaaab06027825 */ /* 0x000fca00078e00ff */
[----:B------:R-:W-:-:S05]  /*22180*/  SHF.R.U32.HI R2, RZ, 0x6, R3 ;  /* 0x00000006ff027819 */ /* 0x000fca0000011603 */
[----:B------:R-:W-:Y:S02]  /*22190*/  IMAD.MOV.U32 R7, RZ, RZ, R2 ;  /* 0x000000ffff077224 */ /* 0x000fe400078e0002 */
[----:B------:R-:W-:-:S04]  /*221a0*/  @P0 VIADD R3, R10, 0x5f ;  /* 0x0000005f0a030836 */ /* 0x000fc80000000000 */
[----:B------:R-:W-:-:S05]  /*221b0*/  @P0 IMAD.HI R3, R3, 0x2aaaaaab, RZ ;  /* 0x2aaaaaab03030827 */ /* 0x000fca00078e02ff */
[----:B------:R-:W-:-:S04]  /*221c0*/  @P0 SHF.R.U32.HI R6, RZ, 0x1f, R3 ;  /* 0x0000001fff060819 */ /* 0x000fc80000011603 */
[----:B------:R-:W-:-:S04]  /*221d0*/  @P0 LEA.HI.SX32 R7, R3, R6, 0x1c ;  /* 0x0000000603070211 */ /* 0x000fc800078fe2ff */
[----:B------:R-:W-:-:S13]  /*221e0*/  ISETP.GT.AND P0, PT, R7, R2, PT ;  /* 0x000000020700720c */ /* 0x000fda0003f04270 */
[----:B------:R-:W-:Y:S05]  /*221f0*/  @!P0 BRA `(.L_x_1630) ;  /* 0x0000000c00448947 */ /* 0x000fea0003800000 */
[----:B------:R-:W1:Y:S01]  /*22200*/  LDC R3, c[0x0][0x428] ;  /* 0x00010a00ff037b82 */ /* 0x000e620000000800 */
[----:B------:R-:W-:Y:S01]  /*22210*/  UMOV UR4, 0xffffffff ;  /* 0xffffffff00047882 */ /* 0x000fe20000000000 */
[----:B-1----:R-:W-:Y:S01]  /*22220*/  ISETP.NE.AND P0, PT, R3, 0x1, PT ;  /* 0x000000010300780c */ /* 0x002fe20003f05270 */
[----:B------:R-:W-:-:S12]  /*22230*/  IMAD.MOV.U32 R3, RZ, RZ, R18 ;  /* 0x000000ffff037224 */ /* 0x000fd800078e0012 */
[----:B------:R-:W1:Y:S08]  /*22240*/  @P0 LDC R8, c[0x0][0x42c] ;  /* 0x00010b00ff080b82 */ /* 0x000e700000000800 */
[----:B------:R-:W2:Y:S01]  /*22250*/  @P0 LDC R6, c[0x0][0x430] ;  /* 0x00010c00ff060b82 */ /* 0x000ea20000000800 */
[----:B-1----:R-:W-:-:S05]  /*22260*/  @P0 IMAD.HI.U32 R8, R18, R8, RZ ;  /* 0x0000000812080227 */ /* 0x002fca00078e00ff */
[----:B--2---:R-:W-:Y:S02]  /*22270*/  @P0 SHF.R.U32.HI R3, RZ, R6, R8 ;  /* 0x00000006ff030219 */ /* 0x004fe40000011608 */
[----:B------:R-:W-:Y:S01]  /*22280*/  SEL R6, R19, RZ, !P1 ;  /* 0x000000ff13067207 */ /* 0x000fe20004800000 */
[----:B------:R-:W-:Y:S06]  /*22290*/  BRA.DIV UR4, `(.L_x_1631) ;  /* 0x0000005e04b87947 */ /* 0x000fec000b800000 */
.L_x_1786:
[----:B------:R-:W-:-:S03]  /*222a0*/  UMOV UR4, 0xffffffff ;  /* 0xffffffff00047882 */ /* 0x000fc60000000000 */
[----:B------:R-:W-:Y:S05]  /*222b0*/  BRA.DIV UR4, `(.L_x_1632) ;  /* 0x0000005e04e47947 */ /* 0x000fea000b800000 */
[----:B------:R-:W-:-:S13]  /*222c0*/  ELECT P6, URZ, PT ;  /* 0x00000000003f782f */ /* 0x000fda00038c0000 */
.L_x_1789:
[----:B------:R-:W2:Y:S01]  /*222d0*/  LDL R8, [R1+0x24] ;  /* 0x0000240001087983 */ /* 0x000ea20000100800 */
[----:B------:R-:W-:Y:S01]  /*222e0*/  MOV R10, 0x400 ;  /* 0x00000400000a7802 */ /* 0x000fe20000000f00 */
[----:B------:R-:W-:Y:S01]  /*222f0*/  BSSY B1, `(.L_x_1633) ;  /* 0x000000a000017945 */ /* 0x000fe20003800000 */
[----:B--2---:R-:W-:-:S05]  /*22300*/  VIADD R9, R8, 0x1 ;  /* 0x0000000108097836 */ /* 0x004fca0000000000 */
[----:B------:R-:W-:-:S04]  /*22310*/  LEA.HI R8, R9, R9, RZ, 0x1 ;  /* 0x0000000909087211 */ /* 0x000fc800078f08ff */
[----:B------:R-:W-:-:S05]  /*22320*/  LOP3.LUT R8, R8, 0xfffffffe, RZ, 0xc0, !PT ;  /* 0xfffffffe08087812 */ /* 0x000fca00078ec0ff */
[----:B------:R-:W-:Y:S02]  /*22330*/  IMAD.IADD R9, R9, 0x1, -R8 ;  /* 0x0000000109097824 */ /* 0x000fe400078e0a08 */
[----:B------:R-:W1:Y:S03]  /*22340*/  S2R R8, SR_CgaCtaId ;  /* 0x0000000000087919 */ /* 0x000e660000008800 */
[----:B------:R-:W-:Y:S02]  /*22350*/  SHF.L.U32 R9, R9, 0x1f, RZ ;  /* 0x0000001f09097819 */ /* 0x000fe400000006ff */
[----:B-1----:R-:W-:-:S04]  /*22360*/  LEA R8, R8, R10, 0x18 ;  /* 0x0000000a08087211 */ /* 0x002fc800078ec0ff */
[----:B------:R-:W1:Y:S02]  /*22370*/  SYNCS.PHASECHK.TRANS64.TRYWAIT P0, [R8+URZ+0x2a820], R9 ;  /* 0x02a82009080075a7 */ /* 0x000e64000800017f */
[----:B-1----:R-:W-:Y:S05]  /*22380*/  @!P0 BRA `(.L_x_1634) ;  /* 0x0000005c00d08947 */ /* 0x002fea0003800000 */
.L_x_1790:
[----:B------:R-:W-:Y:S05]  /*22390*/  BSYNC B1 ;  /* 0x0000000000017941 */ /* 0x000fea0003800000 */
.L_x_1633:
[----:B------:R-:W-:Y:S04]  /*223a0*/  BSSY B1, `(.L_x_1635) ;  /* 0x000004e000017945 */ /* 0x000fe80003800000 */
[----:B------:R-:W-:Y:S05]  /*223b0*/  @!P6 BRA `(.L_x_1636) ;  /* 0x000000040030e947 */ /* 0x000fea0003800000 */
[----:B0-----:R-:W1:Y:S04]  /*223c0*/  LDL R11, [R1+0x4] ;  /* 0x00000400010b7983 */ /* 0x001e680000100800 */
[----:B------:R-:W2:Y:S01]  /*223d0*/  LDL R10, [R1+0x10] ;  /* 0x00001000010a7983 */ /* 0x000ea20000100800 */
[----:B-1----:R-:W-:Y:S01]  /*223e0*/  IMAD R9, R11, 0x8, R8 ;  /* 0x000000080b097824 */ /* 0x002fe200078e0208 */
[----:B--2---:R-:W-:-:S04]  /*223f0*/  SHF.L.U32 R11, R10, 0x1f, RZ ;  /* 0x0000001f0a0b7819 */ /* 0x004fc800000006ff */
[----:B------:R-:W0:Y:S02]  /*22400*/  SYNCS.PHASECHK.TRANS64.TRYWAIT P0, [R9+URZ+0x2a8a0], R11 ;  /* 0x02a8a00b090075a7 */ /* 0x000e24000800017f */
[----:B0-----:R-:W-:Y:S05]  /*22410*/  @!P0 BRA `(.L_x_1637) ;  /* 0x0000005c00c08947 */ /* 0x001fea0003800000 */
.L_x_1791:
        /* <DEDUP_REMOVED lines=11> */
.L_x_1638:
        /* <DEDUP_REMOVED lines=13> */
[----:B------:R-:W-:-:S04]  /*225a0*/  IMAD R10, R7, 0x60, R5 ;  /* 0x00000060070a7824 */ /* 0x000fc800078e0205 */
        /* <DEDUP_REMOVED lines=16> */
.L_x_1792:
        /* <DEDUP_REMOVED lines=8> */
.L_x_1640:
[----:B01----:R-:W2:Y:S01]  /*22730*/  LDL R11, [R1+0x4] ;  /* 0x00000400010b7983 */ /* 0x003ea20000100800 */
        /* <DEDUP_REMOVED lines=11> */
[----:B------:R-:W-:-:S13]  /*227f0*/  R2UR UR6, R9 ;  /* 0x00000000090672ca */ /* 0x000fda00000e0000 */
[----:B------:R-:W-:Y:S02]  /*22800*/  UIADD3 UR8, UR6, 0x400, URZ ;  /* 0x0000040006087890 */ /* 0x000fe4000fffe03f */
[----:B------:R-:W-:-:S03]  /*22810*/  UIADD3 UR14, UR6, 0x3400, URZ ;  /* 0x00003400060e7890 */ /* 0x000fc6000fffe03f */
[----:B------:R-:W-:-:S04]  /*22820*/  UMOV UR6, 0x0 ;  /* 0x0000000000067882 */ /* 0x000fc80000000000 */
[----:B------:R0:W-:Y:S02]  /*22830*/  UTMALDG.4D [UR8], [UR4], desc[UR6] ;  /* 0x00000608040075b4 */ /* 0x0001e40008019000 */
[----:B0-----:R-:W-:Y:S01]  /*22840*/  UMOV UR8, UR14 ;  /* 0x0000000e00087c82 */ /* 0x001fe20008000000 */
[----:B------:R-:W-:Y:S02]  /*22850*/  UMOV UR10, UR15 ;  /* 0x0000000f000a7c82 */ /* 0x000fe40008000000 */
[----:B------:R2:W-:Y:S02]  /*22860*/  UTMALDG.4D [UR8], [UR4], desc[UR6] ;  /* 0x00000608040075b4 */ /* 0x0005e40008019000 */
[----:B--2---:R-:W-:Y:S01]  /*22870*/  NOP ;  /* 0x0000000000007918 */ /* 0x004fe20000000000 */
.L_x_1636:
[----:B------:R-:W-:Y:S05]  /*22880*/  BSYNC B1 ;  /* 0x0000000000017941 */ /* 0x000fea0003800000 */
.L_x_1635:
[----:B-1----:R-:W2:Y:S04]  /*22890*/  LDL.LU R9, [R1+0x4] ;  /* 0x0000040001097983 */ /* 0x002ea80000300800 */
[----:B0-----:R-:W3:Y:S01]  /*228a0*/  LDL.LU R11, [R1+0x10] ;  /* 0x00001000010b7983 */ /* 0x001ee20000300800 */
[----:B------:R-:W-:Y:S01]  /*228b0*/  VIADD R7, R7, 0xfffffffe ;  /* 0xfffffffe07077836 */ /* 0x000fe20000000000 */
[----:B------:R-:W-:Y:S01]  /*228c0*/  PLOP3.LUT P2, PT, PT, PT, PT, 0x8, 0x0 ;  /* 0x000000000000781c */ /* 0x000fe20003f4e170 */
[----:B--2---:R-:W-:-:S05]  /*228d0*/  VIADD R9, R9, 0x1 ;  /* 0x0000000109097836 */ /* 0x004fca0000000000 */
[----:B------:R-:W-:-:S04]  /*228e0*/  ISETP.NE.AND P0, PT, R9, 0x2, PT ;  /* 0x000000020900780c */ /* 0x000fc80003f05270 */
[----:B------:R-:W-:Y:S02]  /*228f0*/  SEL R10, RZ, 0x1, P0 ;  /* 0x00000001ff0a7807 */ /* 0x000fe40000000000 */
[----:B------:R-:W-:Y:S02]  /*22900*/  SEL R9, R9, RZ, P0 ;  /* 0x000000ff09097207 */ /* 0x000fe40000000000 */
[----:B---3--:R-:W-:Y:S02]  /*22910*/  LOP3.LUT R11, R11, R10, RZ, 0x3c, !PT ;  /* 0x0000000a0b0b7212 */ /* 0x008fe400078e3cff */
[----:B------:R-:W-:-:S03]  /*22920*/  ISETP.GE.AND P0, PT, R7, R2, PT ;  /* 0x000000020700720c */ /* 0x000fc60003f06270 */
[----:B------:R1:W-:Y:S04]  /*22930*/  STL [R1+0x10], R11 ;  /* 0x0000100b01007387 */ /* 0x0003e80000100800 */
[----:B------:R1:W-:Y:S06]  /*22940*/  STL [R1+0x4], R9 ;  /* 0x0000040901007387 */ /* 0x0003ec0000100800 */
[----:B------:R-:W-:Y:S05]  /*22950*/  @!P0 BRA `(.L_x_1630) ;  /* 0x00000004006c8947 */ /* 0x000fea0003800000 */
.L_x_1647:
[----:B------:R-:W-:Y:S05]  /*22960*/  YIELD ;  /* 0x0000000000007946 */ /* 0x000fea0003800000 */
[----:B------:R-:W-:Y:S04]  /*22970*/  BSSY B1, `(.L_x_1641) ;  /* 0x000004d000017945 */ /* 0x000fe80003800000 */
[----:B--2---:R-:W-:Y:S05]  /*22980*/  @!P6 BRA `(.L_x_1642) ;  /* 0x00000004002ce947 */ /* 0x004fea0003800000 */
[----:B-1----:R-:W2:Y:S04]  /*22990*/  LDL R9, [R1+0x4] ;  /* 0x0000040001097983 */ /* 0x002ea80000100800 */
[----:B------:R-:W3:Y:S01]  /*229a0*/  LDL R10, [R1+0x10] ;  /* 0x00001000010a7983 */ /* 0x000ee20000100800 */
[----:B--2---:R-:W-:Y:S01]  /*229b0*/  IMAD R9, R9, 0x8, R8 ;  /* 0x0000000809097824 */ /* 0x004fe200078e0208 */
[----:B---3--:R-:W-:-:S04]  /*229c0*/  SHF.L.U32 R10, R10, 0x1f, RZ ;  /* 0x0000001f0a0a7819 */ /* 0x008fc800000006ff */
[----:B------:R-:W0:Y:S02]  /*229d0*/  SYNCS.PHASECHK.TRANS64.TRYWAIT P0, [R9+URZ+0x2a8a0], R10 ;  /* 0x02a8a00a090075a7 */ /* 0x000e24000800017f */
[----:B0-----:R-:W-:Y:S05]  /*229e0*/  @!P0 BRA `(.L_x_1643) ;  /* 0x0000005800748947 */ /* 0x001fea0003800000 */
.L_x_1793:
        /* <DEDUP_REMOVED lines=11> */
.L_x_1644:
        /* <DEDUP_REMOVED lines=13> */
[----:B------:R-:W-:-:S05]  /*22b70*/  IMAD R11, R7, 0x60, R5 ;  /* 0x00000060070b7824 */ /* 0x000fca00078e0205 */
[----:B------:R-:W-:-:S07]  /*22b80*/  R2UR UR11, R11 ;  /* 0x000000000b0b72ca */ /* 0x000fce00000e0000 */
        /* <DEDUP_REMOVED lines=14> */
.L_x_1794:
        /* <DEDUP_REMOVED lines=8> */
.L_x_1646:
        /* <DEDUP_REMOVED lines=21> */
.L_x_1642:
[----:B------:R-:W-:Y:S05]  /*22e40*/  BSYNC B1 ;  /* 0x0000000000017941 */ /* 0x000fea0003800000 */
.L_x_1641:
[----:B-1----:R-:W2:Y:S04]  /*22e50*/  LDL.LU R9, [R1+0x4] ;  /* 0x0000040001097983 */ /* 0x002ea80000300800 */
[----:B------:R-:W3:Y:S01]  /*22e60*/  LDL.LU R11, [R1+0x10] ;  /* 0x00001000010b7983 */ /* 0x000ee20000300800 */
[----:B--2---:R-:W-:-:S05]  /*22e70*/  VIADD R9, R9, 0x1 ;  /* 0x0000000109097836 */ /* 0x004fca0000000000 */
[----:B------:R-:W-:-:S04]  /*22e80*/  ISETP.NE.AND P0, PT, R9, 0x2, PT ;  /* 0x000000020900780c */ /* 0x000fc80003f05270 */
[----:B------:R-:W-:Y:S02]  /*22e90*/  SEL R10, RZ, 0x1, P0 ;  /* 0x00000001ff0a7807 */ /* 0x000fe40000000000 */
[----:B------:R-:W-:Y:S02]  /*22ea0*/  SEL R9, R9, RZ, P0 ;  /* 0x000000ff09097207 */ /* 0x000fe40000000000 */
[----:B---3--:R-:W-:Y:S02]  /*22eb0*/  LOP3.LUT R11, R11, R10, RZ, 0x3c, !PT ;  /* 0x0000000a0b0b7212 */ /* 0x008fe400078e3cff */
[C---:B------:R-:W-:Y:S01]  /*22ec0*/  ISETP.GT.AND P0, PT, R7.reuse, R2, PT ;  /* 0x000000020700720c */ /* 0x040fe20003f04270 */
[----:B------:R-:W-:Y:S02]  /*22ed0*/  VIADD R7, R7, 0xffffffff ;  /* 0xffffffff07077836 */ /* 0x000fe40000000000 */
[----:B------:R2:W-:Y:S04]  /*22ee0*/  STL [R1+0x10], R11 ;  /* 0x0000100b01007387 */ /* 0x0005e80000100800 */
[----:B------:R2:W-:Y:S06]  /*22ef0*/  STL [R1+0x4], R9 ;  /* 0x0000040901007387 */ /* 0x0005ec0000100800 */
[----:B------:R-:W-:Y:S05]  /*22f00*/  @P0 BRA `(.L_x_1647) ;  /* 0xfffffff800940947 */ /* 0x000fea000383ffff */
.L_x_1630:
[----:B------:R-:W-:Y:S05]  /*22f10*/  BSYNC B0 ;  /* 0x0000000000007941 */ /* 0x000fea0003800000 */
.L_x_1629:
[----:B------:R-:W3:Y:S01]  /*22f20*/  LDC.64 R2, c[0x0][0x9e0] ;  /* 0x00027800ff027b82 */ /* 0x000ee20000000a00 */
[----:B------:R-:W-:Y:S07]  /*22f30*/  @!P2 WARPSYNC.ALL ;  /* 0x000000000000a948 */ /* 0x000fee0003800000 */
[----:B------:R-:W-:Y:S01]  /*22f40*/  @!P2 BAR.SYNC.DEFER_BLOCKING 0xc, 0x120 ;  /* 0x030480000000ab1d */ /* 0x000fe20000010000 */
[----:B---3--:R-:W-:Y:S01]  /*22f50*/  ISETP.GE.AND P0, PT, R3, 0x1, PT ;  /* 0x000000010300780c */ /* 0x008fe20003f06270 */
[----:B------:R-:W-:-:S12]  /*22f60*/  IMAD.IADD R2, R4, 0x1, R2 ;  /* 0x0000000104027824 */ /* 0x000fd800078e0202 */
[----:B------:R-:W-:Y:S05]  /*22f70*/  @!P0 BRA `(.L_x_1648) ;  /* 0x0000000000488947 */ /* 0x000fea0003800000 */
[C---:B------:R-:W-:Y:S01]  /*22f80*/  ISETP.GT.AND P1, PT, R4.reuse, RZ, PT ;  /* 0x000000ff0400720c */ /* 0x040fe20003f24270 */
[----:B------:R-:W-:Y:S01]  /*22f90*/  BSSY B0, `(.L_x_1649) ;  /* 0x000000e000007945 */ /* 0x000fe20003800000 */
[----:B------:R-:W-:-:S11]  /*22fa0*/  VIADD R6, R4, 0xffffffff ;  /* 0xffffffff04067836 */ /* 0x000fd60000000000 */
[----:B------:R-:W-:Y:S05]  /*22fb0*/  @P1 BRA `(.L_x_1650) ;  /* 0x00000000001c1947 */ /* 0x000fea0003800000 */
[----:B------:R-:W-:Y:S01]  /*22fc0*/  ISETP.NE.AND P1, PT, R3, 0x1, PT ;  /* 0x000000010300780c */ /* 0x000fe20003f25270 */
[----:B------:R-:W-:-:S12]  /*22fd0*/  IMAD.MOV R5, RZ, RZ, -R4 ;  /* 0x000000ffff057224 */ /* 0x000fd800078e0a04 */
[----:B------:R-:W3:Y:S02]  /*22fe0*/  @P1 LDC.64 R6, c[0x0][0x9e8] ;  /* 0x00027a00ff061b82 */ /* 0x000ee40000000a00 */
[----:B---3--:R-:W-:-:S05]  /*22ff0*/  @P1 IMAD.HI.U32 R6, R5, R6, RZ ;  /* 0x0000000605061227 */ /* 0x008fca00078e00ff */
[----:B------:R-:W-:-:S04]  /*23000*/  @P1 SHF.R.U32.HI R5, RZ, R7, R6 ;  /* 0x00000007ff051219 */ /* 0x000fc80000011606 */
[----:B------:R-:W-:Y:S01]  /*23010*/  LOP3.LUT R6, RZ, R5, RZ, 0x33, !PT ;  /* 0x00000005ff067212 */ /* 0x000fe200078e33ff */
[----:B------:R-:W-:Y:S06]  /*23020*/  BRA `(.L_x_1651) ;  /* 0x0000000000107947 */ /* 0x000fec0003800000 */
.L_x_1650:
[----:B------:R-:W-:-:S13]  /*23030*/  ISETP.NE.AND P1, PT, R3, 0x1, PT ;  /* 0x000000010300780c */ /* 0x000fda0003f25270 */
[----:B------:R-:W3:Y:S02]  /*23040*/  @P1 LDC.64 R4, c[0x0][0x9e8] ;  /* 0x00027a00ff041b82 */ /* 0x000ee40000000a00 */
[----:B---3--:R-:W-:-:S05]  /*23050*/  @P1 IMAD.HI.U32 R4, R6, R4, RZ ;  /* 0x0000000406041227 */ /* 0x008fca00078e00ff */
[----:B------:R-:W-:-:S07]  /*23060*/  @P1 SHF.R.U32.HI R6, RZ, R5, R4 ;  /* 0x00000005ff061219 */ /* 0x000fce0000011604 */
.L_x_1651:
[----:B------:R-:W-:Y:S05]  /*23070*/  BSYNC B0 ;  /* 0x0000000000007941 */ /* 0x000fea0003800000 */
.L_x_1649:
[----:B------:R-:W-:-:S05]  /*23080*/  IMAD R5, R6, R3, R3 ;  /* 0x0000000306057224 */ /* 0x000fca00078e0203 */
[----:B------:R-:W-:-:S07]  /*23090*/  VIMNMX R2, R2, R5, PT ;  /* 0x0000000502027248 */ /* 0x000fce0003fe0100 */
.L_x_1648:
[----:B------:R-:W-:Y:S01]  /*230a0*/  VIADD R2, R2, 0x5f ;  /* 0x0000005f02027836 */ /* 0x000fe20000000000 */
[----:B------:R-:W-:-:S03]  /*230b0*/  ULDC UR4, c[0x0][0x9dc] ;  /* 0x0002770000047ab9 */ /* 0x000fc60000000800 */
[----:B------:R-:W-:-:S05]  /*230c0*/  IMAD.HI R2, R2, 0x2aaaaaab, RZ ;  /* 0x2aaaaaab02027827 */ /* 0x000fca00078e02ff */
[----:B------:R-:W-:-:S04]  /*230d0*/  SHF.R.U32.HI R5, RZ, 0x1f, R2 ;  /* 0x0000001fff057819 */ /* 0x000fc80000011602 */
[----:B------:R-:W-:Y:S01]  /*230e0*/  LEA.HI.SX32 R5, R2, R5, 0x1c ;  /* 0x0000000502057211 */ /* 0x000fe200078fe2ff */
[----:B------:R-:W-:-:S03]  /*230f0*/  VIADD R2, R0, -UR4 ;  /* 0x8000000400027c36 */ /* 0x000fc60008000000 */
[----:B------:R-:W-:-:S05]  /*23100*/  VIMNMX R6, R20, R5, PT ;  /* 0x0000000514067248 */ /* 0x000fca0003fe0100 */
[----:B------:R3:W-:Y:S01]  /*23110*/  STL [R1+0x20], R6 ;  /* 0x0000200601007387 */ /* 0x0007e20000100800 */
[----:B------:R-:W-:Y:S05]  /*23120*/  @!P0 BRA `(.L_x_1652) ;  /* 0x0000000000448947 */ /* 0x000fea0003800000 */
[----:B------:R-:W-:Y:S01]  /*23130*/  ISETP.GT.AND P0, PT, R0, -0x1, PT ;  /* 0xffffffff0000780c */ /* 0x000fe20003f04270 */
[----:B------:R-:W-:-:S12]  /*23140*/  BSSY B0, `(.L_x_1653) ;  /* 0x000000d000007945 */ /* 0x000fd80003800000 */
[----:B------:R-:W-:Y:S05]  /*23150*/  @P0 BRA `(.L_x_1654) ;  /* 0x00000000001c0947 */ /* 0x000fea0003800000 */
[----:B------:R-:W-:Y:S02]  /*23160*/  ISETP.NE.AND P0, PT, R3, 0x1, PT ;  /* 0x000000010300780c */ /* 0x000fe40003f05270 */
[----:B------:R-:W-:-:S11]  /*23170*/  LOP3.LUT R7, RZ, R0, RZ, 0x33, !PT ;  /* 0x00000000ff077212 */ /* 0x000fd600078e33ff */
[----:B------:R-:W4:Y:S02]  /*23180*/  @P0 LDC.64 R4, c[0x0][0x9e8] ;  /* 0x00027a00ff040b82 */ /* 0x000f240000000a00 */
[----:B----4-:R-:W-:-:S05]  /*23190*/  @P0 IMAD.HI.U32 R4, R7, R4, RZ ;  /* 0x0000000407040227 */ /* 0x010fca00078e00ff */
[----:B------:R-:W-:-:S04]  /*231a0*/  @P0 SHF.R.U32.HI R7, RZ, R5, R4 ;  /* 0x00000005ff070219 */ /* 0x000fc80000011604 */
[----:B------:R-:W-:Y:S01]  /*231b0*/  LOP3.LUT R0, RZ, R7, RZ, 0x33, !PT ;  /* 0x00000007ff007212 */ /* 0x000fe200078e33ff */
[----:B------:R-:W-:Y:S06]  /*231c0*/  BRA `(.L_x_1655) ;  /* 0x0000000000107947 */ /* 0x000fec0003800000 */
.L_x_1654:
[----:B------:R-:W-:-:S13]  /*231d0*/  ISETP.NE.AND P0, PT, R3, 0x1, PT ;  /* 0x000000010300780c */ /* 0x000fda0003f05270 */
[----:B------:R-:W4:Y:S02]  /*231e0*/  @P0 LDC.64 R4, c[0x0][0x9e8] ;  /* 0x00027a00ff040b82 */ /* 0x000f240000000a00 */
[----:B----4-:R-:W-:-:S05]  /*231f0*/  @P0 IMAD.HI.U32 R4, R0, R4, RZ ;  /* 0x0000000400040227 */ /* 0x010fca00078e00ff */
[----:B------:R-:W-:-:S07]  /*23200*/  @P0 SHF.R.U32.HI R0, RZ, R5, R4 ;  /* 0x00000005ff000219 */ /* 0x000fce0000011604 */
.L_x_1655:
[----:B------:R-:W-:Y:S05]  /*23210*/  BSYNC B0 ;  /* 0x0000000000007941 */ /* 0x000fea0003800000 */
.L_x_1653:
[----:B------:R-:W-:-:S05]  /*23220*/  IMAD R3, R0, R3, RZ ;  /* 0x0000000300037224 */ /* 0x000fca00078e02ff */
[----:B------:R-:W-:-:S07]  /*23230*/  VIMNMX R2, R2, R3, !PT ;  /* 0x0000000302027248 */ /* 0x000fce0007fe0100 */
.L_x_1652:
[----:B------:R-:W-:Y:S01]  /*23240*/  IMAD.HI R2, R2, 0x2aaaaaab, RZ ;  /* 0x2aaaaaab02027827 */ /* 0x000fe200078e02ff */
[----:B------:R-:W-:Y:S04]  /*23250*/  BSSY B6, `(.L_x_1656) ;  /* 0x000030c000067945 */ /* 0x000fe80003800000 */
[----:B------:R-:W-:-:S04]  /*23260*/  SHF.R.U32.HI R3, RZ, 0x1f, R2 ;  /* 0x0000001fff037819 */ /* 0x000fc80000011602 */
[----:B------:R-:W-:-:S04]  /*23270*/  LEA.HI.SX32 R3, R2, R3, 0x1c ;  /* 0x0000000302037211 */ /* 0x000fc800078fe2ff */
[----:B------:R-:W-:-:S04]  /*23280*/  VIMNMX R0, RZ, R3, !PT ;  /* 0x00000003ff007248 */ /* 0x000fc80007fe0100 */
[----:B------:R-:W-:Y:S01]  /*23290*/  ISETP.GT.AND P0, PT, R6, R0, PT ;  /* 0x000000000600720c */ /* 0x000fe20003f04270 */
[----:B------:R4:W-:-:S12]  /*232a0*/  STL [R1+0x1c], R0 ;  /* 0x00001c0001007387 */ /* 0x0009d80000100800 */
[----:B----4-:R-:W-:Y:S05]  /*232b0*/  @P0 BRA `(.L_x_1657) ;  /* 0x0000000000480947 */ /* 0x010fea0003800000 */
[----:B------:R-:W4:Y:S02]  /*232c0*/  S2R R0, SR_TID.X ;  /* 0x0000000000007919 */ /* 0x000f240000002100 */
[----:B----4-:R-:W-:-:S04]  /*232d0*/  LOP3.LUT R0, R0, 0x1f, RZ, 0xc0, !PT ;  /* 0x0000001f00007812 */ /* 0x010fc800078ec0ff */
[----:B------:R-:W-:-:S13]  /*232e0*/  ISETP.NE.AND P1, PT, R0, RZ, PT ;  /* 0x000000ff0000720c */ /* 0x000fda0003f25270 */
[----:B------:R-:W-:Y:S05]  /*232f0*/  @P1 BRA `(.L_x_1658) ;  /* 0x0000003000041947 */ /* 0x000fea0003800000 */
[----:B------:R-:W4:Y:S01]  /*23300*/  S2R R7, SR_LANEID ;  /* 0x0000000000077919 */ /* 0x000f220000000000 */
[----:B------:R-:W-:Y:S01]  /*23310*/  VOTEU.ANY UR4, UPT, PT ;  /* 0x0000000000047886 */ /* 0x000fe200038e0100 */
[----:B------:R-:W5:Y:S01]  /*23320*/  LDC.64 R2, c[0x0][0xc38] ;  /* 0x00030e00ff027b82 */ /* 0x000f620000000a00 */
[----:B------:R-:W4:Y:S01]  /*23330*/  FLO.U32 R0, UR4 ;  /* 0x0000000400007d00 */ /* 0x000f2200080e0000 */
[----:B------:R-:W-:-:S07]  /*23340*/  ULDC.64 UR6, c[0x0][0x208] ;  /* 0x0000820000067ab9 */ /* 0x000fce0000000a00 */
[----:B------:R-:W5:Y:S01]  /*23350*/  POPC R5, UR4 ;  /* 0x0000000400057d09 */ /* 0x000f620008000000 */
[----:B----4-:R-:W-:-:S13]  /*23360*/  ISETP.EQ.U32.AND P0, PT, R0, R7, PT ;  /* 0x000000070000720c */ /* 0x010fda0003f02070 */
[----:B-----5:R-:W4:Y:S01]  /*23370*/  @P0 ATOMG.E.ADD.STRONG.GPU PT, R3, desc[UR6][R2.64], R5 ;  /* 0x00000005020309a8 */ /* 0x020f2200081ee1c6 */
[----:B------:R-:W5:Y:S02]  /*23380*/  S2R R4, SR_LTMASK ;  /* 0x0000000000047919 */ /* 0x000f640000003900 */
[----:B-----5:R-:W-:-:S04]  /*23390*/  LOP3.LUT R4, R4, UR4, RZ, 0xc0, !PT ;  /* 0x0000000404047c12 */ /* 0x020fc8000f8ec0ff */
[----:B------:R-:W5:Y:S01]  /*233a0*/  POPC R7, R4 ;  /* 0x0000000400077309 */ /* 0x000f620000000000 */
[----:B----4-:R-:W5:Y:S02]  /*233b0*/  SHFL.IDX PT, R0, R3, R0, 0x1f ;  /* 0x00001f0003007589 */ /* 0x010f6400000e0000 */
[----:B-----5:R-:W-:Y:S01]  /*233c0*/  IADD3 R16, R0, UR36, R7 ;  /* 0x0000002400107c10 */ /* 0x020fe2000fffe007 */
[----:B------:R-:W-:Y:S06]  /*233d0*/  BRA `(.L_x_1658) ;  /* 0x0000002c00cc7947 */ /* 0x000fec0003800000 */
.L_x_1657:
[----:B------:R-:W4:Y:S01]  /*233e0*/  S2R R3, SR_CgaCtaId ;  /* 0x0000000000037919 */ /* 0x000f220000008800 */
[----:B------:R-:W-:-:S04]  /*233f0*/  MOV R0, 0x400 ;  /* 0x0000040000007802 */ /* 0x000fc80000000f00 */
[----:B----4-:R-:W-:-:S05]  /*23400*/  LEA R2, R3, R0, 0x18 ;  /* 0x0000000003027211 */ /* 0x010fca00078ec0ff */
[----:B------:R4:W-:Y:S01]  /*23410*/  STL [R1+0x14], R2 ;  /* 0x0000140201007387 */ /* 0x0009e20000100800 */
[----:B------:R-:W-:-:S05]  /*23420*/  VIADD R0, R2, 0x18400 ;  /* 0x0001840002007836 */ /* 0x000fca0000000000 */
[----:B------:R-:W-:-:S13]  /*23430*/  LOP3.LUT P0, RZ, R0, 0x3ff, RZ, 0xc0, !PT ;  /* 0x000003ff00ff7812 */ /* 0x000fda000780c0ff */
[----:B----4-:R-:W-:Y:S05]  /*23440*/  @!P0 BRA `(.L_x_1659) ;  /* 0x0000000000408947 */ /* 0x010fea0003800000 */
[----:B------:R-:W-:Y:S01]  /*23450*/  MOV R2, 0x0 ;  /* 0x0000000000027802 */ /* 0x000fe20000000f00 */
[----:B------:R-:W-:Y:S01]  /*23460*/  ULDC.64 UR6, c[0x4][0xb8] ;  /* 0x01002e0000067ab9 */ /* 0x000fe20000000a00 */
[----:B------:R-:W-:Y:S01]  /*23470*/  ULDC.64 UR8, c[0x4][0xc0] ;  /* 0x0100300000087ab9 */ /* 0x000fe20000000a00 */
[----:B------:R-:W-:Y:S01]  /*23480*/  ULDC.64 UR4, c[0x4][0x38] ;  /* 0x01000e0000047ab9 */ /* 0x000fe20000000a00 */
[----:B------:R-:W-:Y:S02]  /*23490*/  IMAD.U32 R4, RZ, RZ, UR6 ;  /* 0x00000006ff047e24 */ /* 0x000fe4000f8e00ff */
[----:B------:R-:W4:Y:S01]  /*234a0*/  LDC.64 R2, c[0x4][R2] ;  /* 0x0100000002027b82 */ /* 0x000f220000000a00 */
[----:B------:R-:W-:Y:S02]  /*234b0*/  IMAD.U32 R5, RZ, RZ, UR7 ;  /* 0x00000007ff057e24 */ /* 0x000fe4000f8e00ff */
[----:B---3--:R-:W-:Y:S02]  /*234c0*/  IMAD.U32 R6, RZ, RZ, UR8 ;  /* 0x00000008ff067e24 */ /* 0x008fe4000f8e00ff */
[----:B------:R-:W-:-:S02]  /*234d0*/  IMAD.U32 R7, RZ, RZ, UR9 ;  /* 0x00000009ff077e24 */ /* 0x000fc4000f8e00ff */
[----:B------:R-:W-:Y:S02]  /*234e0*/  IMAD.U32 R10, RZ, RZ, UR4 ;  /* 0x00000004ff0a7e24 */ /* 0x000fe4000f8e00ff */
[----:B012---:R-:W-:Y:S02]  /*234f0*/  IMAD.U32 R11, RZ, RZ, UR5 ;  /* 0x00000005ff0b7e24 */ /* 0x007fe4000f8e00ff */
[----:B------:R-:W-:Y:S02]  /*23500*/  IMAD.MOV.U32 R8, RZ, RZ, 0x70 ;  /* 0x00000070ff087424 */ /* 0x000fe400078e00ff */
[----:B------:R-:W-:Y:S02]  /*23510*/  IMAD.MOV.U32 R12, RZ, RZ, 0x1 ;  /* 0x00000001ff0c7424 */ /* 0x000fe400078e00ff */
[----:B------:R-:W-:-:S07]  /*23520*/  IMAD.MOV.U32 R13, RZ, RZ, RZ ;  /* 0x000000ffff0d7224 */ /* 0x000fce00078e00ff */
[----:B------:R-:W-:-:S07]  /*23530*/  LEPC R20, `(.L_x_1659) ;  /* 0x000000001014794e */ /* 0x000fce0000000000 */
[----:B----4-:R-:W-:Y:S05]  /*23540*/  CALL.ABS.NOINC R2 ;  /* 0x0000000002007343 */ /* 0x010fea0003c00000 */
.L_x_1659:
[----:B------:R-:W4:Y:S02]  /*23550*/  LDL R2, [R1+0x14] ;  /* 0x0000140001027983 */ /* 0x000f240000100800 */
[----:B----4-:R-:W-:-:S05]  /*23560*/  VIADD R0, R2, 0x400 ;  /* 0x0000040002007836 */ /* 0x010fca0000000000 */
[----:B------:R-:W-:-:S13]  /*23570*/  LOP3.LUT P0, RZ, R0, 0x3ff, RZ, 0xc0, !PT ;  /* 0x000003ff00ff7812 */ /* 0x000fda000780c0ff */
[----:B------:R-:W-:Y:S05]  /*23580*/  @!P0 BRA `(.L_x_1660) ;  /* 0x0000000000808947 */ /* 0x000fea0003800000 */
[----:B------:R-:W-:Y:S01]  /*23590*/  MOV R0, 0x0 ;  /* 0x0000000000007802 */ /* 0x000fe20000000f00 */
[----:B------:R-:W-:Y:S01]  /*235a0*/  ULDC.64 UR6, c[0x4][0xb8] ;  /* 0x01002e0000067ab9 */ /* 0x000fe20000000a00 */
[----:B------:R-:W-:Y:S01]  /*235b0*/  ULDC.64 UR8, c[0x4][0xc0] ;  /* 0x0100300000087ab9 */ /* 0x000fe20000000a00 */
[----:B------:R-:W-:Y:S01]  /*235c0*/  ULDC.64 UR4, c[0x4][0x40] ;  /* 0x0100100000047ab9 */ /* 0x000fe20000000a00 */
[----:B------:R4:W4:Y:S01]  /*235d0*/  LDC.64 R2, c[0x4][R0] ;  /* 0x0100000000027b82 */ /* 0x0009220000000a00 */
[----:B------:R-:W-:Y:S02]  /*235e0*/  IMAD.U32 R4, RZ, RZ, UR6 ;  /* 0x00000006ff047e24 */ /* 0x000fe4000f8e00ff */
        /* <DEDUP_REMOVED lines=10> */
.L_x_1661:
        /* <DEDUP_REMOVED lines=16> */
.L_x_1660:
[----:B------:R-:W4:Y:S01]  /*23790*/  LDL.LU R4, [R1+0x28] ;  /* 0x0000280001047983 */ /* 0x000f220000300800 */
[----:B------:R-:W0:Y:S01]  /*237a0*/  LDC R0, c[0x0][0x428] ;  /* 0x00010a00ff007b82 */ /* 0x000e220000000800 */
[----:B------:R-:W-:Y:S01]  /*237b0*/  ULDC.64 UR4, c[0x0][0x9f8] ;  /* 0x00027e0000047ab9 */ /* 0x000fe20000000a00 */
[----:B------:R-:W-:Y:S01]  /*237c0*/  ULDC.64 UR6, c[0x0][0x208] ;  /* 0x0000820000067ab9 */ /* 0x000fe20000000a00 */
[----:B------:R-:W1:Y:S01]  /*237d0*/  S2R R5, SR_TID.X ;  /* 0x0000000000057919 */ /* 0x000e620000002100 */
[----:B0-----:R-:W-:Y:S01]  /*237e0*/  ISETP.NE.AND P0, PT, R0, 0x1, PT ;  /* 0x000000010000780c */ /* 0x001fe20003f05270 */
[----:B------:R-:W-:Y:S01]  /*237f0*/  IMAD.MOV.U32 R0, RZ, RZ, R18 ;  /* 0x000000ffff007224 */ /* 0x000fe200078e0012 */
[----:B-1----:R-:W-:-:S11]  /*23800*/  LOP3.LUT R5, R5, 0x1f, RZ, 0xc0, !PT ;  /* 0x0000001f05057812 */ /* 0x002fd600078ec0ff */
[----:B------:R-:W0:Y:S08]  /*23810*/  @P0 LDC R3, c[0x0][0x42c] ;  /* 0x00010b00ff030b82 */ /* 0x000e300000000800 */
[----:B------:R-:W1:Y:S01]  /*23820*/  @P0 LDC R2, c[0x0][0x430] ;  /* 0x00010c00ff020b82 */ /* 0x000e620000000800 */
[----:B0-----:R-:W-:-:S05]  /*23830*/  @P0 IMAD.HI.U32 R3, R18, R3, RZ ;  /* 0x0000000312030227 */ /* 0x001fca00078e00ff */
[----:B-1----:R-:W-:Y:S02]  /*23840*/  @P0 SHF.R.U32.HI R0, RZ, R2, R3 ;  /* 0x00000002ff000219 */ /* 0x002fe40000011603 */
[----:B------:R-:W-:-:S04]  /*23850*/  ISETP.NE.U32.AND P0, PT, RZ, UR4, PT ;  /* 0x00000004ff007c0c */ /* 0x000fc8000bf05070 */
[----:B------:R-:W-:Y:S01]  /*23860*/  ISETP.NE.AND.EX P0, PT, RZ, UR5, PT, P0 ;  /* 0x00000005ff007c0c */ /* 0x000fe2000bf05300 */
[----:B------:R-:W-:-:S12]  /*23870*/  ULDC.64 UR4, c[0x0][0xa00] ;  /* 0x0002800000047ab9 */ /* 0x000fd80000000a00 */
[----:B---3--:R-:W0:Y:S01]  /*23880*/  @P0 LDC.64 R6, c[0x0][0x9f8] ;  /* 0x00027e00ff060b82 */ /* 0x008e220000000a00 */
[----:B------:R-:W-:-:S04]  /*23890*/  ISETP.NE.AND P6, PT, R5, RZ, PT ;  /* 0x000000ff0500720c */ /* 0x000fc80003fc5270 */
[----:B------:R-:W-:-:S09]  /*238a0*/  PLOP3.LUT P1, PT, P6, PT, PT, 0x8, 0x0 ;  /* 0x000000000000781c */ /* 0x000fd2000372e170 */
[----:B------:R-:W-:Y:S01]  /*238b0*/  VOTEU.ALL UP1, P6 ;  /* 0x00000000003f7886 */ /* 0x000fe20003020000 */
[----:B0-----:R-:W-:-:S04]  /*238c0*/  @P0 IMAD.WIDE R6, R19, 0x4, R6 ;  /* 0x0000000413060825 */ /* 0x001fc800078e0206 */
[----:B------:R-:W-:-:S04]  /*238d0*/  @!UP1 UIADD3 UR8, UP0, UR38, 0x270, URZ ;  /* 0x0000027026089890 */ /* 0x000fc8000ff1e03f */
[----:B------:R-:W-:-:S03]  /*238e0*/  @!UP1 UIADD3.X UR9, URZ, UR39, URZ, UP0, !UPT ;  /* 0x000000273f099290 */ /* 0x000fc600087fe43f */
[----:B------:R-:W-:Y:S01]  /*238f0*/  VOTEU.ALL UP0, P6 ;  /* 0x00000000003f7886 */ /* 0x000fe20003000000 */
[----:B----4-:R-:W-:Y:S02]  /*23900*/  IMAD R2, R17, 0x80, R4 ;  /* 0x0000008011027824 */ /* 0x010fe400078e0204 */
[----:B------:R-:W-:-:S06]  /*23910*/  IMAD.MOV.U32 R4, RZ, RZ, R19 ;  /* 0x000000ffff047224 */ /* 0x000fcc00078e0013 */
[----:B------:R0:W5:Y:S01]  /*23920*/  @P0 LDG.E R4, desc[UR6][R6.64] ;  /* 0x0000000606040981 */ /* 0x000162000c1e1900 */
[----:B------:R-:W-:-:S04]  /*23930*/  ISETP.NE.U32.AND P0, PT, RZ, UR4, PT ;  /* 0x00000004ff007c0c */ /* 0x000fc8000bf05070 */
[----:B------:R-:W-:-:S04]  /*23940*/  ISETP.NE.AND.EX P0, PT, RZ, UR5, PT, P0 ;  /* 0x00000005ff007c0c */ /* 0x000fc8000bf05300 */
[----:B------:R-:W-:-:S09]  /*23950*/  SEL R3, R19, RZ, !P0 ;  /* 0x000000ff13037207 */ /* 0x000fd20004000000 */
.L_x_1662:
        /* <DEDUP_REMOVED lines=16> */
.L_x_1663:
        /* <DEDUP_REMOVED lines=15> */
.L_x_1664:
        /* <DEDUP_REMOVED lines=9> */
[----:B------:R-:W3:Y:S01]  /*23be0*/  LDL R5, [R1+0x20] ;  /* 0x0000200001057983 */ /* 0x000ee20000100800 */
[----:B--2---:R-:W1:Y:S01]  /*23bf0*/  LDC.64 R8, c[0x0][0x3f8] ;  /* 0x0000fe00ff087b82 */ /* 0x004e620000000a00 */
[----:B------:R-:W-:Y:S02]  /*23c00*/  ULDC.64 UR4, c[0x0][0xa08] ;  /* 0x0002820000047ab9 */ /* 0x000fe40000000a00 */
[----:B-1----:R-:W-:Y:S01]  /*23c10*/  LOP3.LUT P0, RZ, R8, UR4, RZ, 0xfc, !PT ;  /* 0x0000000408ff7c12 */ /* 0x002fe2000f80fcff */
[----:B------:R-:W-:-:S03]  /*23c20*/  UMOV UR4, 0xffffffff ;  /* 0xffffffff00047882 */ /* 0x000fc60000000000 */
[----:B------:R-:W-:-:S04]  /*23c30*/  LOP3.LUT P0, RZ, R9, UR5, RZ, 0xfc, P0 ;  /* 0x0000000509ff7c12 */ /* 0x000fc8000800fcff */
[----:B0----5:R-:W-:Y:S01]  /*23c40*/  SEL R6, R4, RZ, !P0 ;  /* 0x000000ff04067207 */ /* 0x021fe20004000000 */
[----:B---3--:R-:W-:Y:S01]  /*23c50*/  VIADD R5, R5, 0xffffffff ;  /* 0xffffffff05057836 */ /* 0x008fe20000000000 */
[----:B------:R-:W-:Y:S07]  /*23c60*/  BRA.DIV UR4, `(.L_x_1665) ;  /* 0x0000004604fc7947 */ /* 0x000fee000b800000 */
.L_x_1797:
[----:B------:R-:W-:Y:S01]  /*23c70*/  UMOV UR4, 0xffffffff ;  /* 0xffffffff00047882 */ /* 0x000fe20000000000 */
[----:B------:R-:W-:Y:S02]  /*23c80*/  SHF.R.S32.HI R17, RZ, 0x1f, R4 ;  /* 0x0000001fff117819 */ /* 0x000fe40000011404 */
[----:B------:R-:W-:Y:S05]  /*23c90*/  BRA.DIV UR4, `(.L_x_1666) ;  /* 0x0000004a04247947 */ /* 0x000fea000b800000 */
[----:B------:R-:W-:-:S13]  /*23ca0*/  ELECT P6, URZ, PT ;  /* 0x00000000003f782f */ /* 0x000fda00038c0000 */
.L_x_1800:
[----:B------:R-:W-:Y:S05]  /*23cb0*/  @!P6 BRA `(.L_x_1667) ;  /* 0x000000040028e947 */ /* 0x000fea0003800000 */
[----:B------:R-:W-:-:S04]  /*23cc0*/  ISETP.NE.U32.AND P0, PT, R8, RZ, PT ;  /* 0x000000ff0800720c */ /* 0x000fc80003f05070 */
        /* <DEDUP_REMOVED lines=17> */
[----:B------:R-:W-:-:S04]  /*23de0*/  LEA R10, P0, R6, R8, 0x2 ;  /* 0x00000008060a7211 */ /* 0x000fc800078010ff */
[----:B------:R-:W-:-:S05]  /*23df0*/  LEA.HI.X R11, R6, R9, R7, 0x2, P0 ;  /* 0x00000009060b7211 */ /* 0x000fca00000f1407 */
[----:B------:R0:W5:Y:S04]  /*23e00*/  LDG.E R6, desc[UR6][R10.64] ;  /* 0x000000060a067981 */ /* 0x000168000c1e1900 */
.L_x_1668:
        /* <DEDUP_REMOVED lines=9> */
.L_x_1801:
        /* <DEDUP_REMOVED lines=11> */
.L_x_1670:
        /* <DEDUP_REMOVED lines=33> */
.L_x_1667:
[----:B------:R-:W2:Y:S01]  /*24160*/  LDL.LU R12, [R1+0x24] ;  /* 0x00002400010c7983 */ /* 0x000ea20000300800 */
[----:B------:R-:W-:Y:S01]  /*24170*/  MOV R10, 0x400 ;  /* 0x00000400000a7802 */ /* 0x000fe20000000f00 */
[----:B------:R-:W-:Y:S05]  /*24180*/  WARPSYNC.ALL ;  /* 0x0000000000007948 */ /* 0x000fea0003800000 */
[----:B------:R-:W0:Y:S01]  /*24190*/  S2R R11, SR_CgaCtaId ;  /* 0x00000000000b7919 */ /* 0x000e220000008800 */
[----:B------:R-:W-:-:S13]  /*241a0*/  ELECT P0, URZ, PT ;  /* 0x00000000003f782f */ /* 0x000fda0003800000 */
[C---:B------:R-:W-:Y:S01]  /*241b0*/  @P0 R2UR UR13, R3.reuse ;  /* 0x00000000030d02ca */ /* 0x040fe200000e0000 */
        /* <DEDUP_REMOVED lines=41> */
.L_x_1802:
[----:B------:R-:W-:Y:S05]  /*24450*/  BSYNC B0 ;  /* 0x0000000000007941 */ /* 0x000fea0003800000 */
.L_x_1671:
[----:B0-----:R-:W2:Y:S04]  /*24460*/  LDL R3, [R1+0x20] ;  /* 0x0000200001037983 */ /* 0x001ea80000100800 */
[----:B------:R-:W3:Y:S01]  /*24470*/  LDL R10, [R1+0x1c] ;  /* 0x00001c00010a7983 */ /* 0x000ee20000100800 */
[----:B------:R-:W-:Y:S01]  /*24480*/  BSSY B0, `(.L_x_1673) ;  /* 0x000019a000007945 */ /* 0x000fe20003800000 */
[----:B--2---:R-:W-:-:S05]  /*24490*/  VIADD R7, R3, 0xfffffffe ;  /* 0xfffffffe03077836 */ /* 0x004fca0000000000 */
[----:B---3--:R-:W-:-:S13]  /*244a0*/  ISETP.GE.AND P0, PT, R7, R10, PT ;  /* 0x0000000a0700720c */ /* 0x008fda0003f06270 */
[----:B------:R-:W-:Y:S05]  /*244b0*/  @!P0 BRA `(.L_x_1674) ;  /* 0x0000001800588947 */ /* 0x000fea0003800000 */
[----:B------:R-:W-:Y:S01]  /*244c0*/  IMAD.MOV R13, RZ, RZ, -R3 ;  /* 0x000000ffff0d7224 */ /* 0x000fe200078e0a03 */
[----:B------:R-:W-:Y:S01]  /*244d0*/  LOP3.LUT R2, RZ, R10, RZ, 0x33, !PT ;  /* 0x0000000aff027212 */ /* 0x000fe200078e33ff */
[----:B------:R-:W-:Y:S03]  /*244e0*/  BSSY B1, `(.L_x_1675) ;  /* 0x000008d000017945 */ /* 0x000fe60003800000 */
        /* <DEDUP_REMOVED lines=36> */
.L_x_1679:
[----:B0-----:R-:W0:Y:S01]  /*24730*/  S2R R8, SR_CgaCtaId ;  /* 0x0000000000087919 */ /* 0x001e220000008800 */
[----:B------:R-:W-:-:S04]  /*24740*/  MOV R3, 0x400 ;  /* 0x0000040000037802 */ /* 0x000fc80000000f00 */
[----:B0-----:R-:W-:Y:S02]  /*24750*/  LEA R3, R8, R3, 0x18 ;  /* 0x0000000308037211 */ /* 0x001fe400078ec0ff */
[----:B------:R-:W-:-:S03]  /*24760*/  SHF.L.U32 R8, R14, 0x1f, RZ ;  /* 0x0000001f0e087819 */ /* 0x000fc600000006ff */
[----:B------:R-:W-:-:S04]  /*24770*/  IMAD R3, R12, 0x8, R3 ;  /* 0x000000080c037824 */ /* 0x000fc800078e0203 */
[----:B------:R-:W0:Y:S02]  /*24780*/  SYNCS.PHASECHK.TRANS64.TRYWAIT P0, [R3+URZ+0x2a840], R8 ;  /* 0x02a84008030075a7 */ /* 0x000e24000800017f */
[----:B0-----:R-:W-:Y:S05]  /*24790*/  @!P0 BRA `(.L_x_1680) ;  /* 0x0000003c00b88947 */ /* 0x001fea0003800000 */
.L_x_1803:
        /* <DEDUP_REMOVED lines=11> */
.L_x_1681:
        /* <DEDUP_REMOVED lines=37> */
.L_x_1804:
        /* <DEDUP_REMOVED lines=13> */
.L_x_1683:
        /* <DEDUP_REMOVED lines=31> */
.L_x_1678:
[----:B------:R-:W-:Y:S05]  /*24d60*/  BSYNC B2 ;  /* 0x0000000000027941 */ /* 0x000fea0003800000 */
.L_x_1677:
[----:B------:R-:W2:Y:S04]  /*24d70*/  LDL R2, [R1+0x20] ;  /* 0x0000200001027983 */ /* 0x000ea80000100800 */
[----:B------:R0:W-:Y:S04]  /*24d80*/  STL [R1], R12 ;  /* 0x0000000c01007387 */ /* 0x0001e80000100800 */
[----:B------:R0:W-:Y:S02]  /*24d90*/  STL [R1+0xc], R14 ;  /* 0x00000c0e01007387 */ /* 0x0001e40000100800 */
[----:B0-2---:R-:W-:-:S07]  /*24da0*/  VIADD R7, R2, 0xfffffffd ;  /* 0xfffffffd02077836 */ /* 0x005fce0000000000 */
.L_x_1676:
[----:B------:R-:W-:Y:S05]  /*24db0*/  BSYNC B1 ;  /* 0x0000000000017941 */ /* 0x000fea0003800000 */
.L_x_1675:
[----:B------:R-:W2:Y:S01]  /*24dc0*/  LDL.LU R2, [R1+0x20] ;  /* 0x0000200001027983 */ /* 0x000ea20000300800 */
[----:B------:R-:W-:Y:S01]  /*24dd0*/  VIADD R13, R13, 0xfffffffe ;  /* 0xfffffffe0d0d7836 */ /* 0x000fe20000000000 */
[----:B--2---:R-:W-:-:S04]  /*24de0*/  LOP3.LUT R2, RZ, R2, RZ, 0x33, !PT ;  /* 0x00000002ff027212 */ /* 0x004fc800078e33ff */
[----:B------:R-:W-:-:S13]  /*24df0*/  ISETP.NE.AND P0, PT, R13, R2, PT ;  /* 0x000000020d00720c */ /* 0x000fda0003f05270 */
[----:B------:R-:W-:Y:S05]  /*24e00*/  @!P0 BRA `(.L_x_1674) ;  /* 0x0000001000048947 */ /* 0x000fea0003800000 */
[----:B------:R-:W-:-:S07]  /*24e10*/  IMAD.MOV.U32 R13, RZ, RZ, R6 ;  /* 0x000000ffff0d7224 */ /* 0x000fce00078e0006 */
.L_x_1698:
        /* <DEDUP_REMOVED lines=24> */
[--C-:B------:R-:W-:Y:S01]  /*24fa0*/  SHF.R.S32.HI R3, RZ, 0x1f, R2.reuse ;  /* 0x0000001fff037819 */ /* 0x100fe20000011402 */
[----:B------:R-:W-:Y:S02]  /*24fb0*/  IMAD.MOV R12, RZ, RZ, -R2 ;  /* 0x000000ffff0c7224 */ /* 0x000fe400078e0a02 */
[C---:B------:R-:W-:Y:S02]  /*24fc0*/  IMAD R10, R4.reuse, UR7, R10 ;  /* 0x00000007040a7c24 */ /* 0x040fe4000f8e020a */
[----:B------:R-:W-:-:S04]  /*24fd0*/  IMAD.WIDE.U32 R2, R4, UR6, R2 ;  /* 0x0000000604027c25 */ /* 0x000fc8000f8e0002 */
[----:B------:R-:W-:Y:S01]  /*24fe0*/  IMAD.IADD R3, R10, 0x1, R3 ;  /* 0x000000010a037824 */ /* 0x000fe200078e0203 */
[----:B------:R-:W-:Y:S01]  /*24ff0*/  LEA R10, P0, R2, UR4, 0x2 ;  /* 0x00000004020a7c11 */ /* 0x000fe2000f8010ff */
[----:B------:R-:W-:-:S03]  /*25000*/  IMAD R12, R11, R12, R7 ;  /* 0x0000000c0b0c7224 */ /* 0x000fc600078e0207 */
[----:B------:R-:W-:-:S05]  /*25010*/  LEA.HI.X R11, R2, UR5, R3, 0x2, P0 ;  /* 0x00000005020b7c11 */ /* 0x000fca00080f1403 */
[----:B------:R0:W5:Y:S04]  /*25020*/  LDG.E R13, desc[UR8][R10.64] ;  /* 0x000000080a0d7981 */ /* 0x000168000c1e1900 */
.L_x_1686:
[----:B------:R-:W1:Y:S01]  /*25030*/  S2R R3, SR_CgaCtaId ;  /* 0x0000000000037919 */ /* 0x000e620000008800 */
[----:B------:R-:W-:-:S04]  /*25040*/  MOV R2, 0x400 ;  /* 0x0000040000027802 */ /* 0x000fc80000000f00 */
[----:B-1----:R-:W-:Y:S02]  /*25050*/  LEA R2, R3, R2, 0x18 ;  /* 0x0000000203027211 */ /* 0x002fe400078ec0ff */
[----:B------:R-:W-:-:S03]  /*25060*/  SHF.L.U32 R3, R9, 0x1f, RZ ;  /* 0x0000001f09037819 */ /* 0x000fc600000006ff */
[----:B------:R-:W-:-:S04]  /*25070*/  IMAD R2, R8, 0x8, R2 ;  /* 0x0000000808027824 */ /* 0x000fc800078e0202 */
[----:B------:R-:W1:Y:S02]  /*25080*/  SYNCS.PHASECHK.TRANS64.TRYWAIT P0, [R2+URZ+0x2a840], R3 ;  /* 0x02a84003020075a7 */ /* 0x000e64000800017f */
[----:B-1----:R-:W-:Y:S05]  /*25090*/  @!P0 BRA `(.L_x_1687) ;  /* 0x0000003400a08947 */ /* 0x002fea0003800000 */
.L_x_1805:
        /* <DEDUP_REMOVED lines=11> */
.L_x_1688:
        /* <DEDUP_REMOVED lines=37> */
.L_x_1806:
        /* <DEDUP_REMOVED lines=8> */
.L_x_1690:
        /* <DEDUP_REMOVED lines=29> */
.L_x_1685:
[----:B------:R-:W-:Y:S05]  /*255f0*/  BSYNC B1 ;  /* 0x0000000000017941 */ /* 0x000fea0003800000 */
.L_x_1684:
        /* <DEDUP_REMOVED lines=31> */
[----:B------:R-:W-:-:S06]  /*257f0*/  LEA.HI.X R13, R2, UR5, R3, 0x2, P0 ;  /* 0x00000005020d7c11 */ /* 0x000fcc00080f1403 */
[----:B------:R1:W5:Y:S03]  /*25800*/  LDG.E R13, desc[UR8][R12.64] ;  /* 0x000000080c0d7981 */ /* 0x000366000c1e1900 */
.L_x_1693:
[----:B------:R-:W2:Y:S01]  /*25810*/  S2R R3, SR_CgaCtaId ;  /* 0x0000000000037919 */ /* 0x000ea20000008800 */
[----:B------:R-:W-:-:S04]  /*25820*/  MOV R2, 0x400 ;  /* 0x0000040000027802 */ /* 0x000fc80000000f00 */
[----:B--2---:R-:W-:Y:S02]  /*25830*/  LEA R2, R3, R2, 0x18 ;  /* 0x0000000203027211 */ /* 0x004fe400078ec0ff */
[----:B------:R-:W-:-:S03]  /*25840*/  SHF.L.U32 R3, R14, 0x1f, RZ ;  /* 0x0000001f0e037819 */ /* 0x000fc600000006ff */
[----:B------:R-:W-:-:S04]  /*25850*/  IMAD R2, R15, 0x8, R2 ;  /* 0x000000080f027824 */ /* 0x000fc800078e0202 */
[----:B------:R-:W2:Y:S02]  /*25860*/  SYNCS.PHASECHK.TRANS64.TRYWAIT P0, [R2+URZ+0x2a840], R3 ;  /* 0x02a84003020075a7 */ /* 0x000ea4000800017f */
[----:B--2---:R-:W-:Y:S05]  /*25870*/  @!P0 BRA `(.L_x_1694) ;  /* 0x0000002c00d08947 */ /* 0x004fea0003800000 */
.L_x_1807:
        /* <DEDUP_REMOVED lines=11> */
.L_x_1695:
        /* <DEDUP_REMOVED lines=38> */
.L_x_1808:
        /* <DEDUP_REMOVED lines=8> */
.L_x_1697:
        /* <DEDUP_REMOVED lines=28> */
.L_x_1692:
[----:B------:R-:W-:Y:S05]  /*25dd0*/  BSYNC B1 ;  /* 0x0000000000017941 */ /* 0x000fea0003800000 */
.L_x_1691:
[----:B------:R-:W2:Y:S01]  /*25de0*/  LDL R2, [R1+0x1c] ;  /* 0x00001c0001027983 */ /* 0x000ea20000100800 */
[----:B------:R-:W-:Y:S01]  /*25df0*/  VIADD R7, R7, 0xfffffffe ;  /* 0xfffffffe07077836 */ /* 0x000fe20000000000 */
[----:B--2---:R-:W-:-:S13]  /*25e00*/  ISETP.GT.AND P0, PT, R11, R2, PT ;  /* 0x000000020b00720c */ /* 0x004fda0003f04270 */
[----:B------:R-:W-:Y:S05]  /*25e10*/  @P0 BRA `(.L_x_1698) ;  /* 0xfffffff000000947 */ /* 0x000fea000383ffff */
.L_x_1674:
[----:B------:R-:W-:Y:S05]  /*25e20*/  BSYNC B0 ;  /* 0x0000000000007941 */ /* 0x000fea0003800000 */
.L_x_1673:
        /* <DEDUP_REMOVED lines=9> */
[----:B------:R-:W-:Y:S01]  /*25ec0*/  ULDC.64 UR6, c[0x0][0x208] ;  /* 0x0000820000067ab9 */ /* 0x000fe20000000a00 */
        /* <DEDUP_REMOVED lines=8> */
.L_x_1700:
[----:B------:R-:W-:Y:S05]  /*25f50*/  BSYNC B0 ;  /* 0x0000000000007941 */ /* 0x000fea0003800000 */
.L_x_1699:
        /* <DEDUP_REMOVED lines=11> */
.L_x_1809:
        /* <DEDUP_REMOVED lines=11> */
.L_x_1704:
        /* <DEDUP_REMOVED lines=27> */
.L_x_1702:
[----:B------:R-:W-:Y:S05]  /*26270*/  BSYNC B0 ;  /* 0x0000000000007941 */ /* 0x000fea0003800000 */
.L_x_1701:
        /* <DEDUP_REMOVED lines=9> */
.L_x_1658:
[----:B------:R-:W-:Y:S05]  /*26310*/  BSYNC B6 ;  /* 0x0000000000067941 */ /* 0x000fea0003800000 */
.L_x_1656:
[----:B------:R-:W-:-:S03]  /*26320*/  UMOV UR4, 0xffffffff ;  /* 0xffffffff00047882 */ /* 0x000fc60000000000 */
[----:B------:R-:W-:Y:S05]  /*26330*/  BRA.DIV UR4, `(.L_x_1705) ;  /* 0x00000026045c7947 */ /* 0x000fea000b800000 */
[----:B------:R4:W0:Y:S04]  /*26340*/  SHFL.IDX PT, R4, R16, RZ, 0x1f ;  /* 0x00001fff10047589 */ /* 0x00082800000e0000 */
[----:B------:R-:W0:Y:S02]  /*26350*/  SHFL.IDX PT, R16, R16, 0x1, 0x1f ;  /* 0x00201f0010107f89 */ /* 0x000e2400000e0000 */
.L_x_1813:
[----:B------:R-:W5:Y:S01]  /*26360*/  S2R R7, SR_TID.X ;  /* 0x0000000000077919 */ /* 0x000f620000002100 */
[----:B------:R-:W-:Y:S01]  /*26370*/  ULDC UR4, c[0x0][0xc14] ;  /* 0x0003050000047ab9 */ /* 0x000fe20000000800 */
[----:B------:R-:W-:Y:S01]  /*26380*/  BSSY B0, `(.L_x_1706) ;  /* 0x000000c000007945 */ /* 0x000fe20003800000 */
[----:B-1----:R-:W-:Y:S02]  /*26390*/  IMAD.U32 R0, RZ, RZ, UR4 ;  /* 0x00000004ff007e24 */ /* 0x002fe4000f8e00ff */
[----:B------:R-:W-:Y:S01]  /*263a0*/  IMAD.MOV.U32 R17, RZ, RZ, RZ ;  /* 0x000000ffff117224 */ /* 0x000fe200078e00ff */
[----:B-----5:R-:W-:-:S04]  /*263b0*/  LOP3.LUT R7, R7, 0x1f, RZ, 0xc0, !PT ;  /* 0x0000001f07077812 */ /* 0x020fc800078ec0ff */
[C---:B------:R-:W-:Y:S01]  /*263c0*/  ISETP.NE.AND P0, PT, R7.reuse, 0x1f, PT ;  /* 0x0000001f0700780c */ /* 0x040fe20003f05270 */
[----:B------:R-:W-:-:S05]  /*263d0*/  IMAD.IADD R5, R7, 0x1, R19 ;  /* 0x0000000107057824 */ /* 0x000fca00078e0213 */
[----:B------:R-:W-:-:S13]  /*263e0*/  ISETP.GE.OR P0, PT, R5, R0, !P0 ;  /* 0x000000000500720c */ /* 0x000fda0004706670 */
[----:B------:R-:W-:Y:S05]  /*263f0*/  @P0 BRA `(.L_x_1707) ;  /* 0x0000000000100947 */ /* 0x000fea0003800000 */
[----:B------:R-:W1:Y:S01]  /*26400*/  LDC.64 R2, c[0x0][0xc58] ;  /* 0x00031600ff027b82 */ /* 0x000e620000000a00 */
[----:B------:R-:W-:Y:S01]  /*26410*/  ULDC.64 UR4, c[0x0][0x208] ;  /* 0x0000820000047ab9 */ /* 0x000fe20000000a00 */
[----:B-1----:R-:W-:-:S05]  /*26420*/  IMAD.WIDE R2, R5, 0x4, R2 ;  /* 0x0000000405027825 */ /* 0x002fca00078e0202 */
[----:B------:R1:W5:Y:S02]  /*26430*/  LDG.E R17, desc[UR4][R2.64] ;  /* 0x0000000402117981 */ /* 0x000364000c1e1900 */
.L_x_1707:
[----:B------:R-:W-:Y:S05]  /*26440*/  BSYNC B0 ;  /* 0x0000000000007941 */ /* 0x000fea0003800000 */
.L_x_1706:
[----:B------:R-:W-:-:S03]  /*26450*/  UMOV UR4, 0xffffffff ;  /* 0xffffffff00047882 */ /* 0x000fc60000000000 */
[----:B------:R-:W-:Y:S05]  /*26460*/  BRA.DIV UR4, `(.L_x_1708) ;  /* 0x00000026045c7947 */ /* 0x000fea000b800000 */
[----:B0----5:R-:W0:Y:S01]  /*26470*/  SHFL.UP PT, R14, R17, 0x1, RZ ;  /* 0x04200000110e7989 */ /* 0x021e2200000e00ff */
[C---:B------:R-:W-:Y:S02]  /*26480*/  ISETP.NE.AND P0, PT, R7.reuse, RZ, PT ;  /* 0x000000ff0700720c */ /* 0x040fe40003f05270 */
[C---:B------:R-:W-:Y:S02]  /*26490*/  ISETP.GE.U32.AND P1, PT, R7.reuse, 0x2, PT ;  /* 0x000000020700780c */ /* 0x040fe40003f26070 */
[----:B0-----:R-:W-:Y:S02]  /*264a0*/  SEL R14, R14, RZ, P0 ;  /* 0x000000ff0e0e7207 */ /* 0x001fe40000000000 */
[----:B------:R-:W-:-:S03]  /*264b0*/  ISETP.GE.U32.AND P0, PT, R7, 0x4, PT ;  /* 0x000000040700780c */ /* 0x000fc60003f06070 */
[----:B------:R-:W-:-:S05]  /*264c0*/  IMAD.IADD R13, R17, 0x1, R14 ;  /* 0x00000001110d7824 */ /* 0x000fca00078e020e */
[----:B------:R-:W0:Y:S02]  /*264d0*/  SHFL.UP PT, R14, R13, 0x2, RZ ;  /* 0x044000000d0e7989 */ /* 0x000e2400000e00ff */
[----:B0-----:R-:W-:Y:S02]  /*264e0*/  SEL R14, R14, RZ, P1 ;  /* 0x000000ff0e0e7207 */ /* 0x001fe40000800000 */
[----:B------:R-:W-:-:S03]  /*264f0*/  ISETP.GE.U32.AND P1, PT, R7, 0x8, PT ;  /* 0x000000080700780c */ /* 0x000fc60003f26070 */
[----:B-1----:R-:W-:-:S05]  /*26500*/  IMAD.IADD R3, R13, 0x1, R14 ;  /* 0x000000010d037824 */ /* 0x002fca00078e020e */
[----:B------:R-:W0:Y:S02]  /*26510*/  SHFL.UP PT, R14, R3, 0x4, RZ ;  /* 0x04800000030e7989 */ /* 0x000e2400000e00ff */
[----:B0-----:R-:W-:Y:S02]  /*26520*/  SEL R14, R14, RZ, P0 ;  /* 0x000000ff0e0e7207 */ /* 0x001fe40000000000 */
[----:B------:R-:W-:-:S03]  /*26530*/  ISETP.GE.U32.AND P0, PT, R7, 0x10, PT ;  /* 0x000000100700780c */ /* 0x000fc60003f06070 */
[----:B------:R-:W-:-:S05]  /*26540*/  IMAD.IADD R5, R3, 0x1, R14 ;  /* 0x0000000103057824 */ /* 0x000fca00078e020e */
[----:B------:R-:W3:Y:S02]  /*26550*/  SHFL.UP PT, R14, R5, 0x8, RZ ;  /* 0x05000000050e7989 */ /* 0x000ee400000e00ff */
[----:B---3--:R-:W-:-:S05]  /*26560*/  SEL R6, R14, RZ, P1 ;  /* 0x000000ff0e067207 */ /* 0x008fca0000800000 */
[----:B------:R-:W-:-:S05]  /*26570*/  IMAD.IADD R6, R5, 0x1, R6 ;  /* 0x0000000105067824 */ /* 0x000fca00078e0206 */
[----:B------:R-:W0:Y:S02]  /*26580*/  SHFL.UP PT, R14, R6, 0x10, RZ ;  /* 0x06000000060e7989 */ /* 0x000e2400000e00ff */
[----:B0-----:R-:W-:-:S05]  /*26590*/  SEL R7, R14, RZ, P0 ;  /* 0x000000ff0e077207 */ /* 0x001fca0000000000 */
[----:B------:R-:W-:-:S05]  /*265a0*/  IMAD.IADD R2, R6, 0x1, R7 ;  /* 0x0000000106027824 */ /* 0x000fca00078e0207 */
[----:B------:R0:W1:Y:S02]  /*265b0*/  SHFL.IDX PT, R14, R2, 0x1f, 0x1f ;  /* 0x03e01f00020e7f89 */ /* 0x00006400000e0000 */
.L_x_1821:
[----:B------:R-:W-:Y:S02]  /*265c0*/  ULDC UR4, c[0x0][0xc10] ;  /* 0x0003040000047ab9 */ /* 0x000fe40000000800 */
[----:B------:R-:W-:-:S04]  /*265d0*/  IMAD.U32 R5, RZ, RZ, UR4 ;  /* 0x00000004ff057e24 */ /* 0x000fc8000f8e00ff */
[----:B-1----:R-:W-:-:S04]  /*265e0*/  IMAD R3, R14, R5, RZ ;  /* 0x000000050e037224 */ /* 0x002fc800078e02ff */
[----:B----4-:R-:W-:-:S05]  /*265f0*/  IMAD.IADD R16, R16, 0x1, R3 ;  /* 0x0000000110107824 */ /* 0x010fca00078e0203 */
[----:B------:R-:W-:-:S13]  /*26600*/  ISETP.GT.AND P0, PT, R16, R4, PT ;  /* 0x000000041000720c */ /* 0x000fda0003f04270 */
[----:B------:R-:W-:Y:S05]  /*26610*/  @P0 BRA `(.L_x_1709) ;  /* 0x0000000000b80947 */ /* 0x000fea0003800000 */
[----:B------:R-:W1:Y:S02]  /*26620*/  LDC R0, c[0x0][0xc14] ;  /* 0x00030500ff007b82 */ /* 0x000e640000000800 */
.L_x_1714:
        /* <DEDUP_REMOVED lines=11> */
[----:B0-----:R-:W0:Y:S01]  /*266e0*/  LDC.64 R2, c[0x0][0xc58] ;  /* 0x00031600ff027b82 */ /* 0x001e220000000a00 */
[----:B------:R-:W-:Y:S01]  /*266f0*/  ULDC.64 UR4, c[0x0][0x208] ;  /* 0x0000820000047ab9 */ /* 0x000fe20000000a00 */
[----:B0-----:R-:W-:-:S05]  /*26700*/  IMAD.WIDE R2, R5, 0x4, R2 ;  /* 0x0000000405027825 */ /* 0x001fca00078e0202 */
[----:B------:R1:W5:Y:S02]  /*26710*/  LDG.E R17, desc[UR4][R2.64] ;  /* 0x0000000402117981 */ /* 0x000364000c1e1900 */
.L_x_1712:
[----:B------:R-:W-:Y:S05]  /*26720*/  BSYNC B0 ;  /* 0x0000000000007941 */ /* 0x000fea0003800000 */
.L_x_1711:
[----:B------:R-:W-:-:S03]  /*26730*/  UMOV UR4, 0xffffffff ;  /* 0xffffffff00047882 */ /* 0x000fc60000000000 */
[----:B------:R-:W-:Y:S05]  /*26740*/  BRA.DIV UR4, `(.L_x_1713) ;  /* 0x0000002604747947 */ /* 0x000fea000b800000 */
[----:B-----5:R-:W3:Y:S01]  /*26750*/  SHFL.UP PT, R14, R17, 0x1, RZ ;  /* 0x04200000110e7989 */ /* 0x020ee200000e00ff */
[C---:B------:R-:W-:Y:S02]  /*26760*/  ISETP.NE.AND P0, PT, R6.reuse, RZ, PT ;  /* 0x000000ff0600720c */ /* 0x040fe40003f05270 */
[----:B------:R-:W-:Y:S02]  /*26770*/  ISETP.GE.U32.AND P1, PT, R6, 0x2, PT ;  /* 0x000000020600780c */ /* 0x000fe40003f26070 */
[----:B---3--:R-:W-:Y:S02]  /*26780*/  SEL R14, R14, RZ, P0 ;  /* 0x000000ff0e0e7207 */ /* 0x008fe40000000000 */
[----:B------:R-:W-:-:S03]  /*26790*/  ISETP.GE.U32.AND P0, PT, R6, 0x4, PT ;  /* 0x000000040600780c */ /* 0x000fc60003f06070 */
[----:B------:R-:W-:-:S05]  /*267a0*/  IMAD.IADD R13, R17, 0x1, R14 ;  /* 0x00000001110d7824 */ /* 0x000fca00078e020e */
[----:B------:R-:W0:Y:S02]  /*267b0*/  SHFL.UP PT, R14, R13, 0x2, RZ ;  /* 0x044000000d0e7989 */ /* 0x000e2400000e00ff */
[----:B01----:R-:W-:Y:S02]  /*267c0*/  SEL R2, R14, RZ, P1 ;  /* 0x000000ff0e027207 */ /* 0x003fe40000800000 */
        /* <DEDUP_REMOVED lines=13> */
.L_x_1829:
[----:B------:R-:W-:Y:S02]  /*268a0*/  ULDC UR4, c[0x0][0xc10] ;  /* 0x0003040000047ab9 */ /* 0x000fe40000000800 */
[----:B------:R-:W-:-:S04]  /*268b0*/  IMAD.U32 R5, RZ, RZ, UR4 ;  /* 0x00000004ff057e24 */ /* 0x000fc8000f8e00ff */
[----:B-1----:R-:W-:-:S04]  /*268c0*/  IMAD R3, R14, R5, RZ ;  /* 0x000000050e037224 */ /* 0x002fc800078e02ff */
[----:B------:R-:W-:-:S05]  /*268d0*/  IMAD.IADD R16, R3, 0x1, R16 ;  /* 0x0000000103107824 */ /* 0x000fca00078e0210 */
[----:B------:R-:W-:-:S13]  /*268e0*/  ISETP.GT.AND P0, PT, R16, R4, PT ;  /* 0x000000041000720c */ /* 0x000fda0003f04270 */
[----:B------:R-:W-:Y:S05]  /*268f0*/  @!P0 BRA `(.L_x_1714) ;  /* 0xfffffffc004c8947 */ /* 0x000fea000383ffff */
.L_x_1709:
[----:B------:R-:W-:Y:S01]  /*26900*/  IMAD.IADD R16, R16, 0x1, -R3 ;  /* 0x0000000110107824 */ /* 0x000fe200078e0a03 */
[----:B------:R-:W-:-:S03]  /*26910*/  UMOV UR4, 0xffffffff ;  /* 0xffffffff00047882 */ /* 0x000fc60000000000 */
[----:B------:R-:W-:-:S05]  /*26920*/  IMAD R3, R2, R5, R16 ;  /* 0x0000000502037224 */ /* 0x000fca00078e0210 */
[----:B------:R-:W-:Y:S01]  /*26930*/  ISETP.GT.AND P6, PT, R3, R4, PT ;  /* 0x000000040300720c */ /* 0x000fe20003fc4270 */
[----:B------:R-:W-:-:S12]  /*26940*/  BRA.DIV UR4, `(.L_x_1715) ;  /* 0x0000002604c47947 */ /* 0x000fd8000b800000 */
[----:B------:R-:W-:-:S04]  /*26950*/  VOTE.ANY R3, PT, !P6 ;  /* 0x0000000000037806 */ /* 0x000fc800070e0100 */
[----:B------:R-:W1:Y:S02]  /*26960*/  POPC R6, R3 ;  /* 0x0000000300067309 */ /* 0x000e640000000000 */
[----:B-1----:R1:W3:Y:S02]  /*26970*/  SHFL.IDX PT, R17, R17, R6, 0x1f ;  /* 0x00001f0611117589 */ /* 0x0022e400000e0000 */
.L_x_1833:
[----:B------:R-:W-:Y:S01]  /*26980*/  ISETP.NE.AND P0, PT, R3, RZ, PT ;  /* 0x000000ff0300720c */ /* 0x000fe20003f05270 */
[----:B------:R-:W-:-:S12]  /*26990*/  IMAD.MOV.U32 R7, RZ, RZ, RZ ;  /* 0x000000ffff077224 */ /* 0x000fd800078e00ff */
[----:B------:R-:W-:Y:S05]  /*269a0*/  @!P0 BRA `(.L_x_1716) ;  /* 0x0000000000108947 */ /* 0x000fea0003800000 */
[----:B------:R-:W-:Y:S01]  /*269b0*/  UMOV UR4, 0xffffffff ;  /* 0xffffffff00047882 */ /* 0x000fe20000000000 */
[----:B------:R-:W-:Y:S02]  /*269c0*/  VIADD R12, R6, 0xffffffff ;  /* 0xffffffff060c7836 */ /* 0x000fe40000000000 */
[----:B------:R-:W-:Y:S05]  /*269d0*/  BRA.DIV UR4, `(.L_x_1717) ;  /* 0x0000002604e87947 */ /* 0x000fea000b800000 */
[----:B------:R4:W0:Y:S02]  /*269e0*/  SHFL.IDX PT, R7, R2, R12, 0x1f ;  /* 0x00001f0c02077589 */ /* 0x00082400000e0000 */
.L_x_1716:
[----:B0---4-:R-:W0:Y:S01]  /*269f0*/  LDC.64 R2, c[0x0][0xc68] ;  /* 0x00031a00ff027b82 */ /* 0x011e220000000a00 */
[----:B------:R-:W-:Y:S01]  /*26a00*/  IMAD.IADD R19, R6, 0x1, R19 ;  /* 0x0000000106137824 */ /* 0x000fe200078e0213 */
[----:B------:R-:W-:-:S03]  /*26a10*/  ULDC.64 UR4, c[0x0][0x208] ;  /* 0x0000820000047ab9 */ /* 0x000fc60000000a00 */
[----:B0-----:R-:W-:-:S05]  /*26a20*/  IMAD.WIDE R2, R19, 0x4, R2 ;  /* 0x0000000413027825 */ /* 0x001fca00078e0202 */
[----:B------:R0:W1:Y:S01]  /*26a30*/  LDG.E R8, desc[UR4][R2.64] ;  /* 0x0000000402087981 */ /* 0x000062000c1e1900 */
[----:B------:R-:W-:-:S04]  /*26a40*/  IMAD R16, R7, R5, R16 ;  /* 0x0000000507107224 */ /* 0x000fc800078e0210 */
[----:B------:R-:W-:Y:S02]  /*26a50*/  IMAD.IADD R7, R4, 0x1, -R16 ;  /* 0x0000000104077824 */ /* 0x000fe400078e0a10 */
[----:B0-----:R-:W-:Y:S02]  /*26a60*/  IMAD.MOV.U32 R2, RZ, RZ, RZ ;  /* 0x000000ffff027224 */ /* 0x001fe400078e00ff */
[----:B-1-3--:R-:W-:-:S05]  /*26a70*/  IMAD R6, R17, R8, RZ ;  /* 0x0000000811067224 */ /* 0x00afca00078e02ff */
[-C--:B--2---:R-:W-:Y:S02]  /*26a80*/  IABS R9, R6.reuse ;  /* 0x0000000600097213 */ /* 0x084fe40000000000 */
        /* <DEDUP_REMOVED lines=28> */
[----:B------:R-:W-:Y:S02]  /*26c50*/  IMAD.MOV.U32 R2, RZ, RZ, RZ ;  /* 0x000000ffff027224 */ /* 0x000fe400078e00ff */
[----:B------:R-:W-:Y:S01]  /*26c60*/  IMAD.IADD R4, R6, 0x1, R4 ;  /* 0x0000000106047824 */ /* 0x000fe200078e0204 */
[----:B------:R-:W-:-:S04]  /*26c70*/  IABS R8, R5 ;  /* 0x0000000500087213 */ /* 0x000fc80000000000 */
[----:B------:R-:W0:Y:S08]  /*26c80*/  I2F.RP R10, R8 ;  /* 0x00000008000a7306 */ /* 0x000e300000209400 */
[----:B0-----:R-:W0:Y:S02]  /*26c90*/  MUFU.RCP R10, R10 ;  /* 0x0000000a000a7308 */ /* 0x001e240000001000 */
[----:B0-----:R-:W-:-:S06]  /*26ca0*/  VIADD R11, R10, 0xffffffe ;  /* 0x0ffffffe0a0b7836 */ /* 0x001fcc0000000000 */
[----:B------:R-:W0:Y:S02]  /*26cb0*/  F2I.FTZ.U32.TRUNC.NTZ R3, R11 ;  /* 0x0000000b00037305 */ /* 0x000e24000021f000 */
[----:B0-----:R-:W-:-:S04]  /*26cc0*/  IMAD.MOV R7, RZ, RZ, -R3 ;  /* 0x000000ffff077224 */ /* 0x001fc800078e0a03 */
[----:B------:R-:W-:-:S04]  /*26cd0*/  IMAD R7, R7, R8, RZ ;  /* 0x0000000807077224 */ /* 0x000fc800078e02ff */
[----:B------:R-:W-:Y:S01]  /*26ce0*/  IMAD.HI.U32 R3, R3, R7, R2 ;  /* 0x0000000703037227 */ /* 0x000fe200078e0002 */
[----:B------:R-:W-:Y:S02]  /*26cf0*/  IABS R2, R6 ;  /* 0x0000000600027213 */ /* 0x000fe40000000000 */
[----:B------:R-:W-:-:S03]  /*26d00*/  IABS R7, R5 ;  /* 0x0000000500077213 */ /* 0x000fc60000000000 */
[----:B------:R-:W-:-:S04]  /*26d10*/  IMAD.HI.U32 R3, R3, R2, RZ ;  /* 0x0000000203037227 */ /* 0x000fc800078e00ff */
[----:B------:R-:W-:-:S04]  /*26d20*/  IMAD.MOV R7, RZ, RZ, -R7 ;  /* 0x000000ffff077224 */ /* 0x000fc800078e0a07 */
        /* <DEDUP_REMOVED lines=16> */
.L_x_1710:
[----:B------:R-:W-:Y:S01]  /*26e30*/  UMOV UR4, URZ ;  /* 0x0000003f00047c82 */ /* 0x000fe20008000000 */
[----:B------:R-:W-:Y:S01]  /*26e40*/  UMOV UR5, URZ ;  /* 0x0000003f00057c82 */ /* 0x000fe20008000000 */
[----:B------:R-:W-:Y:S01]  /*26e50*/  ULDC UR6, c[0x0][0xc14] ;  /* 0x0003050000067ab9 */ /* 0x000fe20000000800 */
[----:B------:R-:W-:Y:S02]  /*26e60*/  IMAD.MOV.U32 R16, RZ, RZ, R4 ;  /* 0x000000ffff107224 */ /* 0x000fe400078e0004 */
[----:B------:R-:W-:Y:S02]  /*26e70*/  IMAD.U32 R17, RZ, RZ, UR4 ;  /* 0x00000004ff117e24 */ /* 0x000fe4000f8e00ff */
[----:B------:R-:W-:Y:S02]  /*26e80*/  IMAD.U32 R18, RZ, RZ, UR5 ;  /* 0x00000005ff127e24 */ /* 0x000fe4000f8e00ff */
[----:B------:R-:W-:-:S07]  /*26e90*/  IMAD.U32 R19, RZ, RZ, UR6 ;  /* 0x00000006ff137e24 */ /* 0x000fce000f8e00ff */
.L_x_1718:
        /* <DEDUP_REMOVED lines=12> */
.L_x_1617:
[----:B-1----:R-:W4:Y:S01]  /*26f60*/  LDL.LU R0, [R1+0x24] ;  /* 0x0000240001007983 */ /* 0x002f220000300800 */
[----:B------:R-:W-:Y:S01]  /*26f70*/  BSSY B0, `(.L_x_1720) ;  /* 0x000000b000007945 */ /* 0x000fe20003800000 */
[----:B------:R-:W1:Y:S01]  /*26f80*/  S2R R5, SR_CgaCtaId ;  /* 0x0000000000057919 */ /* 0x000e620000008800 */
[----:B----4-:R-:W-:-:S05]  /*26f90*/  VIADD R0, R0, 0x1 ;  /* 0x0000000100007836 */ /* 0x010fca0000000000 */
[----:B---3--:R-:W-:-:S04]  /*26fa0*/  LEA.HI R2, R0, R0, RZ, 0x1 ;  /* 0x0000000000027211 */ /* 0x008fc800078f08ff */
[----:B------:R-:W-:-:S05]  /*26fb0*/  LOP3.LUT R3, R2, 0xfffffffe, RZ, 0xc0, !PT ;  /* 0xfffffffe02037812 */ /* 0x000fca00078ec0ff */
[----:B------:R-:W-:Y:S01]  /*26fc0*/  IMAD.IADD R3, R0, 0x1, -R3 ;  /* 0x0000000100037824 */ /* 0x000fe200078e0a03 */
[----:B------:R-:W-:-:S04]  /*26fd0*/  MOV R0, 0x400 ;  /* 0x0000040000007802 */ /* 0x000fc80000000f00 */
[----:B-1----:R-:W-:Y:S02]  /*26fe0*/  LEA R0, R5, R0, 0x18 ;  /* 0x0000000005007211 */ /* 0x002fe400078ec0ff */
[----:B------:R-:W-:-:S04]  /*26ff0*/  SHF.L.U32 R3, R3, 0x1f, RZ ;  /* 0x0000001f03037819 */ /* 0x000fc800000006ff */
[----:B------:R-:W1:Y:S02]  /*27000*/  SYNCS.PHASECHK.TRANS64.TRYWAIT P0, [R0+URZ+0x2a820], R3 ;  /* 0x02a82003000075a7 */ /* 0x000e64000800017f */
[----:B-1----:R-:W-:Y:S05]  /*27010*/  @!P0 BRA `(.L_x_1721) ;  /* 0x0000002000808947 */ /* 0x002fea0003800000 */
.L_x_1836:
[----:B------:R-:W-:Y:S05]  /*27020*/  BSYNC B0 ;  /* 0x0000000000007941 */ /* 0x000fea0003800000 */
.L_x_1720:
[----:B------:R-:W-:-:S03]  /*27030*/  UMOV UR4, 0xffffffff ;  /* 0xffffffff00047882 */ /* 0x000fc60000000000 */
[----:B------:R-:W-:Y:S05]  /*27040*/  BRA.DIV UR4, `(.L_x_1722) ;  /* 0x0000002204887947 */ /* 0x000fea000b800000 */
[----:B------:R-:W3:Y:S02]  /*27050*/  S2R R2, SR_TID.X ;  /* 0x0000000000027919 */ /* 0x000ee40000002100 */
[----:B---3--:R-:W-:-:S04]  /*27060*/  SHF.R.U32.HI R2, RZ, 0x5, R2 ;  /* 0x00000005ff027819 */ /* 0x008fc80000011602 */
[----:B------:R-:W-:-:S05]  /*27070*/  LOP3.LUT R2, R2, 0x3, RZ, 0xc0, !PT ;  /* 0x0000000302027812 */ /* 0x000fca00078ec0ff */
[----:B------:R3:W4:Y:S02]  /*27080*/  SHFL.IDX PT, R14, R2, RZ, 0x1f ;  /* 0x00001fff020e7589 */ /* 0x00072400000e0000 */
.L_x_1839:
[----:B----4-:R-:W-:-:S13]  /*27090*/  ISETP.NE.AND P0, PT, R14, RZ, PT ;  /* 0x000000ff0e00720c */ /* 0x010fda0003f05270 */
[----:B------:R-:W-:Y:S05]  /*270a0*/  @P0 BRA `(.L_x_1311) ;  /* 0x0000000000940947 */ /* 0x000fea0003800000 */
[----:B------:R-:W-:-:S03]  /*270b0*/  UMOV UR4, 0xffffffff ;  /* 0xffffffff00047882 */ /* 0x000fc60000000000 */
[----:B------:R-:W-:Y:S05]  /*270c0*/  BRA.DIV UR4, `(.L_x_1723) ;  /* 0x00000022049c7947 */ /* 0x000fea000b800000 */
[----:B------:R-:W-:-:S13]  /*270d0*/  ELECT P6, URZ, PT ;  /* 0x00000000003f782f */ /* 0x000fda00038c0000 */
.L_x_1842:
[----:B------:R-:W-:Y:S05]  /*270e0*/  @!P6 BRA `(.L_x_1311) ;  /* 0x000000000084e947 */ /* 0x000fea0003800000 */
[----:B------:R-:W-:-:S06]  /*270f0*/  ULOP3.LUT UR4, UR60, 0x2, URZ, 0xfc, !UPT ;  /* 0x000000023c047892 */ /* 0x000fcc000f8efc3f */
[----:B---3--:R-:W-:-:S05]  /*27100*/  IMAD.U32 R2, RZ, RZ, UR4 ;  /* 0x00000004ff027e24 */ /* 0x008fca000f8e00ff */
[----:B------:R-:W-:-:S13]  /*27110*/  ISETP.NE.AND P2, PT, R2, 0x3, PT ;  /* 0x000000030200780c */ /* 0x000fda0003f45270 */
[----:B------:R-:W-:Y:S05]  /*27120*/  @!P2 BRA `(.L_x_1724) ;  /* 0x000000000004a947 */ /* 0x000fea0003800000 */
[----:B------:R-:W-:Y:S01]  /*27130*/  BPT.TRAP 0x1 ;  /* 0x000000040000795c */ /* 0x000fe20000300000 */
.L_x_1724:
[----:B-1----:R-:W3:Y:S04]  /*27140*/  LDL R3, [R1] ;  /* 0x0000000001037983 */ /* 0x002ee80000100800 */
[----:B------:R-:W4:Y:S01]  /*27150*/  LDL.LU R7, [R1+0xc] ;  /* 0x00000c0001077983 */ /* 0x000f220000300800 */
[----:B------:R-:W-:-:S04]  /*27160*/  VIADD R2, R0, 0x2a840 ;  /* 0x0002a84000027836 */ /* 0x000fc80000000000 */
[C---:B---3--:R-:W-:Y:S02]  /*27170*/  IMAD R6, R3.reuse, 0x8, R2 ;  /* 0x0000000803067824 */ /* 0x048fe400078e0202 */
[----:B------:R-:W-:Y:S01]  /*27180*/  VIADD R3, R3, 0x1 ;  /* 0x0000000103037836 */ /* 0x000fe20000000000 */
[----:B----4-:R-:W-:-:S04]  /*27190*/  SHF.L.U32 R5, R7, 0x1f, RZ ;  /* 0x0000001f07057819 */ /* 0x010fc800000006ff */
        /* <DEDUP_REMOVED lines=8> */
.L_x_1843:
[----:B------:R-:W3:Y:S02]  /*27220*/  SYNCS.PHASECHK.TRANS64.TRYWAIT P0, [R7+URZ], R2 ;  /* 0x00000002070075a7 */ /* 0x000ee4000800017f */
[----:B---3--:R-:W-:Y:S05]  /*27230*/  @!P0 BRA `(.L_x_1726) ;  /* 0x0000002000748947 */ /* 0x008fea0003800000 */
.L_x_1844:
[----:B------:R-:W-:Y:S05]  /*27240*/  @!P2 BRA `(.L_x_1727) ;  /* 0x000000000004a947 */ /* 0x000fea0003800000 */
[----:B------:R-:W-:Y:S01]  /*27250*/  BPT.TRAP 0x1 ;  /* 0x000000040000795c */ /* 0x000fe20000300000 */
.L_x_1727:
[----:B------:R-:W4:Y:S01]  /*27260*/  LDL.LU R4, [R1] ;  /* 0x0000000001047983 */ /* 0x000f220000300800 */
[----:B------:R-:W-:-:S04]  /*27270*/  VIADD R0, R0, 0x2a860 ;  /* 0x0002a86000007836 */ /* 0x000fc80000000000 */
[----:B----4-:R-:W-:-:S04]  /*27280*/  IMAD R4, R4, 0x8, R0 ;  /* 0x0000000804047824 */ /* 0x010fc800078e0200 */
[----:B------:R-:W4:Y:S02]  /*27290*/  SYNCS.PHASECHK.TRANS64.TRYWAIT P0, [R4+URZ], R5 ;  /* 0x00000005040075a7 */ /* 0x000f24000800017f */
[----:B----4-:R-:W-:Y:S05]  /*272a0*/  @!P0 BRA `(.L_x_1728) ;  /* 0x00000020006c8947 */ /* 0x010fea0003800000 */
.L_x_1845:
[----:B------:R-:W-:-:S07]  /*272b0*/  IMAD R3, R3, 0x8, R0 ;  /* 0x0000000803037824 */ /* 0x000fce00078e0200 */
.L_x_1729:
[----:B------:R0:W0:Y:S02]  /*272c0*/  SYNCS.PHASECHK.TRANS64.TRYWAIT P0, [R3+URZ], R2 ;  /* 0x00000002030075a7 */ /* 0x000024000800017f */
[----:B0-----:R-:W-:Y:S05]  /*272d0*/  @!P0 NANOSLEEP.SYNCS 0x989680 ;  /* 0x009896800000895d */ /* 0x001fea0003900000 */
[----:B------:R-:W0:Y:S02]  /*272e0*/  @!P0 SYNCS.PHASECHK.TRANS64 P0, [R3+URZ], R2 ;  /* 0x00000002030085a7 */ /* 0x000e24000800007f */
[----:B0-----:R-:W-:Y:S05]  /*272f0*/  @!P0 BRA `(.L_x_1729) ;  /* 0xfffffffc00f08947 */ /* 0x001fea000383ffff */
.L_x_1311:
[----:B------:R-:W-:Y:S05]  /*27300*/  BSYNC B7 ;  /* 0x0000000000077941 */ /* 0x000fea0003800000 */
.L_x_1308:
[----:B------:R-:W-:Y:S05]  /*27310*/  EXIT ;  /* 0x000000000000794d */ /* 0x000fea0003800000 */
.L_x_1337:
[----:B0-----:R0:W1:Y:S02]  /*27320*/  SYNCS.PHASECHK.TRANS64.TRYWAIT P5, [R4+URZ+0x2a890], R3 ;  /* 0x02a89003040075a7 */ /* 0x00106400080a017f */
[----:B-1----:R-:W-:Y:S05]  /*27330*/  @!P5 NANOSLEEP.SYNCS 0x989680 ;  /* 0x009896800000d95d */ /* 0x002fea0003900000 */
[----:B------:R-:W1:Y:S02]  /*27340*/  @!P5 SYNCS.PHASECHK.TRANS64 P5, [R4+URZ+0x2a890], R3 ;  /* 0x02a890030400d5a7 */ /* 0x000e6400080a007f */
[----:B-1----:R-:W-:Y:S05]  /*27350*/  @!P5 BRA `(.L_x_1337) ;  /* 0xfffffffc00f0d947 */ /* 0x002fea000383ffff */
[----:B------:R-:W-:Y:S05]  /*27360*/  BRA `(.L_x_1730) ;  /* 0xfffffdc400e47947 */ /* 0x000fea000383ffff */
.L_x_1391:
[----:B-1----:R1:W3:Y:S02]  /*27370*/  SYNCS.PHASECHK.TRANS64.TRYWAIT P5, [R4+URZ+0x2a890], R3 ;  /* 0x02a89003040075a7 */ /* 0x0022e400080a017f */
[----:B---3--:R-:W-:Y:S05]  /*27380*/  @!P5 NANOSLEEP.SYNCS 0x989680 ;  /* 0x009896800000d95d */ /* 0x008fea0003900000 */
[----:B------:R-:W3:Y:S02]  /*27390*/  @!P5 SYNCS.PHASECHK.TRANS64 P5, [R4+URZ+0x2a890], R3 ;  /* 0x02a890030400d5a7 */ /* 0x000ee400080a007f */
[----:B---3--:R-:W-:Y:S05]  /*273a0*/  @!P5 BRA `(.L_x_1391) ;  /* 0xfffffffc00f0d947 */ /* 0x008fea000383ffff */
[----:B------:R-:W-:Y:S05]  /*273b0*/  BRA `(.L_x_1731) ;  /* 0xfffffdfc00d07947 */ /* 0x000fea000383ffff */
.L_x_1416:
[----:B-1----:R1:W2:Y:S02]  /*273c0*/  SYNCS.PHASECHK.TRANS64.TRYWAIT P4, [R4+URZ+0x2a890], R3 ;  /* 0x02a89003040075a7 */ /* 0x0022a4000808017f */
[----:B--2---:R-:W-:Y:S05]  /*273d0*/  @!P4 NANOSLEEP.SYNCS 0x989680 ;  /* 0x009896800000c95d */ /* 0x004fea0003900000 */
[----:B------:R-:W2:Y:S02]  /*273e0*/  @!P4 SYNCS.PHASECHK.TRANS64 P4, [R4+URZ+0x2a890], R3 ;  /* 0x02a890030400c5a7 */ /* 0x000ea4000808007f */
[----:B--2---:R-:W-:Y:S05]  /*273f0*/  @!P4 BRA `(.L_x_1416) ;  /* 0xfffffffc00f0c947 */ /* 0x004fea000383ffff */
[----:B------:R-:W-:Y:S05]  /*27400*/  BRA `(.L_x_1732) ;  /* 0xfffffe3000747947 */ /* 0x000fea000383ffff */
.L_x_1422:
[----:B0-----:R0:W1:Y:S02]  /*27410*/  SYNCS.PHASECHK.TRANS64.TRYWAIT P4, [R4+URZ+0x2a8b0], R3 ;  /* 0x02a8b003040075a7 */ /* 0x001064000808017f */
[----:B-1----:R-:W-:Y:S05]  /*27420*/  @!P4 NANOSLEEP.SYNCS 0x989680 ;  /* 0x009896800000c95d */ /* 0x002fea0003900000 */
[----:B------:R-:W1:Y:S02]  /*27430*/  @!P4 SYNCS.PHASECHK.TRANS64 P4, [R4+URZ+0x2a8b0], R3 ;  /* 0x02a8b0030400c5a7 */ /* 0x000e64000808007f */
[----:B-1----:R-:W-:Y:S05]  /*27440*/  @!P4 BRA `(.L_x_1422) ;  /* 0xfffffffc00f0c947 */ /* 0x002fea000383ffff */
[----:B------:R-:W-:Y:S05]  /*27450*/  BRA `(.L_x_1733) ;  /* 0xfffffe3400807947 */ /* 0x000fea000383ffff */
.L_x_1452:
        /* <DEDUP_REMOVED lines=8> */
.L_x_1735:
[----:B------:R-:W-:Y:S05]  /*274e0*/  BSYNC B1 ;  /* 0x0000000000017941 */ /* 0x000fea0003800000 */
.L_x_1734:
[----:B------:R-:W-:Y:S05]  /*274f0*/  BRA `(.L_x_1736) ;  /* 0xfffffe54006c7947 */ /* 0x000fea000383ffff */
.L_x_1453:
        /* <DEDUP_REMOVED lines=8> */
.L_x_1738:
[----:B------:R-:W-:Y:S05]  /*27580*/  BSYNC B1 ;  /* 0x0000000000017941 */ /* 0x000fea0003800000 */
.L_x_1737:
[----:B------:R-:W-:Y:S05]  /*27590*/  BRA `(.L_x_1739) ;  /* 0xfffffe54004c7947 */ /* 0x000fea000383ffff */
.L_x_1454:
        /* <DEDUP_REMOVED lines=8> */
.L_x_1741:
[----:B------:R-:W-:Y:S05]  /*27620*/  BSYNC B1 ;  /* 0x0000000000017941 */ /* 0x000fea0003800000 */
.L_x_1740:
[----:B------:R-:W-:Y:S05]  /*27630*/  BRA `(.L_x_1742) ;  /* 0xfffffe54002c7947 */ /* 0x000fea000383ffff */
.L_x_1455:
        /* <DEDUP_REMOVED lines=8> */
.L_x_1744:
[----:B------:R-:W-:Y:S05]  /*276c0*/  BSYNC B1 ;  /* 0x0000000000017941 */ /* 0x000fea0003800000 */
.L_x_1743:
[----:B------:R-:W-:Y:S05]  /*276d0*/  BRA `(.L_x_1745) ;  /* 0xfffffe54000c7947 */ /* 0x000fea000383ffff */
.L_x_1456:
[----:B------:R-:W-:Y:S01]  /*276e0*/  BSSY B1, `(.L_x_1746) ;  /* 0x0000008000017945 */ /* 0x000fe20003800000 */
[----:B------:R-:W-:Y:S02]  /*276f0*/  IMAD.MOV.U32 R13, RZ, RZ, R5 ;  /* 0x000000ffff0d7224 */ /* 0x000fe400078e0005 */
[----:B------:R-:W-:Y:S02]  /*27700*/  IMAD.MOV.U32 R12, RZ, RZ, 0x1 ;  /* 0x00000001ff0c7424 */ /* 0x000fe400078e00ff */
[----:B------:R-:W-:Y:S02]  /*27710*/  IMAD.MOV.U32 R11, RZ, RZ, 0x1c1f ;  /* 0x00001c1fff0b7424 */ /* 0x000fe400078e00ff */
[----:B------:R-:W-:-:S07]  /*27720*/  IMAD.MOV.U32 R15, RZ, RZ, -0x1 ;  /* 0xffffffffff0f7424 */ /* 0x000fce00078e00ff */
[----:B------:R-:W-:Y:S05]  /*27730*/  WARPSYNC.COLLECTIVE R15, `(.L_x_1747) ;  /* 0x000000000f087348 */ /* 0x000fea0003c00000 */
[----:B------:R0:W1:Y:S02]  /*27740*/  SHFL.IDX P6, R14, R13, R12, R11 ;  /* 0x0000000c0d0e7389 */ /* 0x00006400000c000b */
[----:B01----:R-:W-:Y:S01]  /*27750*/  ENDCOLLECTIVE ;  /* 0x000000000000791b */ /* 0x003fe20003800000 */
.L_x_1747:
[----:B------:R-:W-:Y:S05]  /*27760*/  BSYNC B1 ;  /* 0x0000000000017941 */ /* 0x000fea0003800000 */
.L_x_1746:
[----:B------:R-:W-:Y:S05]  /*27770*/  BRA `(.L_x_1748) ;  /* 0xfffffe5000ec7947 */ /* 0x000fea000383ffff */
.L_x_1457:
        /* <DEDUP_REMOVED lines=8> */
.L_x_1750:
[----:B------:R-:W-:Y:S05]  /*27800*/  BSYNC B1 ;  /* 0x0000000000017941 */ /* 0x000fea0003800000 */
.L_x_1749:
[----:B------:R-:W-:Y:S05]  /*27810*/  BRA `(.L_x_1751) ;  /* 0xfffffe5000d07947 */ /* 0x000fea000383ffff */
.L_x_1458:
        /* <DEDUP_REMOVED lines=8> */
.L_x_1753:
[----:B------:R-:W-:Y:S05]  /*278a0*/  BSYNC B1 ;  /* 0x0000000000017941 */ /* 0x000fea0003800000 */
.L_x_1752:
[----:B------:R-:W-:Y:S05]  /*278b0*/  BRA `(.L_x_1754) ;  /* 0xfffffe5000b47947 */ /* 0x000fea000383ffff */
.L_x_1459:
        /* <DEDUP_REMOVED lines=8> */
.L_x_1756:
[----:B------:R-:W-:Y:S05]  /*27940*/  BSYNC B1 ;  /* 0x0000000000017941 */ /* 0x000fea0003800000 */
.L_x_1755:
[----:B------:R-:W-:Y:S05]  /*27950*/  BRA `(.L_x_1757) ;  /* 0xfffffe5000987947 */ /* 0x000fea000383ffff */
.L_x_1461:
[----:B0-----:R0:W1:Y:S02]  /*27960*/  SYNCS.PHASECHK.TRANS64.TRYWAIT P2, [R18+URZ+0x2a800], R5 ;  /* 0x02a80005120075a7 */ /* 0x001064000804017f */
[----:B-1----:R-:W-:Y:S05]  /*27970*/  @!P2 NANOSLEEP.SYNCS 0x989680 ;  /* 0x009896800000a95d */ /* 0x002fea0003900000 */
[----:B------:R-:W1:Y:S02]  /*27980*/  @!P2 SYNCS.PHASECHK.TRANS64 P2, [R18+URZ+0x2a800], R5 ;  /* 0x02a800051200a5a7 */ /* 0x000e64000804007f */
[----:B-1----:R-:W-:Y:S05]  /*27990*/  @!P2 BRA `(.L_x_1461) ;  /* 0xfffffffc00f0a947 */ /* 0x002fea000383ffff */
[----:B------:R-:W-:Y:S05]  /*279a0*/  BRA `(.L_x_1758) ;  /* 0xfffffe5400107947 */ /* 0x000fea000383ffff */
.L_x_1489:
        /* <DEDUP_REMOVED lines=8> */
.L_x_1760:
[----:B------:R-:W-:Y:S05]  /*27a30*/  BSYNC B1 ;  /* 0x0000000000017941 */ /* 0x000fea0003800000 */
.L_x_1759:
[----:B------:R-:W-:Y:S05]  /*27a40*/  BRA `(.L_x_1761) ;  /* 0xfffffe8400787947 */ /* 0x000fea000383ffff */
.L_x_1490:
        /* <DEDUP_REMOVED lines=8> */
.L_x_1763:
[----:B------:R-:W-:Y:S05]  /*27ad0*/  BSYNC B1 ;  /* 0x0000000000017941 */ /* 0x000fea0003800000 */
.L_x_1762:
[----:B------:R-:W-:Y:S05]  /*27ae0*/  BRA `(.L_x_1764) ;  /* 0xfffffe8400587947 */ /* 0x000fea000383ffff */
.L_x_1491:
        /* <DEDUP_REMOVED lines=8> */
.L_x_1766:
[----:B------:R-:W-:Y:S05]  /*27b70*/  BSYNC B1 ;  /* 0x0000000000017941 */ /* 0x000fea0003800000 */
.L_x_1765:
[----:B------:R-:W-:Y:S05]  /*27b80*/  BRA `(.L_x_1767) ;  /* 0xfffffe8400387947 */ /* 0x000fea000383ffff */
.L_x_1492:
        /* <DEDUP_REMOVED lines=8> */
.L_x_1769:
[----:B------:R-:W-:Y:S05]  /*27c10*/  BSYNC B1 ;  /* 0x0000000000017941 */ /* 0x000fea0003800000 */
.L_x_1768:
[----:B------:R-:W-:Y:S05]  /*27c20*/  BRA `(.L_x_1770) ;  /* 0xfffffe8400187947 */ /* 0x000fea000383ffff */
.L_x_1493:
        /* <DEDUP_REMOVED lines=8> */
.L_x_1772:
[----:B------:R-:W-:Y:S05]  /*27cb0*/  BSYNC B1 ;  /* 0x0000000000017941 */ /* 0x000fea0003800000 */
.L_x_1771:
[----:B------:R-:W-:Y:S05]  /*27cc0*/  BRA `(.L_x_1773) ;  /* 0xfffffe8000f87947 */ /* 0x000fea000383ffff */
.L_x_1494:
        /* <DEDUP_REMOVED lines=8> */
.L_x_1775:
[----:B------:R-:W-:Y:S05]  /*27d50*/  BSYNC B1 ;  /* 0x0000000000017941 */ /* 0x000fea0003800000 */
.L_x_1774:
[----:B------:R-:W-:Y:S05]  /*27d60*/  BRA `(.L_x_1776) ;  /* 0xfffffe8000dc7947 */ /* 0x000fea000383ffff */
.L_x_1495:
        /* <DEDUP_REMOVED lines=8> */
.L_x_1778:
[----:B------:R-:W-:Y:S05]  /*27df0*/  BSYNC B1 ;  /* 0x0000000000017941 */ /* 0x000fea0003800000 */
.L_x_1777:
[----:B------:R-:W-:Y:S05]  /*27e00*/  BRA `(.L_x_1779) ;  /* 0xfffffe8000c07947 */ /* 0x000fea000383ffff */
.L_x_1496:
        /* <DEDUP_REMOVED lines=8> */
.L_x_1781:
[----:B------:R-:W-:Y:S05]  /*27e90*/  BSYNC B1 ;  /* 0x0000000000017941 */ /* 0x000fea0003800000 */
.L_x_1780:
[----:B------:R-:W-:Y:S05]  /*27ea0*/  BRA `(.L_x_1782) ;  /* 0xfffffe8000a47947 */ /* 0x000fea000383ffff */
.L_x_1498:
[----:B0-----:R0:W1:Y:S02]  /*27eb0*/  SYNCS.PHASECHK.TRANS64.TRYWAIT P2, [R18+URZ+0x2a800], R9 ;  /* 0x02a80009120075a7 */ /* 0x001064000804017f */
[----:B-1----:R-:W-:Y:S05]  /*27ec0*/  @!P2 NANOSLEEP.SYNCS 0x989680 ;  /* 0x009896800000a95d */ /* 0x002fea0003900000 */
[----:B------:R-:W1:Y:S02]  /*27ed0*/  @!P2 SYNCS.PHASECHK.TRANS64 P2, [R18+URZ+0x2a800], R9 ;  /* 0x02a800091200a5a7 */ /* 0x000e64000804007f */
[----:B-1----:R-:W-:Y:S05]  /*27ee0*/  @!P2 BRA `(.L_x_1498) ;  /* 0xfffffffc00f0a947 */ /* 0x002fea000383ffff */
[----:B------:R-:W-:Y:S05]  /*27ef0*/  BRA `(.L_x_1783) ;  /* 0xfffffe8400247947 */ /* 0x000fea000383ffff */
.L_x_1512:
[----:B-1----:R1:W2:Y:S02]  /*27f00*/  SYNCS.PHASECHK.TRANS64.TRYWAIT P2, [R3+URZ+0x2a830], R0 ;  /* 0x02a83000030075a7 */ /* 0x0022a4000804017f */
[----:B--2---:R-:W-:Y:S05]  /*27f10*/  @!P2 NANOSLEEP.SYNCS 0x989680 ;  /* 0x009896800000a95d */ /* 0x004fea0003900000 */
[----:B------:R-:W2:Y:S02]  /*27f20*/  @!P2 SYNCS.PHASECHK.TRANS64 P2, [R3+URZ+0x2a830], R0 ;  /* 0x02a830000300a5a7 */ /* 0x000ea4000804007f */
[----:B--2---:R-:W-:Y:S05]  /*27f30*/  @!P2 BRA `(.L_x_1512) ;  /* 0xfffffffc00f0a947 */ /* 0x004fea000383ffff */
[----:B------:R-:W-:Y:S05]  /*27f40*/  BRA `(.L_x_1511) ;  /* 0xfffffeac00887947 */ /* 0x000fea000383ffff */
.L_x_1532:
[----:B-1----:R1:W2:Y:S02]  /*27f50*/  SYNCS.PHASECHK.TRANS64.TRYWAIT P2, [R7+URZ+0x2a830], R14 ;  /* 0x02a8300e070075a7 */ /* 0x0022a4000804017f */
[----:B--2---:R-:W-:Y:S05]  /*27f60*/  @!P2 NANOSLEEP.SYNCS 0x989680 ;  /* 0x009896800000a95d */ /* 0x004fea0003900000 */
[----:B------:R-:W2:Y:S02]  /*27f70*/  @!P2 SYNCS.PHASECHK.TRANS64 P2, [R7+URZ+0x2a830], R14 ;  /* 0x02a8300e0700a5a7 */ /* 0x000ea4000804007f */
[----:B--2---:R-:W-:Y:S05]  /*27f80*/  @!P2 BRA `(.L_x_1532) ;  /* 0xfffffffc00f0a947 */ /* 0x004fea000383ffff */
[----:B------:R-:W-:Y:S05]  /*27f90*/  BRA `(.L_x_1531) ;  /* 0xfffffedc00147947 */ /* 0x000fea000383ffff */
.L_x_1537:
[----:B-1----:R1:W2:Y:S02]  /*27fa0*/  SYNCS.PHASECHK.TRANS64.TRYWAIT P2, [R14+URZ+0x2a850], R9 ;  /* 0x02a850090e0075a7 */ /* 0x0022a4000804017f */
[----:B--2---:R-:W-:Y:S05]  /*27fb0*/  @!P2 NANOSLEEP.SYNCS 0x989680 ;  /* 0x009896800000a95d */ /* 0x004fea0003900000 */
[----:B------:R-:W2:Y:S02]  /*27fc0*/  @!P2 SYNCS.PHASECHK.TRANS64 P2, [R14+URZ+0x2a850], R9 ;  /* 0x02a850090e00a5a7 */ /* 0x000ea4000804007f */
[----:B--2---:R-:W-:Y:S05]  /*27fd0*/  @!P2 BRA `(.L_x_1537) ;  /* 0xfffffffc00f0a947 */ /* 0x004fea000383ffff */
[----:B------:R-:W-:Y:S05]  /*27fe0*/  BRA `(.L_x_1536) ;  /* 0xfffffee800087947 */ /* 0x000fea000383ffff */
.L_x_1557:
[----:B-1----:R1:W2:Y:S02]  /*27ff0*/  SYNCS.PHASECHK.TRANS64.TRYWAIT P2, [R3+URZ+0x2a830], R4 ;  /* 0x02a83004030075a7 */ /* 0x0022a4000804017f */
[----:B--2---:R-:W-:Y:S05]  /*28000*/  @!P2 NANOSLEEP.SYNCS 0x989680 ;  /* 0x009896800000a95d */ /* 0x004fea0003900000 */
[----:B------:R-:W2:Y:S02]  /*28010*/  @!P2 SYNCS.PHASECHK.TRANS64 P2, [R3+URZ+0x2a830], R4 ;  /* 0x02a830040300a5a7 */ /* 0x000ea4000804007f */
[----:B--2---:R-:W-:Y:S05]  /*28020*/  @!P2 BRA `(.L_x_1557) ;  /* 0xfffffffc00f0a947 */ /* 0x004fea000383ffff */
[----:B------:R-:W-:Y:S05]  /*28030*/  BRA `(.L_x_1556) ;  /* 0xffffff0c00b47947 */ /* 0x000fea000383ffff */
.L_x_1562:
[----:B-1----:R1:W2:Y:S02]  /*28040*/  SYNCS.PHASECHK.TRANS64.TRYWAIT P2, [R170+URZ+0x2a850], R3 ;  /* 0x02a85003aa0075a7 */ /* 0x0022a4000804017f */
[----:B--2---:R-:W-:Y:S05]  /*28050*/  @!P2 NANOSLEEP.SYNCS 0x989680 ;  /* 0x009896800000a95d */ /* 0x004fea0003900000 */
[----:B------:R-:W2:Y:S02]  /*28060*/  @!P2 SYNCS.PHASECHK.TRANS64 P2, [R170+URZ+0x2a850], R3 ;  /* 0x02a85003aa00a5a7 */ /* 0x000ea4000804007f */
[----:B--2---:R-:W-:Y:S05]  /*28070*/  @!P2 BRA `(.L_x_1562) ;  /* 0xfffffffc00f0a947 */ /* 0x004fea000383ffff */
[----:B------:R-:W-:Y:S05]  /*28080*/  BRA `(.L_x_1561) ;  /* 0xffffff1800947947 */ /* 0x000fea000383ffff */
.L_x_1570:
[----:B-1----:R1:W2:Y:S02]  /*28090*/  SYNCS.PHASECHK.TRANS64.TRYWAIT P2, [R4+URZ+0x2a830], R3 ;  /* 0x02a83003040075a7 */ /* 0x0022a4000804017f */
[----:B--2---:R-:W-:Y:S05]  /*280a0*/  @!P2 NANOSLEEP.SYNCS 0x989680 ;  /* 0x009896800000a95d */ /* 0x004fea0003900000 */
[----:B------:R-:W2:Y:S02]  /*280b0*/  @!P2 SYNCS.PHASECHK.TRANS64 P2, [R4+URZ+0x2a830], R3 ;  /* 0x02a830030400a5a7 */ /* 0x000ea4000804007f */
[----:B--2---:R-:W-:Y:S05]  /*280c0*/  @!P2 BRA `(.L_x_1570) ;  /* 0xfffffffc00f0a947 */ /* 0x004fea000383ffff */
[----:B------:R-:W-:Y:S05]  /*280d0*/  BRA `(.L_x_1569) ;  /* 0xffffff2c00907947 */ /* 0x000fea000383ffff */
.L_x_1575:
[----:B-1----:R1:W2:Y:S02]  /*280e0*/  SYNCS.PHASECHK.TRANS64.TRYWAIT P2, [R12+URZ+0x2a850], R3 ;  /* 0x02a850030c0075a7 */ /* 0x0022a4000804017f */
[----:B--2---:R-:W-:Y:S05]  /*280f0*/  @!P2 NANOSLEEP.SYNCS 0x989680 ;  /* 0x009896800000a95d */ /* 0x004fea0003900000 */
[----:B------:R-:W2:Y:S02]  /*28100*/  @!P2 SYNCS.PHASECHK.TRANS64 P2, [R12+URZ+0x2a850], R3 ;  /* 0x02a850030c00a5a7 */ /* 0x000ea4000804007f */
[----:B--2---:R-:W-:Y:S05]  /*28110*/  @!P2 BRA `(.L_x_1575) ;  /* 0xfffffffc00f0a947 */ /* 0x004fea000383ffff */
[----:B------:R-:W-:Y:S05]  /*28120*/  BRA `(.L_x_1574) ;  /* 0xffffff3800847947 */ /* 0x000fea000383ffff */
.L_x_1589:
[----:B-1----:R1:W2:Y:S02]  /*28130*/  SYNCS.PHASECHK.TRANS64.TRYWAIT P0, [R13+URZ+0x2a850], R0 ;  /* 0x02a850000d0075a7 */ /* 0x0022a4000800017f */
[----:B--2---:R-:W-:Y:S05]  /*28140*/  @!P0 NANOSLEEP.SYNCS 0x989680 ;  /* 0x009896800000895d */ /* 0x004fea0003900000 */
[----:B------:R-:W2:Y:S02]  /*28150*/  @!P0 SYNCS.PHASECHK.TRANS64 P0, [R13+URZ+0x2a850], R0 ;  /* 0x02a850000d0085a7 */ /* 0x000ea4000800007f */
[----:B--2---:R-:W-:Y:S05]  /*28160*/  @!P0 BRA `(.L_x_1589) ;  /* 0xfffffffc00f08947 */ /* 0x004fea000383ffff */
[----:B------:R-:W-:Y:S05]  /*28170*/  BRA `(.L_x_1588) ;  /* 0xffffff60008c7947 */ /* 0x000fea000383ffff */
.L_x_1631:
[----:B0-----:R-:W0:Y:S01]  /*28180*/  S2R R11, SR_TID.X ;  /* 0x00000000000b7919 */ /* 0x001e220000002100 */
[----:B------:R-:W-:Y:S01]  /*28190*/  BSSY B1, `(.L_x_1784) ;  /* 0x000000a000017945 */ /* 0x000fe20003800000 */
[----:B------:R-:W-:Y:S02]  /*281a0*/  IMAD.MOV.U32 R12, RZ, RZ, RZ ;  /* 0x000000ffff0c7224 */ /* 0x000fe400078e00ff */
[----:B------:R-:W-:Y:S01]  /*281b0*/  IMAD.MOV.U32 R15, RZ, RZ, -0x1 ;  /* 0xffffffffff0f7424 */ /* 0x000fe200078e00ff */
[----:B0-----:R-:W-:-:S04]  /*281c0*/  SHF.R.U32.HI R11, RZ, 0x5, R11 ;  /* 0x00000005ff0b7819 */ /* 0x001fc8000001160b */
[----:B------:R-:W-:-:S05]  /*281d0*/  LOP3.LUT R11, R11, 0x3, RZ, 0xc0, !PT ;  /* 0x000000030b0b7812 */ /* 0x000fca00078ec0ff */
[----:B------:R-:W-:Y:S02]  /*281e0*/  IMAD.MOV.U32 R13, RZ, RZ, R11 ;  /* 0x000000ffff0d7224 */ /* 0x000fe400078e000b */
[----:B------:R-:W-:-:S07]  /*281f0*/  IMAD.MOV.U32 R11, RZ, RZ, 0x1f ;  /* 0x0000001fff0b7424 */ /* 0x000fce00078e00ff */
[----:B------:R-:W-:Y:S05]  /*28200*/  WARPSYNC.COLLECTIVE R15, `(.L_x_1785) ;  /* 0x000000000f087348 */ /* 0x000fea0003c00000 */
[----:B------:R0:W1:Y:S02]  /*28210*/  SHFL.IDX P6, R14, R13, R12, R11 ;  /* 0x0000000c0d0e7389 */ /* 0x00006400000c000b */
[----:B01----:R-:W-:Y:S01]  /*28220*/  ENDCOLLECTIVE ;  /* 0x000000000000791b */ /* 0x003fe20003800000 */
.L_x_1785:
[----:B------:R-:W-:Y:S05]  /*28230*/  BSYNC B1 ;  /* 0x0000000000017941 */ /* 0x000fea0003800000 */
.L_x_1784:
[----:B------:R-:W-:Y:S05]  /*28240*/  BRA `(.L_x_1786) ;  /* 0xffffffa000147947 */ /* 0x000fea000383ffff */
.L_x_1632:
[----:B------:R-:W-:Y:S01]  /*28250*/  BSSY B1, `(.L_x_1787) ;  /* 0x0000006000017945 */ /* 0x000fe20003800000 */
[----:B------:R-:W-:-:S07]  /*28260*/  IMAD.MOV.U32 R15, RZ, RZ, -0x1 ;  /* 0xffffffffff0f7424 */ /* 0x000fce00078e00ff */
[----:B0-----:R-:W-:Y:S05]  /*28270*/  WARPSYNC.COLLECTIVE R15, `(.L_x_1788) ;  /* 0x000000000f0c7348 */ /* 0x001fea0003c00000 */
[----:B------:R-:W-:Y:S02]  /*28280*/  ELECT P6, UR62, PT ;  /* 0x00000000003e782f */ /* 0x000fe400038c0000 */
[----:B------:R-:W-:Y:S01]  /*28290*/  MOV R14, UR62 ;  /* 0x0000003e000e7c02 */ /* 0x000fe20008000f00 */
[----:B0-----:R-:W-:Y:S10]  /*282a0*/  ENDCOLLECTIVE ;  /* 0x000000000000791b */ /* 0x001ff40003800000 */
.L_x_1788:
[----:B------:R-:W-:Y:S05]  /*282b0*/  BSYNC B1 ;  /* 0x0000000000017941 */ /* 0x000fea0003800000 */
.L_x_1787:
[----:B------:R-:W-:Y:S05]  /*282c0*/  BRA `(.L_x_1789) ;  /* 0xffffffa000007947 */ /* 0x000fea000383ffff */
.L_x_1634:
[----:B-1----:R1:W2:Y:S02]  /*282d0*/  SYNCS.PHASECHK.TRANS64.TRYWAIT P0, [R8+URZ+0x2a820], R9 ;  /* 0x02a82009080075a7 */ /* 0x0022a4000800017f */
[----:B--2---:R-:W-:Y:S05]  /*282e0*/  @!P0 NANOSLEEP.SYNCS 0x989680 ;  /* 0x009896800000895d */ /* 0x004fea0003900000 */
[----:B------:R-:W2:Y:S02]  /*282f0*/  @!P0 SYNCS.PHASECHK.TRANS64 P0, [R8+URZ+0x2a820], R9 ;  /* 0x02a82009080085a7 */ /* 0x000ea4000800007f */
[----:B--2---:R-:W-:Y:S05]  /*28300*/  @!P0 BRA `(.L_x_1634) ;  /* 0xfffffffc00f08947 */ /* 0x004fea000383ffff */
[----:B------:R-:W-:Y:S05]  /*28310*/  BRA `(.L_x_1790) ;  /* 0xffffffa0001c7947 */ /* 0x000fea000383ffff */
.L_x_1637:
[----:B0-----:R0:W1:Y:S02]  /*28320*/  SYNCS.PHASECHK.TRANS64.TRYWAIT P0, [R9+URZ+0x2a8a0], R11 ;  /* 0x02a8a00b090075a7 */ /* 0x001064000800017f */
[----:B-1----:R-:W-:Y:S05]  /*28330*/  @!P0 NANOSLEEP.SYNCS 0x989680 ;  /* 0x009896800000895d */ /* 0x002fea0003900000 */
[----:B------:R-:W1:Y:S02]  /*28340*/  @!P0 SYNCS.PHASECHK.TRANS64 P0, [R9+URZ+0x2a8a0], R11 ;  /* 0x02a8a00b090085a7 */ /* 0x000e64000800007f */
[----:B-1----:R-:W-:Y:S05]  /*28350*/  @!P0 BRA `(.L_x_1637) ;  /* 0xfffffffc00f08947 */ /* 0x002fea000383ffff */
[----:B------:R-:W-:Y:S05]  /*28360*/  BRA `(.L_x_1791) ;  /* 0xffffffa0002c7947 */ /* 0x000fea000383ffff */
.L_x_1639:
[----:B-1----:R1:W2:Y:S02]  /*28370*/  SYNCS.PHASECHK.TRANS64.TRYWAIT P0, [R9+URZ+0x2a8c0], R11 ;  /* 0x02a8c00b090075a7 */ /* 0x0022a4000800017f */
[----:B--2---:R-:W-:Y:S05]  /*28380*/  @!P0 NANOSLEEP.SYNCS 0x989680 ;  /* 0x009896800000895d */ /* 0x004fea0003900000 */
[----:B------:R-:W2:Y:S02]  /*28390*/  @!P0 SYNCS.PHASECHK.TRANS64 P0, [R9+URZ+0x2a8c0], R11 ;  /* 0x02a8c00b090085a7 */ /* 0x000ea4000800007f */
[----:B--2---:R-:W-:Y:S05]  /*283a0*/  @!P0 BRA `(.L_x_1639) ;  /* 0xfffffffc00f08947 */ /* 0x004fea000383ffff */
[----:B------:R-:W-:Y:S05]  /*283b0*/  BRA `(.L_x_1792) ;  /* 0xffffffa000bc7947 */ /* 0x000fea000383ffff */
.L_x_1643:
[----:B0-----:R0:W1:Y:S02]  /*283c0*/  SYNCS.PHASECHK.TRANS64.TRYWAIT P0, [R9+URZ+0x2a8a0], R10 ;  /* 0x02a8a00a090075a7 */ /* 0x001064000800017f */
[----:B-1----:R-:W-:Y:S05]  /*283d0*/  @!P0 NANOSLEEP.SYNCS 0x989680 ;  /* 0x009896800000895d */ /* 0x002fea0003900000 */
[----:B------:R-:W1:Y:S02]  /*283e0*/  @!P0 SYNCS.PHASECHK.TRANS64 P0, [R9+URZ+0x2a8a0], R10 ;  /* 0x02a8a00a090085a7 */ /* 0x000e64000800007f */
[----:B-1----:R-:W-:Y:S05]  /*283f0*/  @!P0 BRA `(.L_x_1643) ;  /* 0xfffffffc00f08947 */ /* 0x002fea000383ffff */
[----:B------:R-:W-:Y:S05]  /*28400*/  BRA `(.L_x_1793) ;  /* 0xffffffa400787947 */ /* 0x000fea000383ffff */
.L_x_1645:
[----:B-1----:R1:W2:Y:S02]  /*28410*/  SYNCS.PHASECHK.TRANS64.TRYWAIT P1, [R9+URZ+0x2a8c0], R10 ;  /* 0x02a8c00a090075a7 */ /* 0x0022a4000802017f */
[----:B--2---:R-:W-:Y:S05]  /*28420*/  @!P1 NANOSLEEP.SYNCS 0x989680 ;  /* 0x009896800000995d */ /* 0x004fea0003900000 */
[----:B------:R-:W2:Y:S02]  /*28430*/  @!P1 SYNCS.PHASECHK.TRANS64 P1, [R9+URZ+0x2a8c0], R10 ;  /* 0x02a8c00a090095a7 */ /* 0x000ea4000802007f */
[----:B--2---:R-:W-:Y:S05]  /*28440*/  @!P1 BRA `(.L_x_1645) ;  /* 0xfffffffc00f09947 */ /* 0x004fea000383ffff */
[----:B------:R-:W-:Y:S05]  /*28450*/  BRA `(.L_x_1794) ;  /* 0xffffffa800047947 */ /* 0x000fea000383ffff */
.L_x_1665:
        /* <DEDUP_REMOVED lines=11> */
.L_x_1796:
[----:B------:R-:W-:Y:S05]  /*28510*/  BSYNC B0 ;  /* 0x0000000000007941 */ /* 0x000fea0003800000 */
.L_x_1795:
[----:B------:R-:W-:Y:S05]  /*28520*/  BRA `(.L_x_1797) ;  /* 0xffffffb400d07947 */ /* 0x000fea000383ffff */
.L_x_1666:
[----:B------:R-:W-:Y:S01]  /*28530*/  BSSY B0, `(.L_x_1798) ;  /* 0x0000006000007945 */ /* 0x000fe20003800000 */
[----:B------:R-:W-:-:S07]  /*28540*/  IMAD.MOV.U32 R15, RZ, RZ, -0x1 ;  /* 0xffffffffff0f7424 */ /* 0x000fce00078e00ff */
[----:B------:R-:W-:Y:S05]  /*28550*/  WARPSYNC.COLLECTIVE R15, `(.L_x_1799) ;  /* 0x000000000f0c7348 */ /* 0x000fea0003c00000 */
[----:B------:R-:W-:Y:S02]  /*28560*/  ELECT P6, UR62, PT ;  /* 0x00000000003e782f */ /* 0x000fe400038c0000 */
[----:B------:R-:W-:Y:S01]  /*28570*/  MOV R14, UR62 ;  /* 0x0000003e000e7c02 */ /* 0x000fe20008000f00 */
[----:B------:R-:W-:Y:S10]  /*28580*/  ENDCOLLECTIVE ;  /* 0x000000000000791b */ /* 0x000ff40003800000 */
.L_x_1799:
[----:B------:R-:W-:Y:S05]  /*28590*/  BSYNC B0 ;  /* 0x0000000000007941 */ /* 0x000fea0003800000 */
.L_x_1798:
[----:B------:R-:W-:Y:S05]  /*285a0*/  BRA `(.L_x_1800) ;  /* 0xffffffb400c07947 */ /* 0x000fea000383ffff */
.L_x_1669:
[----:B0-----:R0:W1:Y:S02]  /*285b0*/  SYNCS.PHASECHK.TRANS64.TRYWAIT P0, [R7+URZ+0x2a840], R10 ;  /* 0x02a8400a070075a7 */ /* 0x001064000800017f */
[----:B-1----:R-:W-:Y:S05]  /*285c0*/  @!P0 NANOSLEEP.SYNCS 0x989680 ;  /* 0x009896800000895d */ /* 0x002fea0003900000 */
[----:B------:R-:W1:Y:S02]  /*285d0*/  @!P0 SYNCS.PHASECHK.TRANS64 P0, [R7+URZ+0x2a840], R10 ;  /* 0x02a8400a070085a7 */ /* 0x000e64000800007f */
[----:B-1----:R-:W-:Y:S05]  /*285e0*/  @!P0 BRA `(.L_x_1669) ;  /* 0xfffffffc00f08947 */ /* 0x002fea000383ffff */
[----:B------:R-:W-:Y:S05]  /*285f0*/  BRA `(.L_x_1801) ;  /* 0xffffffb800287947 */ /* 0x000fea000383ffff */
.L_x_1672:
        /* <DEDUP_REMOVED lines=8> */
.L_x_1680:
[----:B0-----:R0:W1:Y:S02]  /*28680*/  SYNCS.PHASECHK.TRANS64.TRYWAIT P0, [R3+URZ+0x2a840], R8 ;  /* 0x02a84008030075a7 */ /* 0x001064000800017f */
[----:B-1----:R-:W-:Y:S05]  /*28690*/  @!P0 NANOSLEEP.SYNCS 0x989680 ;  /* 0x009896800000895d */ /* 0x002fea0003900000 */
[----:B------:R-:W1:Y:S02]  /*286a0*/  @!P0 SYNCS.PHASECHK.TRANS64 P0, [R3+URZ+0x2a840], R8 ;  /* 0x02a84008030085a7 */ /* 0x000e64000800007f */
[----:B-1----:R-:W-:Y:S05]  /*286b0*/  @!P0 BRA `(.L_x_1680) ;  /* 0xfffffffc00f08947 */ /* 0x002fea000383ffff */
[----:B------:R-:W-:Y:S05]  /*286c0*/  BRA `(.L_x_1803) ;  /* 0xffffffc000347947 */ /* 0x000fea000383ffff */
.L_x_1682:
[----:B0-----:R0:W1:Y:S02]  /*286d0*/  SYNCS.PHASECHK.TRANS64.TRYWAIT P0, [R8+URZ+0x60], R3 ;  /* 0x00006003080075a7 */ /* 0x001064000800017f */
[----:B-1----:R-:W-:Y:S05]  /*286e0*/  @!P0 NANOSLEEP.SYNCS 0x989680 ;  /* 0x009896800000895d */ /* 0x002fea0003900000 */
[----:B------:R-:W1:Y:S02]  /*286f0*/  @!P0 SYNCS.PHASECHK.TRANS64 P0, [R8+URZ+0x60], R3 ;  /* 0x00006003080085a7 */ /* 0x000e64000800007f */
[----:B-1----:R-:W-:Y:S05]  /*28700*/  @!P0 BRA `(.L_x_1682) ;  /* 0xfffffffc00f08947 */ /* 0x002fea000383ffff */
[----:B------:R-:W-:Y:S05]  /*28710*/  BRA `(.L_x_1804) ;  /* 0xffffffc000e07947 */ /* 0x000fea000383ffff */
.L_x_1687:
[----:B-1----:R1:W2:Y:S02]  /*28720*/  SYNCS.PHASECHK.TRANS64.TRYWAIT P0, [R2+URZ+0x2a840], R3 ;  /* 0x02a84003020075a7 */ /* 0x0022a4000800017f */
[----:B--2---:R-:W-:Y:S05]  /*28730*/  @!P0 NANOSLEEP.SYNCS 0x989680 ;  /* 0x009896800000895d */ /* 0x004fea0003900000 */
[----:B------:R-:W2:Y:S02]  /*28740*/  @!P0 SYNCS.PHASECHK.TRANS64 P0, [R2+URZ+0x2a840], R3 ;  /* 0x02a84003020085a7 */ /* 0x000ea4000800007f */
[----:B--2---:R-:W-:Y:S05]  /*28750*/  @!P0 BRA `(.L_x_1687) ;  /* 0xfffffffc00f08947 */ /* 0x004fea000383ffff */
[----:B------:R-:W-:Y:S05]  /*28760*/  BRA `(.L_x_1805) ;  /* 0xffffffc8004c7947 */ /* 0x000fea000383ffff */
.L_x_1689:
[----:B0-----:R0:W1:Y:S02]  /*28770*/  SYNCS.PHASECHK.TRANS64.TRYWAIT P1, [R3+URZ+0x60], R2 ;  /* 0x00006002030075a7 */ /* 0x001064000802017f */
[----:B-1----:R-:W-:Y:S05]  /*28780*/  @!P1 NANOSLEEP.SYNCS 0x989680 ;  /* 0x009896800000995d */ /* 0x002fea0003900000 */
[----:B------:R-:W1:Y:S02]  /*28790*/  @!P1 SYNCS.PHASECHK.TRANS64 P1, [R3+URZ+0x60], R2 ;  /* 0x00006002030095a7 */ /* 0x000e64000802007f */
[----:B-1----:R-:W-:Y:S05]  /*287a0*/  @!P1 BRA `(.L_x_1689) ;  /* 0xfffffffc00f09947 */ /* 0x002fea000383ffff */
[----:B------:R-:W-:Y:S05]  /*287b0*/  BRA `(.L_x_1806) ;  /* 0xffffffc800f87947 */ /* 0x000fea000383ffff */
.L_x_1694:
[----:B--2---:R2:W3:Y:S02]  /*287c0*/  SYNCS.PHASECHK.TRANS64.TRYWAIT P0, [R2+URZ+0x2a840], R3 ;  /* 0x02a84003020075a7 */ /* 0x0044e4000800017f */
[----:B---3--:R-:W-:Y:S05]  /*287d0*/  @!P0 NANOSLEEP.SYNCS 0x989680 ;  /* 0x009896800000895d */ /* 0x008fea0003900000 */
[----:B------:R-:W3:Y:S02]  /*287e0*/  @!P0 SYNCS.PHASECHK.TRANS64 P0, [R2+URZ+0x2a840], R3 ;  /* 0x02a84003020085a7 */ /* 0x000ee4000800007f */
[----:B---3--:R-:W-:Y:S05]  /*287f0*/  @!P0 BRA `(.L_x_1694) ;  /* 0xfffffffc00f08947 */ /* 0x008fea000383ffff */
[----:B------:R-:W-:Y:S05]  /*28800*/  BRA `(.L_x_1807) ;  /* 0xffffffd0001c7947 */ /* 0x000fea000383ffff */
.L_x_1696:
[----:B0-----:R0:W1:Y:S02]  /*28810*/  SYNCS.PHASECHK.TRANS64.TRYWAIT P1, [R2+URZ+0x60], R9 ;  /* 0x00006009020075a7 */ /* 0x001064000802017f */
[----:B-1----:R-:W-:Y:S05]  /*28820*/  @!P1 NANOSLEEP.SYNCS 0x989680 ;  /* 0x009896800000995d */ /* 0x002fea0003900000 */
[----:B------:R-:W1:Y:S02]  /*28830*/  @!P1 SYNCS.PHASECHK.TRANS64 P1, [R2+URZ+0x60], R9 ;  /* 0x00006009020095a7 */ /* 0x000e64000802007f */
[----:B-1----:R-:W-:Y:S05]  /*28840*/  @!P1 BRA `(.L_x_1696) ;  /* 0xfffffffc00f09947 */ /* 0x002fea000383ffff */
[----:B------:R-:W-:Y:S05]  /*28850*/  BRA `(.L_x_1808) ;  /* 0xffffffd000cc7947 */ /* 0x000fea000383ffff */
.L_x_1703:
[----:B-1----:R1:W2:Y:S02]  /*28860*/  SYNCS.PHASECHK.TRANS64.TRYWAIT P0, [R3+URZ+0x2a860], R2 ;  /* 0x02a86002030075a7 */ /* 0x0022a4000800017f */
[----:B--2---:R-:W-:Y:S05]  /*28870*/  @!P0 NANOSLEEP.SYNCS 0x989680 ;  /* 0x009896800000895d */ /* 0x004fea0003900000 */
[----:B------:R-:W2:Y:S02]  /*28880*/  @!P0 SYNCS.PHASECHK.TRANS64 P0, [R3+URZ+0x2a860], R2 ;  /* 0x02a86002030085a7 */ /* 0x000ea4000800007f */
[----:B--2---:R-:W-:Y:S05]  /*28890*/  @!P0 BRA `(.L_x_1703) ;  /* 0xfffffffc00f08947 */ /* 0x004fea000383ffff */
[----:B------:R-:W-:Y:S05]  /*288a0*/  BRA `(.L_x_1809) ;  /* 0xffffffd400d87947 */ /* 0x000fea000383ffff */
.L_x_1705:
[----:B------:R-:W-:Y:S01]  /*288b0*/  BSSY B0, `(.L_x_1810) ;  /* 0x0000008000007945 */ /* 0x000fe20003800000 */
[----:B------:R-:W-:Y:S02]  /*288c0*/  IMAD.MOV.U32 R13, RZ, RZ, R16 ;  /* 0x000000ffff0d7224 */ /* 0x000fe400078e0010 */
[----:B------:R-:W-:Y:S02]  /*288d0*/  IMAD.MOV.U32 R12, RZ, RZ, RZ ;  /* 0x000000ffff0c7224 */ /* 0x000fe400078e00ff */
[----:B012---:R-:W-:Y:S02]  /*288e0*/  IMAD.MOV.U32 R11, RZ, RZ, 0x1f ;  /* 0x0000001fff0b7424 */ /* 0x007fe400078e00ff */
[----:B------:R-:W-:-:S07]  /*288f0*/  IMAD.MOV.U32 R15, RZ, RZ, -0x1 ;  /* 0xffffffffff0f7424 */ /* 0x000fce00078e00ff */
[----:B---3--:R-:W-:Y:S05]  /*28900*/  WARPSYNC.COLLECTIVE R15, `(.L_x_1811) ;  /* 0x000000000f087348 */ /* 0x008fea0003c00000 */
[----:B------:R0:W1:Y:S02]  /*28910*/  SHFL.IDX P6, R14, R13, R12, R11 ;  /* 0x0000000c0d0e7389 */ /* 0x00006400000c000b */
[----:B01-3--:R-:W-:Y:S01]  /*28920*/  ENDCOLLECTIVE ;  /* 0x000000000000791b */ /* 0x00bfe20003800000 */
.L_x_1811:
[----:B------:R-:W-:Y:S05]  /*28930*/  BSYNC B0 ;  /* 0x0000000000007941 */ /* 0x000fea0003800000 */
.L_x_1810:
        /* <DEDUP_REMOVED lines=8> */
.L_x_1812:
[----:B------:R-:W-:Y:S01]  /*289c0*/  IMAD.MOV.U32 R16, RZ, RZ, R14 ;  /* 0x000000ffff107224 */ /* 0x000fe200078e000e */
[----:B------:R-:W-:Y:S06]  /*289d0*/  BRA `(.L_x_1813) ;  /* 0xffffffd800607947 */ /* 0x000fec000383ffff */
.L_x_1708:
[----:B------:R-:W-:Y:S01]  /*289e0*/  BSSY B0, `(.L_x_1814) ;  /* 0x0000008000007945 */ /* 0x000fe20003800000 */
[----:B-----5:R-:W-:Y:S02]  /*289f0*/  IMAD.MOV.U32 R13, RZ, RZ, R17 ;  /* 0x000000ffff0d7224 */ /* 0x020fe400078e0011 */
[----:B------:R-:W-:Y:S02]  /*28a00*/  IMAD.MOV.U32 R12, RZ, RZ, 0x1 ;  /* 0x00000001ff0c7424 */ /* 0x000fe400078e00ff */
[----:B0-2---:R-:W-:Y:S02]  /*28a10*/  IMAD.MOV.U32 R11, RZ, RZ, RZ ;  /* 0x000000ffff0b7224 */ /* 0x005fe400078e00ff */
[----:B------:R-:W-:-:S07]  /*28a20*/  IMAD.MOV.U32 R15, RZ, RZ, -0x1 ;  /* 0xffffffffff0f7424 */ /* 0x000fce00078e00ff */
[----:B-1-34-:R-:W-:Y:S05]  /*28a30*/  WARPSYNC.COLLECTIVE R15, `(.L_x_1815) ;  /* 0x000000000f087348 */ /* 0x01afea0003c00000 */
[----:B------:R0:W2:Y:S02]  /*28a40*/  SHFL.UP P6, R14, R13, R12, R11 ;  /* 0x0400000c0d0e7389 */ /* 0x0000a400000c000b */
[----:B01234-:R-:W-:Y:S01]  /*28a50*/  ENDCOLLECTIVE ;  /* 0x000000000000791b */ /* 0x01ffe20003800000 */
.L_x_1815:
[----:B------:R-:W-:Y:S05]  /*28a60*/  BSYNC B0 ;  /* 0x0000000000007941 */ /* 0x000fea0003800000 */
.L_x_1814:
        /* <DEDUP_REMOVED lines=10> */
.L_x_1816:
        /* <DEDUP_REMOVED lines=8> */
.L_x_1817:
        /* <DEDUP_REMOVED lines=8> */
.L_x_1818:
        /* <DEDUP_REMOVED lines=8> */
.L_x_1819:
        /* <DEDUP_REMOVED lines=8> */
.L_x_1820:
[----:B------:R-:W-:Y:S05]  /*28d10*/  BRA `(.L_x_1821) ;  /* 0xffffffd800287947 */ /* 0x000fea000383ffff */
.L_x_1713:
[----:B------:R-:W-:Y:S01]  /*28d20*/  BSSY B0, `(.L_x_1822) ;  /* 0x0000008000007945 */ /* 0x000fe20003800000 */
[----:B-----5:R-:W-:Y:S02]  /*28d30*/  IMAD.MOV.U32 R13, RZ, RZ, R17 ;  /* 0x000000ffff0d7224 */ /* 0x020fe400078e0011 */
[----:B------:R-:W-:Y:S02]  /*28d40*/  IMAD.MOV.U32 R12, RZ, RZ, 0x1 ;  /* 0x00000001ff0c7424 */ /* 0x000fe400078e00ff */
[----:B--2---:R-:W-:Y:S02]  /*28d50*/  IMAD.MOV.U32 R11, RZ, RZ, RZ ;  /* 0x000000ffff0b7224 */ /* 0x004fe400078e00ff */
[----:B------:R-:W-:-:S07]  /*28d60*/  IMAD.MOV.U32 R15, RZ, RZ, -0x1 ;  /* 0xffffffffff0f7424 */ /* 0x000fce00078e00ff */
[----:B01----:R-:W-:Y:S05]  /*28d70*/  WARPSYNC.COLLECTIVE R15, `(.L_x_1823) ;  /* 0x000000000f087348 */ /* 0x003fea0003c00000 */
[----:B------:R2:W3:Y:S02]  /*28d80*/  SHFL.UP P6, R14, R13, R12, R11 ;  /* 0x0400000c0d0e7389 */ /* 0x0004e400000c000b */
[----:B0123--:R-:W-:Y:S01]  /*28d90*/  ENDCOLLECTIVE ;  /* 0x000000000000791b */ /* 0x00ffe20003800000 */
.L_x_1823:
[----:B------:R-:W-:Y:S05]  /*28da0*/  BSYNC B0 ;  /* 0x0000000000007941 */ /* 0x000fea0003800000 */
.L_x_1822:
        /* <DEDUP_REMOVED lines=10> */
.L_x_1824:
        /* <DEDUP_REMOVED lines=8> */
.L_x_1825:
        /* <DEDUP_REMOVED lines=8> */
.L_x_1826:
        /* <DEDUP_REMOVED lines=8> */
.L_x_1827:
        /* <DEDUP_REMOVED lines=8> */
.L_x_1828:
[----:B------:R-:W-:Y:S05]  /*29050*/  BRA `(.L_x_1829) ;  /* 0xffffffd800107947 */ /* 0x000fea000383ffff */
.L_x_1715:
[----:B------:R-:W-:Y:S01]  /*29060*/  BSSY B0, `(.L_x_1830) ;  /* 0x0000006000007945 */ /* 0x000fe20003800000 */
[----:B------:R-:W-:Y:S01]  /*29070*/  PLOP3.LUT P6, PT, P6, PT, PT, 0x8, 0x0 ;  /* 0x000000000000781c */ /* 0x000fe200037ce170 */
[----:B------:R-:W-:-:S12]  /*29080*/  IMAD.MOV.U32 R15, RZ, RZ, -0x1 ;  /* 0xffffffffff0f7424 */ /* 0x000fd800078e00ff */
[----:B0-2---:R-:W-:Y:S05]  /*29090*/  WARPSYNC.COLLECTIVE R15, `(.L_x_1831) ;  /* 0x000000000f087348 */ /* 0x005fea0003c00000 */
[----:B------:R-:W-:Y:S01]  /*290a0*/  VOTE.ANY R14, PT, P6 ;  /* 0x00000000000e7806 */ /* 0x000fe200030e0100 */
[----:B0-2---:R-:W-:Y:S06]  /*290b0*/  ENDCOLLECTIVE ;  /* 0x000000000000791b */ /* 0x005fec0003800000 */
.L_x_1831:
[----:B------:R-:W-:Y:S05]  /*290c0*/  BSYNC B0 ;  /* 0x0000000000007941 */ /* 0x000fea0003800000 */
.L_x_1830:
        /* <DEDUP_REMOVED lines=9> */
.L_x_1832:
[----:B------:R-:W-:Y:S01]  /*29160*/  IMAD.MOV.U32 R17, RZ, RZ, R14 ;  /* 0x000000ffff117224 */ /* 0x000fe200078e000e */
[----:B------:R-:W-:Y:S06]  /*29170*/  BRA `(.L_x_1833) ;  /* 0xffffffd800007947 */ /* 0x000fec000383ffff */
.L_x_1717:
[----:B------:R-:W-:Y:S01]  /*29180*/  BSSY B0, `(.L_x_1834) ;  /* 0x0000007000007945 */ /* 0x000fe20003800000 */
[----:B------:R-:W-:Y:S02]  /*29190*/  IMAD.MOV.U32 R13, RZ, RZ, R2 ;  /* 0x000000ffff0d7224 */ /* 0x000fe400078e0002 */
[----:B--2---:R-:W-:Y:S02]  /*291a0*/  IMAD.MOV.U32 R11, RZ, RZ, 0x1f ;  /* 0x0000001fff0b7424 */ /* 0x004fe400078e00ff */
[----:B------:R-:W-:-:S07]  /*291b0*/  IMAD.MOV.U32 R15, RZ, RZ, -0x1 ;  /* 0xffffffffff0f7424 */ /* 0x000fce00078e00ff */
[----:B01-3--:R-:W-:Y:S05]  /*291c0*/  WARPSYNC.COLLECTIVE R15, `(.L_x_1835) ;  /* 0x000000000f087348 */ /* 0x00bfea0003c00000 */
[----:B------:R2:W4:Y:S02]  /*291d0*/  SHFL.IDX P6, R14, R13, R12, R11 ;  /* 0x0000000c0d0e7389 */ /* 0x00052400000c000b */
[----:B01234-:R-:W-:Y:S01]  /*291e0*/  ENDCOLLECTIVE ;  /* 0x000000000000791b */ /* 0x01ffe20003800000 */
.L_x_1835:
[----:B------:R-:W-:Y:S05]  /*291f0*/  BSYNC B0 ;  /* 0x0000000000007941 */ /* 0x000fea0003800000 */
.L_x_1834:
[----:B------:R-:W-:Y:S01]  /*29200*/  IMAD.MOV.U32 R7, RZ, RZ, R14 ;  /* 0x000000ffff077224 */ /* 0x000fe200078e000e */
[----:B------:R-:W-:Y:S06]  /*29210*/  BRA `(.L_x_1716) ;  /* 0xffffffd400f47947 */ /* 0x000fec000383ffff */
.L_x_1721:
[----:B-1----:R1:W3:Y:S02]  /*29220*/  SYNCS.PHASECHK.TRANS64.TRYWAIT P0, [R0+URZ+0x2a820], R3 ;  /* 0x02a82003000075a7 */ /* 0x0022e4000800017f */
[----:B---3--:R-:W-:Y:S05]  /*29230*/  @!P0 NANOSLEEP.SYNCS 0x989680 ;  /* 0x009896800000895d */ /* 0x008fea0003900000 */
[----:B------:R-:W3:Y:S02]  /*29240*/  @!P0 SYNCS.PHASECHK.TRANS64 P0, [R0+URZ+0x2a820], R3 ;  /* 0x02a82003000085a7 */ /* 0x000ee4000800007f */
[----:B---3--:R-:W-:Y:S05]  /*29250*/  @!P0 BRA `(.L_x_1721) ;  /* 0xfffffffc00f08947 */ /* 0x008fea000383ffff */
[----:B------:R-:W-:Y:S05]  /*29260*/  BRA `(.L_x_1836) ;  /* 0xffffffdc006c7947 */ /* 0x000fea000383ffff */
.L_x_1722:
[----:B------:R-:W3:Y:S01]  /*29270*/  S2R R2, SR_TID.X ;  /* 0x0000000000027919 */ /* 0x000ee20000002100 */
[----:B------:R-:W-:Y:S01]  /*29280*/  BSSY B0, `(.L_x_1837) ;  /* 0x000000a000007945 */ /* 0x000fe20003800000 */
[----:B------:R-:W-:Y:S02]  /*29290*/  IMAD.MOV.U32 R12, RZ, RZ, RZ ;  /* 0x000000ffff0c7224 */ /* 0x000fe400078e00ff */
[----:B0-2---:R-:W-:Y:S02]  /*292a0*/  IMAD.MOV.U32 R11, RZ, RZ, 0x1f ;  /* 0x0000001fff0b7424 */ /* 0x005fe400078e00ff */
[----:B------:R-:W-:Y:S01]  /*292b0*/  IMAD.MOV.U32 R15, RZ, RZ, -0x1 ;  /* 0xffffffffff0f7424 */ /* 0x000fe200078e00ff */
[----:B---3--:R-:W-:-:S04]  /*292c0*/  SHF.R.U32.HI R2, RZ, 0x5, R2 ;  /* 0x00000005ff027819 */ /* 0x008fc80000011602 */
[----:B------:R-:W-:-:S05]  /*292d0*/  LOP3.LUT R2, R2, 0x3, RZ, 0xc0, !PT ;  /* 0x0000000302027812 */ /* 0x000fca00078ec0ff */
[----:B------:R-:W-:-:S07]  /*292e0*/  IMAD.MOV.U32 R13, RZ, RZ, R2 ;  /* 0x000000ffff0d7224 */ /* 0x000fce00078e0002 */
[----:B-1----:R-:W-:Y:S05]  /*292f0*/  WARPSYNC.COLLECTIVE R15, `(.L_x_1838) ;  /* 0x000000000f087348 */ /* 0x002fea0003c00000 */
[----:B------:R0:W2:Y:S02]  /*29300*/  SHFL.IDX P6, R14, R13, R12, R11 ;  /* 0x0000000c0d0e7389 */ /* 0x0000a400000c000b */
[----:B012---:R-:W-:Y:S01]  /*29310*/  ENDCOLLECTIVE ;  /* 0x000000000000791b */ /* 0x007fe20003800000 */
.L_x_1838:
[----:B------:R-:W-:Y:S05]  /*29320*/  BSYNC B0 ;  /* 0x0000000000007941 */ /* 0x000fea0003800000 */
.L_x_1837:
[----:B------:R-:W-:Y:S05]  /*29330*/  BRA `(.L_x_1839) ;  /* 0xffffffdc00547947 */ /* 0x000fea000383ffff */
.L_x_1723:
[----:B------:R-:W-:Y:S01]  /*29340*/  BSSY B0, `(.L_x_1840) ;  /* 0x0000006000007945 */ /* 0x000fe20003800000 */
[----:B------:R-:W-:-:S07]  /*29350*/  IMAD.MOV.U32 R15, RZ, RZ, -0x1 ;  /* 0xffffffffff0f7424 */ /* 0x000fce00078e00ff */
[----:B0123--:R-:W-:Y:S05]  /*29360*/  WARPSYNC.COLLECTIVE R15, `(.L_x_1841) ;  /* 0x000000000f0c7348 */ /* 0x00ffea0003c00000 */
[----:B------:R-:W-:Y:S02]  /*29370*/  ELECT P6, UR62, PT ;  /* 0x00000000003e782f */ /* 0x000fe400038c0000 */
[----:B------:R-:W-:Y:S01]  /*29380*/  MOV R14, UR62 ;  /* 0x0000003e000e7c02 */ /* 0x000fe20008000f00 */
[----:B0123--:R-:W-:Y:S10]  /*29390*/  ENDCOLLECTIVE ;  /* 0x000000000000791b */ /* 0x00fff40003800000 */
.L_x_1841:
[----:B------:R-:W-:Y:S05]  /*293a0*/  BSYNC B0 ;  /* 0x0000000000007941 */ /* 0x000fea0003800000 */
.L_x_1840:
[----:B------:R-:W-:Y:S05]  /*293b0*/  BRA `(.L_x_1842) ;  /* 0xffffffdc00487947 */ /* 0x000fea000383ffff */
.L_x_1725:
[----:B-1----:R1:W3:Y:S02]  /*293c0*/  SYNCS.PHASECHK.TRANS64.TRYWAIT P0, [R6+URZ], R5 ;  /* 0x00000005060075a7 */ /* 0x0022e4000800017f */
[----:B---3--:R-:W-:Y:S05]  /*293d0*/  @!P0 NANOSLEEP.SYNCS 0x989680 ;  /* 0x009896800000895d */ /* 0x008fea0003900000 */
[----:B------:R-:W3:Y:S02]  /*293e0*/  @!P0 SYNCS.PHASECHK.TRANS64 P0, [R6+URZ], R5 ;  /* 0x00000005060085a7 */ /* 0x000ee4000800007f */
[----:B---3--:R-:W-:Y:S05]  /*293f0*/  @!P0 BRA `(.L_x_1725) ;  /* 0xfffffffc00f08947 */ /* 0x008fea000383ffff */
[----:B------:R-:W-:Y:S05]  /*29400*/  BRA `(.L_x_1843) ;  /* 0xffffffdc00847947 */ /* 0x000fea000383ffff */
.L_x_1726:
[----:B---3--:R3:W4:Y:S02]  /*29410*/  SYNCS.PHASECHK.TRANS64.TRYWAIT P0, [R7+URZ], R2 ;  /* 0x00000002070075a7 */ /* 0x008724000800017f */
[----:B----4-:R-:W-:Y:S05]  /*29420*/  @!P0 NANOSLEEP.SYNCS 0x989680 ;  /* 0x009896800000895d */ /* 0x010fea0003900000 */
[----:B------:R-:W4:Y:S02]  /*29430*/  @!P0 SYNCS.PHASECHK.TRANS64 P0, [R7+URZ], R2 ;  /* 0x00000002070085a7 */ /* 0x000f24000800007f */
[----:B----4-:R-:W-:Y:S05]  /*29440*/  @!P0 BRA `(.L_x_1726) ;  /* 0xfffffffc00f08947 */ /* 0x010fea000383ffff */
[----:B------:R-:W-:Y:S05]  /*29450*/  BRA `(.L_x_1844) ;  /* 0xffffffdc00787947 */ /* 0x000fea000383ffff */
.L_x_1728:
[----:B----4-:R4:W0:Y:S02]  /*29460*/  SYNCS.PHASECHK.TRANS64.TRYWAIT P0, [R4+URZ], R5 ;  /* 0x00000005040075a7 */ /* 0x010824000800017f */
[----:B0-----:R-:W-:Y:S05]  /*29470*/  @!P0 NANOSLEEP.SYNCS 0x989680 ;  /* 0x009896800000895d */ /* 0x001fea0003900000 */
[----:B------:R-:W0:Y:S02]  /*29480*/  @!P0 SYNCS.PHASECHK.TRANS64 P0, [R4+URZ], R5 ;  /* 0x00000005040085a7 */ /* 0x000e24000800007f */
[----:B0-----:R-:W-:Y:S05]  /*29490*/  @!P0 BRA `(.L_x_1728) ;  /* 0xfffffffc00f08947 */ /* 0x001fea000383ffff */
[----:B------:R-:W-:Y:S05]  /*294a0*/  BRA `(.L_x_1845) ;  /* 0xffffffdc00807947 */ /* 0x000fea000383ffff */
.L_x_1846:
        /* <DEDUP_REMOVED lines=13> */
.L_x_2661:


//--------------------- .text._ZN7cutlass13device_kernelIN5flash11enable_sm90INS1_16FlashAttnFwdSm90INS1_25CollectiveMainloopFwdSm90ILi2EN4cute5tupleIJNS5_1CILi1EEES8_S8_EEENS6_IJNS7_ILi128EEESA_NS7_ILi192EEEEEELi128ENS_10bfloat16_tEfNS_4arch4Sm90ELb1ELb0ELb0ELb0ELb0ELb0ELb0ELb1ELb1ELb0ELb0ELb0EEENS1_21CollectiveEpilogueFwdINS6_IJSA_SA_SA_EEES9_SD_SF_Li256ELb0ELb0ELb0ELb0EEENS1_30DynamicPersistentTileSchedulerILi256ELi32ELb0ELb0ELb1EEEEEEEEEvNT_6ParamsE --------------------------
	.section	.text._ZN7cutlass13device_kernelIN5flash11enable_sm90INS1_16FlashAttnFwdSm90INS1_25CollectiveMainloopFwdSm90ILi2EN4cute5tupleIJNS5_1CILi1EEES8_S8_EEENS6_IJNS7_ILi128EEESA_NS7_ILi192EEEEEELi128ENS_10bfloat16_tEfNS_4arch4Sm90ELb1ELb0ELb0ELb0ELb0ELb0ELb0ELb1ELb1ELb0ELb0ELb0EEENS1_21CollectiveEpilogueFwdINS6_IJSA_SA_SA_EEES9_SD_SF_Li256ELb0ELb0ELb0ELb0EEENS1_30DynamicPersistentTileSchedulerILi256ELi32ELb0ELb0ELb1EEEEEEEEEvNT_6ParamsE,"ax",@progbits
	.align	128
.text._ZN7cutlass13device_kernelIN5flash11enable_sm90INS1_16FlashAttnFwdSm90INS1_25CollectiveMainloopFwdSm90ILi2EN4cute5tupleIJNS5_1CILi1EEES8_S8_EEENS6_IJNS7_ILi128EEESA_NS7_ILi192EEEEEELi128ENS_10bfloat16_tEfNS_4arch4Sm90ELb1ELb0ELb0ELb0ELb0ELb0ELb0ELb1ELb1ELb0ELb0ELb0EEENS1_21CollectiveEpilogueFwdINS6_IJSA_SA_SA_EEES9_SD_SF_Li256ELb0ELb0ELb0ELb0EEENS1_30DynamicPersistentTileSchedulerILi256ELi32ELb0ELb0ELb1EEEEEEEEEvNT_6ParamsE:
        .type           _ZN7cutlass13device_kernelIN5flash11enable_sm90INS1_16FlashAttnFwdSm90INS1_25CollectiveMainloopFwdSm90ILi2EN4cute5tupleIJNS5_1CILi1EEES8_S8_EEENS6_IJNS7_ILi128EEESA_NS7_ILi192EEEEEELi128ENS_10bfloat16_tEfNS_4arch4Sm90ELb1ELb0ELb0ELb0ELb0ELb0ELb0ELb1ELb1ELb0ELb0ELb0EEENS1_21CollectiveEpilogueFwdINS6_IJSA_SA_SA_EEES9_SD_SF_Li256ELb0ELb0ELb0ELb0EEENS1_30DynamicPersistentTileSchedulerILi256ELi32ELb0ELb0ELb1EEEEEEEEEvNT_6ParamsE,@function
        .size           _ZN7cutlass13device_kernelIN5flash11enable_sm90INS1_16FlashAttnFwdSm90INS1_25CollectiveMainloopFwdSm90ILi2EN4cute5tupleIJNS5_1CILi1EEES8_S8_EEENS6_IJNS7_ILi128EEESA_NS7_ILi192EEEEEELi128ENS_10bfloat16_tEfNS_4arch4Sm90ELb1ELb0ELb0ELb0ELb0ELb0ELb0ELb1ELb1ELb0ELb0ELb0EEENS1_21CollectiveEpilogueFwdINS6_IJSA_SA_SA_EEES9_SD_SF_Li256ELb0ELb0ELb0ELb0EEENS1_30DynamicPersistentTileSchedulerILi256ELi32ELb0ELb0ELb1EEEEEEEEEvNT_6ParamsE,(.L_x_2662 - _ZN7cutlass13device_kernelIN5flash11enable_sm90INS1_16FlashAttnFwdSm90INS1_25CollectiveMainloopFwdSm90ILi2EN4cute5tupleIJNS5_1CILi1EEES8_S8_EEENS6_IJNS7_ILi128EEESA_NS7_ILi192EEEEEELi128ENS_10bfloat16_tEfNS_4arch4Sm90ELb1ELb0ELb0ELb0ELb0ELb0ELb0ELb1ELb1ELb0ELb0ELb0EEENS1_21CollectiveEpilogueFwdINS6_IJSA_SA_SA_EEES9_SD_SF_Li256ELb0ELb0ELb0ELb0EEENS1_30DynamicPersistentTileSchedulerILi256ELi32ELb0ELb0ELb1EEEEEEEEEvNT_6ParamsE)
        .other          _ZN7cutlass13device_kernelIN5flash11enable_sm90INS1_16FlashAttnFwdSm90INS1_25CollectiveMainloopFwdSm90ILi2EN4cute5tupleIJNS5_1CILi1EEES8_S8_EEENS6_IJNS7_ILi128EEESA_NS7_ILi192EEEEEELi128ENS_10bfloat16_tEfNS_4arch4Sm90ELb1ELb0ELb0ELb0ELb0ELb0ELb0ELb1ELb1ELb0ELb0ELb0EEENS1_21CollectiveEpilogueFwdINS6_IJSA_SA_SA_EEES9_SD_SF_Li256ELb0ELb0ELb0ELb0EEENS1_30DynamicPersistentTileSchedulerILi256ELi32ELb0ELb0ELb1EEEEEEEEEvNT_6ParamsE,@"STO_CUDA_ENTRY STV_DEFAULT"
_ZN7cutlass13device_kernelIN5flash11enable_sm90INS1_16FlashAttnFwdSm90INS1_25CollectiveMainloopFwdSm90ILi2EN4cute5tupleIJNS5_1CILi1EEES8_S8_EEENS6_IJNS7_ILi128EEESA_NS7_ILi192EEEEEELi128ENS_10bfloat16_tEfNS_4arch4Sm90ELb1ELb0ELb0ELb0ELb0ELb0ELb0ELb1ELb1ELb0ELb0ELb0EEENS1_21CollectiveEpilogueFwdINS6_IJSA_SA_SA_EEES9_SD_SF_Li256ELb0ELb0ELb0ELb0EEENS1_30DynamicPersistentTileSchedulerILi256ELi32ELb0ELb0ELb1EEEEEEEEEvNT_6ParamsE:
        /* <DEDUP_REMOVED lines=24> */
.L_x_1848:
[----:B------:R-:W-:Y:S05]  /*0180*/  BSYNC B0 ;  /* 0x0000000000007941 */ /* 0x000fea0003800000 */
.L_x_1847:
        /* <DEDUP_REMOVED lines=37> */
.L_x_1849:
        /* <DEDUP_REMOVED lines=22> */
.L_x_1850:
        /* <DEDUP_REMOVED lines=18> */
.L_x_1851:
        /* <DEDUP_REMOVED lines=22> */
.L_x_1852:
        /* <DEDUP_REMOVED lines=22> */
.L_x_1853:
        /* <DEDUP_REMOVED lines=9> */
.L_x_1855:
        /* <DEDUP_REMOVED lines=13> */
[----:B------:R-:W-:Y:S01]  /*0a80*/  UMOV UR46, URZ ;  /* 0x0000003f002e7c82 */ /* 0x000fe20008000000 */
[----:B-1----:R-:W1:Y:S01]  /*0a90*/  S2R R2, SR_TID.X ;  /* 0x0000000000027919 */ /* 0x002e620000002100 */
[----:B------:R-:W-:-:S04]  /*0aa0*/  UMOV UR36, URZ ;  /* 0x0000003f00247c82 */ /* 0x000fc80008000000 */
[----:B------:R-:W4:Y:S01]  /*0ab0*/  S2UR UR6, SR_SWINHI ;  /* 0x00000000000679c3 */ /* 0x000f220000002f00 */
[----:B---3--:R-:W-:-:S07]  /*0ac0*/  ULEA UR37, UR4, UR37, 0x18 ;  /* 0x0000002504257291 */ /* 0x008fce000f8ec03f */
[----:B------:R-:W-:Y:S01]  /*0ad0*/  UMOV UR4, UR37 ;  /* 0x0000002500047c82 */ /* 0x000fe20008000000 */
[----:B----4-:R-:W-:Y:S02]  /*0ae0*/  UMOV UR5, UR6 ;  /* 0x0000000600057c82 */ /* 0x010fe40008000000 */
[----:B------:R-:W-:Y:S02]  /*0af0*/  IMAD.U32 R17, RZ, RZ, UR5 ;  /* 0x00000005ff117e24 */ /* 0x000fe4000f8e00ff */
[----:B-1----:R-:W-:Y:S02]  /*0b00*/  VIADD R191, R2, 0xffffff80 ;  /* 0xffffff8002bf7836 */ /* 0x002fe40000000000 */
[----:B------:R-:W-:Y:S01]  /*0b10*/  IMAD.U32 R16, RZ, RZ, UR4 ;  /* 0x00000004ff107e24 */ /* 0x000fe2000f8e00ff */
[----:B------:R-:W-:Y:S02]  /*0b20*/  UMOV UR4, UR7 ;  /* 0x0000000700047c82 */ /* 0x000fe40008000000 */
        /* <DEDUP_REMOVED lines=26> */
[----:B------:R-:W-:Y:S01]  /*0cd0*/  UMOV UR5, URZ ;  /* 0x0000003f00057c82 */ /* 0x000fe20008000000 */
[----:B------:R-:W-:Y:S01]  /*0ce0*/  LEA.HI R6, R6, R187, RZ, 0x5 ;  /* 0x000000bb06067211 */ /* 0x000fe200078f28ff */
[----:B------:R-:W-:Y:S01]  /*0cf0*/  IMAD.SHL.U32 R18, R2, 0x8, RZ ;  /* 0x0000000802127824 */ /* 0x000fe200078e00ff */
[--C-:B------:R-:W-:Y:S01]  /*0d00*/  SHF.R.S32.HI R5, RZ, 0x2, R7.reuse ;  /* 0x00000002ff057819 */ /* 0x100fe20000011407 */
[----:B------:R-:W-:Y:S01]  /*0d10*/  IMAD.U32 R186, RZ, RZ, UR5 ;  /* 0x00000005ffba7e24 */ /* 0x000fe2000f8e00ff */
[----:B------:R-:W-:Y:S02]  /*0d20*/  SHF.R.S32.HI R8, RZ, 0x1f, R7 ;  /* 0x0000001fff087819 */ /* 0x000fe40000011407 */
[----:B------:R-:W-:Y:S02]  /*0d30*/  SHF.R.S32.HI R6, RZ, 0x5, R6 ;  /* 0x00000005ff067819 */ /* 0x000fe40000011406 */
[----:B------:R-:W-:-:S02]  /*0d40*/  LEA.HI R8, R8, R5, RZ, 0x3 ;  /* 0x0000000508087211 */ /* 0x000fc400078f18ff */
[----:B------:R-:W-:Y:S02]  /*0d50*/  LOP3.LUT R22, R7, 0x7ffffffc, RZ, 0xc0, !PT ;  /* 0x7ffffffc07167812 */ /* 0x000fe400078ec0ff */
[----:B------:R-:W-:-:S03]  /*0d60*/  LOP3.LUT R8, R8, 0xfffffff8, RZ, 0xc0, !PT ;  /* 0xfffffff808087812 */ /* 0x000fc600078ec0ff */
[----:B------:R-:W-:Y:S02]  /*0d70*/  IMAD.IADD R22, R187, 0x1, -R22 ;  /* 0x00000001bb167824 */ /* 0x000fe400078e0a16 */
[----:B------:R-:W-:Y:S01]  /*0d80*/  IMAD.IADD R9, R5, 0x1, -R8 ;  /* 0x0000000105097824 */ /* 0x000fe200078e0a08 */
[----:B------:R-:W-:Y:S01]  /*0d90*/  LOP3.LUT R5, R3, 0x3fffffe, RZ, 0xc0, !PT ;  /* 0x03fffffe03057812 */ /* 0x000fe200078ec0ff */
[----:B------:R-:W-:Y:S02]  /*0da0*/  IMAD.SHL.U32 R3, R4, 0x8, RZ ;  /* 0x0000000804037824 */ /* 0x000fe400078e00ff */
[----:B------:R-:W-:Y:S02]  /*0db0*/  IMAD R6, R6, 0x10, R9 ;  /* 0x0000001006067824 */ /* 0x000fe400078e0209 */
[----:B------:R-:W-:Y:S02]  /*0dc0*/  IMAD.IADD R5, R188, 0x1, -R5 ;  /* 0x00000001bc057824 */ /* 0x000fe400078e0a05 */
[----:B------:R-:W-:-:S04]  /*0dd0*/  IMAD.WIDE R16, R3, 0x2, R16 ;  /* 0x0000000203107825 */ /* 0x000fc800078e0210 */
[----:B------:R-:W-:-:S07]  /*0de0*/  IMAD R23, R5, 0x40, R6 ;  /* 0x0000004005177824 */ /* 0x000fce00078e0206 */
.L_x_1902:
        /* <DEDUP_REMOVED lines=20> */
.L_x_1856:
[----:B------:R-:W-:Y:S01]  /*0f30*/  ULDC UR6, c[0x0][0xdc4] ;  /* 0x0003710000067ab9 */ /* 0x000fe20000000800 */
[----:B------:R-:W-:Y:S01]  /*0f40*/  UMOV UR47, UR7 ;  /* 0x00000007002f7c82 */ /* 0x000fe20008000000 */
[----:B------:R-:W-:-:S11]  /*0f50*/  UISETP.NE.AND UP0, UPT, UR6, 0x1, UPT ;  /* 0x000000010600788c */ /* 0x000fd6000bf05270 */
[----:B------:R-:W-:Y:S02]  /*0f60*/  @UP0 ULDC.64 UR10, c[0x0][0xdc8] ;  /* 0x00037200000a0ab9 */ /* 0x000fe40000000a00 */
[----:B------:R-:W-:-:S04]  /*0f70*/  UIMAD.WIDE.U32 UR4, UR7, UR10, URZ ;  /* 0x0000000a070472a5 */ /* 0x000fc8000f8e003f */
[----:B------:R-:W-:-:S04]  /*0f80*/  @UP0 USHF.R.U32.HI UR47, URZ, UR11, UR5 ;  /* 0x0000000b3f2f0299 */ /* 0x000fc80008011605 */
[----:B------:R-:W-:-:S12]  /*0f90*/  UIMAD UR4, UR47, UR6, URZ ;  /* 0x000000062f0472a4 */ /* 0x000fd8000f8e023f */
.L_x_1857:
[----:B------:R-:W-:Y:S01]  /*0fa0*/  ULOP3.LUT UR5, URZ, UR47, URZ, 0x33, !UPT ;  /* 0x0000002f3f057292 */ /* 0x000fe2000f8e333f */
[----:B------:R-:W-:Y:S01]  /*0fb0*/  PLOP3.LUT P0, PT, PT, PT, PT, 0x80, 0x0 ;  /* 0x000000000000781c */ /* 0x000fe20003f0f070 */
[----:B------:R-:W-:Y:S01]  /*0fc0*/  ULDC.64 UR10, c[0x0][0x3f8] ;  /* 0x0000fe00000a7ab9 */ /* 0x000fe20000000a00 */
[----:B------:R-:W-:Y:S01]  /*0fd0*/  ULDC UR6, c[0x0][0xdac] ;  /* 0x00036b0000067ab9 */ /* 0x000fe20000000800 */
[----:B------:R-:W-:Y:S01]  /*0fe0*/  UISETP.NE.U32.AND UP0, UPT, UR10, URZ, UPT ;  /* 0x0000003f0a00728c */ /* 0x000fe2000bf05070 */
[----:B------:R-:W-:Y:S01]  /*0ff0*/  CS2R R2, SRZ ;  /* 0x0000000000027805 */ /* 0x000fe2000001ff00 */
[----:B------:R-:W-:Y:S01]  /*1000*/  UIADD3 UR5, UR5, UR6, URZ ;  /* 0x0000000605057290 */ /* 0x000fe2000fffe03f */
[----:B------:R-:W-:Y:S01]  /*1010*/  CS2R R86, SRZ ;  /* 0x0000000000567805 */ /* 0x000fe2000001ff00 */
[----:B------:R-:W-:Y:S01]  /*1020*/  UISETP.NE.AND.EX UP0, UPT, UR11, URZ, UPT, UP0 ;  /* 0x0000003f0b00728c */ /* 0x000fe2000bf05300 */
[----:B------:R-:W-:Y:S01]  /*1030*/  CS2R R84, SRZ ;  /* 0x0000000000547805 */ /* 0x000fe2000001ff00 */
[----:B------:R-:W-:Y:S01]  /*1040*/  USHF.L.U32 UR42, UR5, 0x7, URZ ;  /* 0x00000007052a7899 */ /* 0x000fe2000800063f */
[----:B------:R-:W-:Y:S01]  /*1050*/  CS2R R82, SRZ ;  /* 0x0000000000527805 */ /* 0x000fe2000001ff00 */
[----:B------:R-:W-:Y:S01]  /*1060*/  ULDC UR39, c[0x0][0x404] ;  /* 0x0001010000277ab9 */ /* 0x000fe20000000800 */
[----:B------:R-:W-:Y:S01]  /*1070*/  ULDC UR9, c[0x0][0x288] ;  /* 0x0000a20000097ab9 */ /* 0x000fe20000000800 */
[----:B------:R-:W-:Y:S01]  /*1080*/  UIADD3 UR4, UR7, -UR4, URZ ;  /* 0x8000000407047290 */ /* 0x000fe2000fffe03f */
[----:B------:R-:W-:Y:S01]  /*1090*/  CS2R R80, SRZ ;  /* 0x0000000000507805 */ /* 0x000fe2000001ff00 */
[----:B------:R-:W-:Y:S01]  /*10a0*/  USEL UR39, UR39, 0x1, UP0 ;  /* 0x0000000127277887 */ /* 0x000fe20008000000 */
[----:B------:R-:W-:Y:S01]  /*10b0*/  CS2R R78, SRZ ;  /* 0x00000000004e7805 */ /* 0x000fe2000001ff00 */
[----:B------:R-:W-:Y:S01]  /*10c0*/  UIADD3 UR5, UR42, 0xff, -UR9 ;  /* 0x000000ff2a057890 */ /* 0x000fe2000fffe809 */
[----:B------:R-:W-:Y:S01]  /*10d0*/  CS2R R76, SRZ ;  /* 0x00000000004c7805 */ /* 0x000fe2000001ff00 */
[----:B------:R-:W-:Y:S01]  /*10e0*/  ULDC UR10, c[0x0][0xdc4] ;  /* 0x00037100000a7ab9 */ /* 0x000fe20000000800 */
[----:B------:R-:W-:Y:S01]  /*10f0*/  ULDC UR7, c[0x0][0x2e0] ;  /* 0x0000b80000077ab9 */ /* 0x000fe20000000800 */
[----:B------:R-:W-:Y:S01]  /*1100*/  UIMAD UR10, UR8, UR10, UR4 ;  /* 0x0000000a080a72a4 */ /* 0x000fe2000f8e0204 */
[----:B------:R-:W-:Y:S01]  /*1110*/  CS2R R74, SRZ ;  /* 0x00000000004a7805 */ /* 0x000fe2000001ff00 */
[----:B------:R-:W-:Y:S01]  /*1120*/  UIMAD UR4, UR39, UR7, 0x7f ;  /* 0x0000007f270474a4 */ /* 0x000fe2000f8e0207 */
[----:B------:R-:W-:Y:S01]  /*1130*/  CS2R R72, SRZ ;  /* 0x0000000000487805 */ /* 0x000fe2000001ff00 */
[----:B------:R-:W-:Y:S01]  /*1140*/  UIMAD UR6, UR39, UR7, UR5 ;  /* 0x00000007270672a4 */ /* 0x000fe2000f8e0205 */
[----:B------:R-:W-:Y:S01]  /*1150*/  CS2R R70, SRZ ;  /* 0x0000000000467805 */ /* 0x000fe2000001ff00 */
[----:B------:R-:W-:Y:S01]  /*1160*/  USHF.R.S32.HI UR5, URZ, 0x1f, UR4 ;  /* 0x0000001f3f057899 */ /* 0x000fe20008011404 */
[----:B------:R-:W-:Y:S01]  /*1170*/  CS2R R68, SRZ ;  /* 0x0000000000447805 */ /* 0x000fe2000001ff00 */
[----:B------:R-:W-:Y:S01]  /*1180*/  USHF.R.S32.HI UR7, URZ, 0x1f, UR6 ;  /* 0x0000001f3f077899 */ /* 0x000fe20008011406 */
[----:B------:R-:W-:Y:S01]  /*1190*/  CS2R R66, SRZ ;  /* 0x0000000000427805 */ /* 0x000fe2000001ff00 */
[----:B------:R-:W-:Y:S01]  /*11a0*/  ULEA.HI UR5, UR5, UR4, URZ, 0x7 ;  /* 0x0000000405057291 */ /* 0x000fe2000f8f383f */
[----:B------:R-:W-:Y:S01]  /*11b0*/  CS2R R64, SRZ ;  /* 0x0000000000407805 */ /* 0x000fe2000001ff00 */
[----:B------:R-:W-:Y:S01]  /*11c0*/  ULEA.HI UR7, UR7, UR6, URZ, 0x7 ;  /* 0x0000000607077291 */ /* 0x000fe2000f8f383f */
[----:B------:R-:W-:Y:S01]  /*11d0*/  CS2R R62, SRZ ;  /* 0x00000000003e7805 */ /* 0x000fe2000001ff00 */
[----:B------:R-:W-:Y:S01]  /*11e0*/  USHF.R.S32.HI UR40, URZ, 0x7, UR5 ;  /* 0x000000073f287899 */ /* 0x000fe20008011405 */
[----:B------:R-:W-:Y:S01]  /*11f0*/  CS2R R60, SRZ ;  /* 0x00000000003c7805 */ /* 0x000fe2000001ff00 */
[----:B------:R-:W-:Y:S01]  /*1200*/  USHF.R.S32.HI UR7, URZ, 0x7, UR7 ;  /* 0x000000073f077899 */ /* 0x000fe20008011407 */
[----:B------:R-:W-:Y:S01]  /*1210*/  CS2R R58, SRZ ;  /* 0x00000000003a7805 */ /* 0x000fe2000001ff00 */
[----:B------:R-:W-:Y:S01]  /*1220*/  ULDC UR43, c[0x0][0xdb8] ;  /* 0x00036e00002b7ab9 */ /* 0x000fe20000000800 */
[----:B------:R-:W-:Y:S01]  /*1230*/  UMOV UR44, UR10 ;  /* 0x0000000a002c7c82 */ /* 0x000fe20008000000 */
[----:B------:R-:W-:Y:S01]  /*1240*/  UISETP.LT.AND UP0, UPT, UR40, UR7, UPT ;  /* 0x000000072800728c */ /* 0x000fe2000bf01270 */
[----:B------:R-:W-:Y:S01]  /*1250*/  CS2R R56, SRZ ;  /* 0x0000000000387805 */ /* 0x000fe2000001ff00 */
[----:B------:R-:W-:Y:S01]  /*1260*/  UISETP.NE.AND UP1, UPT, UR43, 0x1, UPT ;  /* 0x000000012b00788c */ /* 0x000fe2000bf25270 */
[----:B------:R-:W-:Y:S01]  /*1270*/  CS2R R54, SRZ ;  /* 0x0000000000367805 */ /* 0x000fe2000001ff00 */
[----:B------:R-:W-:Y:S01]  /*1280*/  USEL UR40, UR40, UR7, UP0 ;  /* 0x0000000728287287 */ /* 0x000fe20008000000 */
[----:B------:R-:W-:-:S02]  /*1290*/  CS2R R52, SRZ ;  /* 0x0000000000347805 */ /* 0x000fc4000001ff00 */
[----:B------:R-:W-:Y:S02]  /*12a0*/  CS2R R50, SRZ ;  /* 0x0000000000327805 */ /* 0x000fe4000001ff00 */
[----:B------:R-:W-:Y:S01]  /*12b0*/  CS2R R48, SRZ ;  /* 0x0000000000307805 */ /* 0x000fe2000001ff00 */
[----:B------:R-:W-:Y:S01]  /*12c0*/  UISETP.GE.AND UP0, UPT, UR40, 0x1, UPT ;  /* 0x000000012800788c */ /* 0x000fe2000bf06270 */
[----:B------:R-:W-:Y:S02]  /*12d0*/  CS2R R46, SRZ ;  /* 0x00000000002e7805 */ /* 0x000fe4000001ff00 */
[----:B------:R-:W-:Y:S02]  /*12e0*/  CS2R R44, SRZ ;  /* 0x00000000002c7805 */ /* 0x000fe4000001ff00 */
[----:B------:R-:W-:Y:S02]  /*12f0*/  CS2R R42, SRZ ;  /* 0x00000000002a7805 */ /* 0x000fe4000001ff00 */
[----:B------:R-:W-:Y:S01]  /*1300*/  CS2R R40, SRZ ;  /* 0x0000000000287805 */ /* 0x000fe2000001ff00 */
[----:B------:R-:W-:Y:S01]  /*1310*/  @UP1 ULDC UR8, c[0x0][0xdbc] ;  /* 0x00036f0000081ab9 */ /* 0x000fe20000000800 */
[----:B------:R-:W-:Y:S01]  /*1320*/  PLOP3.LUT P1, PT, PT, PT, UP0, 0x80, 0x0 ;  /* 0x000000000000781c */ /* 0x000fe20003f2f008 */
[----:B------:R-:W-:Y:S01]  /*1330*/  UIMAD.WIDE.U32 UR4, UR10, UR8, URZ ;  /* 0x000000080a0472a5 */ /* 0x000fe2000f8e003f */
[----:B------:R-:W-:Y:S01]  /*1340*/  CS2R R38, SRZ ;  /* 0x0000000000267805 */ /* 0x000fe2000001ff00 */
[----:B------:R-:W-:Y:S01]  /*1350*/  @UP1 ULDC UR6, c[0x0][0xdc0] ;  /* 0x0003700000061ab9 */ /* 0x000fe20000000800 */
[----:B------:R-:W-:Y:S01]  /*1360*/  CS2R R36, SRZ ;  /* 0x0000000000247805 */ /* 0x000fe2000001ff00 */
[----:B------:R-:W-:Y:S01]  /*1370*/  @UP1 USHF.R.U32.HI UR44, URZ, UR6, UR5 ;  /* 0x000000063f2c1299 */ /* 0x000fe20008011605 */
[----:B------:R-:W-:-:S02]  /*1380*/  CS2R R34, SRZ ;  /* 0x0000000000227805 */ /* 0x000fc4000001ff00 */
[----:B------:R-:W-:Y:S02]  /*1390*/  CS2R R32, SRZ ;  /* 0x0000000000207805 */ /* 0x000fe4000001ff00 */
[----:B------:R-:W-:Y:S01]  /*13a0*/  CS2R R6, SRZ ;  /* 0x0000000000067805 */ /* 0x000fe2000001ff00 */
[----:B------:R-:W-:Y:S01]  /*13b0*/  UIADD3 UR4, -UR44, URZ, URZ ;  /* 0x0000003f2c047290 */ /* 0x000fe2000fffe13f */
[----:B------:R-:W-:Y:S01]  /*13c0*/  IMAD.MOV.U32 R30, RZ, RZ, RZ ;  /* 0x000000ffff1e7224 */ /* 0x000fe200078e00ff */
[----:B------:R-:W-:Y:S01]  /*13d0*/  CS2R R8, SRZ ;  /* 0x0000000000087805 */ /* 0x000fe2000001ff00 */
[----:B------:R-:W-:Y:S01]  /*13e0*/  IMAD.MOV.U32 R0, RZ, RZ, RZ ;  /* 0x000000ffff007224 */ /* 0x000fe200078e00ff */
[----:B------:R-:W-:Y:S01]  /*13f0*/  UIMAD UR43, UR43, UR4, UR10 ;  /* 0x000000042b2b72a4 */ /* 0x000fe2000f8e020a */
[----:B------:R-:W-:Y:S02]  /*1400*/  IMAD.MOV.U32 R11, RZ, RZ, RZ ;  /* 0x000000ffff0b7224 */ /* 0x000fe400078e00ff */
[----:B------:R-:W-:Y:S01]  /*1410*/  IMAD.MOV.U32 R25, RZ, RZ, RZ ;  /* 0x000000ffff197224 */ /* 0x000fe200078e00ff */
[----:B------:R-:W-:Y:S08]  /*1420*/  @!P1 BRA `(.L_x_1858) ;  /* 0x0000008400789947 */ /* 0x000ff00003800000 */
        /* <DEDUP_REMOVED lines=28> */
.L_x_1859:
[----:B------:R-:W-:Y:S02]  /*15f0*/  R2UR UR6, R186 ;  /* 0x00000000ba0672ca */ /* 0x000fe400000e0000 */
[----:B------:R-:W-:-:S11]  /*1600*/  R2UR UR5, R190 ;  /* 0x00000000be0572ca */ /* 0x000fd600000e0000 */
[----:B------:R-:W-:Y:S02]  /*1610*/  ULEA.HI UR4, UR6, UR6, URZ, 0x1 ;  /* 0x0000000606047291 */ /* 0x000fe4000f8f083f */
[----:B------:R-:W-:Y:S02]  /*1620*/  IMAD.U32 R2, RZ, RZ, UR5 ;  /* 0x00000005ff027e24 */ /* 0x000fe4000f8e00ff */
[----:B------:R-:W-:-:S03]  /*1630*/  ULOP3.LUT UR4, UR4, 0xfffffffe, URZ, 0xc0, !UPT ;  /* 0xfffffffe04047892 */ /* 0x000fc6000f8ec03f */
[----:B------:R-:W-:Y:S01]  /*1640*/  ISETP.NE.AND P0, PT, R2, 0x3, PT ;  /* 0x000000030200780c */ /* 0x000fe20003f05270 */
[----:B------:R-:W-:-:S06]  /*1650*/  UIADD3 UR4, UR6, -UR4, URZ ;  /* 0x8000000406047290 */ /* 0x000fcc000fffe03f */
[----:B------:R-:W-:-:S05]  /*1660*/  IMAD.U32 R0, RZ, RZ, UR4 ;  /* 0x00000004ff007e24 */ /* 0x000fca000f8e00ff */
[----:B------:R-:W-:-:S04]  /*1670*/  SHF.L.U32 R0, R0, 0x1f, RZ ;  /* 0x0000001f00007819 */ /* 0x000fc800000006ff */
[----:B------:R-:W1:Y:S02]  /*1680*/  SYNCS.PHASECHK.TRANS64.TRYWAIT P1, [UR37+0x34800], R0 ;  /* 0x03480000ff0075a7 */ /* 0x000e640008020165 */
[----:B-1----:R-:W-:Y:S05]  /*1690*/  @!P1 BRA `(.L_x_1860) ;  /* 0x000000c400589947 */ /* 0x002fea0003800000 */
.L_x_1961:
[----:B------:R-:W-:Y:S05]  /*16a0*/  @!P0 BRA `(.L_x_1861) ;  /* 0x0000000000048947 */ /* 0x000fea0003800000 */
[----:B------:R-:W-:Y:S01]  /*16b0*/  BPT.TRAP 0x1 ;  /* 0x000000040000795c */ /* 0x000fe20000300000 */
.L_x_1861:
[----:B------:R-:W-:Y:S02]  /*16c0*/  IMAD.U32 R2, RZ, RZ, UR36 ;  /* 0x00000024ff027e24 */ /* 0x000fe4000f8e00ff */
[----:B-1----:R-:W-:-:S03]  /*16d0*/  IMAD.U32 R3, RZ, RZ, UR46 ;  /* 0x0000002eff037e24 */ /* 0x002fc6000f8e00ff */
[----:B------:R-:W-:Y:S02]  /*16e0*/  LEA R2, R2, UR37, 0x3 ;  /* 0x0000002502027c11 */ /* 0x000fe4000f8e18ff */
[----:B------:R-:W-:-:S04]  /*16f0*/  SHF.L.U32 R3, R3, 0x1f, RZ ;  /* 0x0000001f03037819 */ /* 0x000fc800000006ff */
[----:B------:R1:W2:Y:S01]  /*1700*/  SYNCS.PHASECHK.TRANS64.TRYWAIT P2, [R2+URZ+0x34830], R3 ;  /* 0x03483003020075a7 */ /* 0x0002a2000804017f */
[----:B------:R-:W-:Y:S05]  /*1710*/  @!P0 BRA `(.L_x_1862) ;  /* 0x0000000000048947 */ /* 0x000fea0003800000 */
[----:B------:R-:W-:Y:S01]  /*1720*/  BPT.TRAP 0x1 ;  /* 0x000000040000795c */ /* 0x000fe20000300000 */
.L_x_1862:
[----:B------:R-:W3:Y:S01]  /*1730*/  S2R R0, SR_TID.X ;  /* 0x0000000000007919 */ /* 0x000ee20000002100 */
[----:B------:R-:W-:Y:S01]  /*1740*/  IMAD.MOV.U32 R151, RZ, RZ, RZ ;  /* 0x000000ffff977224 */ /* 0x000fe200078e00ff */
[----:B---3--:R-:W-:Y:S01]  /*1750*/  LOP3.LUT P1, RZ, R0, 0x7f, RZ, 0xc0, !PT ;  /* 0x0000007f00ff7812 */ /* 0x008fe2000782c0ff */
[----:B--2---:R-:W-:-:S12]  /*1760*/  @P2 BRA `(.L_x_1863) ;  /* 0x0000000000082947 */ /* 0x004fd80003800000 */
[----:B------:R-:W2:Y:S02]  /*1770*/  SYNCS.PHASECHK.TRANS64.TRYWAIT P2, [R2+URZ+0x34830], R3 ;  /* 0x03483003020075a7 */ /* 0x000ea4000804017f */
[----:B--2---:R-:W-:Y:S05]  /*1780*/  @!P2 BRA `(.L_x_1864) ;  /* 0x000000c40034a947 */ /* 0x004fea0003800000 */
.L_x_1863:
        /* <DEDUP_REMOVED lines=10> */
[----:B-12---:R-:W-:Y:S01]  /*1830*/  @!P1 VIADD R2, R2, 0x34840 ;  /* 0x0003484002029836 */ /* 0x006fe20000000000 */
[----:B------:R-:W-:Y:S01]  /*1840*/  UMOV UR17, 0x40000040 ;  /* 0x4000004000117882 */ /* 0x000fe20000000000 */
[----:B------:R-:W-:Y:S01]  /*1850*/  UMOV UR19, 0x40000040 ;  /* 0x4000004000137882 */ /* 0x000fe20000000000 */
[----:B------:R-:W-:Y:S01]  /*1860*/  ULOP3.LUT UR38, UR4, 0x10000, URZ, 0xfc, !UPT ;  /* 0x0001000004267892 */ /* 0x000fe2000f8efc3f */
[--C-:B------:R-:W-:Y:S01]  /*1870*/  IMAD.MOV.U32 R150, RZ, RZ, R151.reuse ;  /* 0x000000ffff967224 */ /* 0x100fe200078e0097 */
[----:B------:R-:W-:Y:S01]  /*1880*/  ULOP3.LUT UR4, UR41, 0x10000, URZ, 0xfc, !UPT ;  /* 0x0001000029047892 */ /* 0x000fe2000f8efc3f */
[----:B------:R-:W-:Y:S01]  /*1890*/  @!P1 PRMT R2, RZ, 0x654, R2 ;  /* 0x00000654ff029816 */ /* 0x000fe20000000002 */
[----:B------:R-:W-:Y:S01]  /*18a0*/  UIMAD UR5, UR36, 0xc00, UR38 ;  /* 0x00000c00240578a4 */ /* 0x000fe2000f8e0226 */
[--C-:B------:R-:W-:Y:S01]  /*18b0*/  IMAD.MOV.U32 R149, RZ, RZ, R151.reuse ;  /* 0x000000ffff957224 */ /* 0x100fe200078e0097 */
[----:B------:R-:W-:Y:S01]  /*18c0*/  UIADD3 UR6, UR4, 0x2, URZ ;  /* 0x0000000204067890 */ /* 0x000fe2000fffe03f */
[--C-:B------:R-:W-:Y:S01]  /*18d0*/  IMAD.MOV.U32 R148, RZ, RZ, R151.reuse ;  /* 0x000000ffff947224 */ /* 0x100fe200078e0097 */
[----:B------:R-:W-:Y:S01]  /*18e0*/  UIADD3 UR7, UR5, 0x2, URZ ;  /* 0x0000000205077890 */ /* 0x000fe2000fffe03f */
[--C-:B------:R-:W-:Y:S01]  /*18f0*/  IMAD.MOV.U32 R147, RZ, RZ, R151.reuse ;  /* 0x000000ffff937224 */ /* 0x100fe200078e0097 */
[----:B------:R-:W-:Y:S01]  /*1900*/  UMOV UR8, UR4 ;  /* 0x0000000400087c82 */ /* 0x000fe20008000000 */
[----:B------:R-:W-:Y:S01]  /*1910*/  UMOV UR10, UR5 ;  /* 0x00000005000a7c82 */ /* 0x000fe20008000000 */
[----:B------:R-:W-:Y:S01]  /*1920*/  IMAD.U32 R12, RZ, RZ, UR8 ;  /* 0x00000008ff0c7e24 */ /* 0x000fe2000f8e00ff */
[----:B------:R-:W-:Y:S01]  /*1930*/  HGMMA.64x128x16.F32.BF16 R24, gdesc[UR8], RZ, !UPT, gsb0 ;  /* 0x01e00000081879f0 */ /* 0x000fe2000c0018ff */
[----:B------:R-:W-:Y:S01]  /*1940*/  UMOV UR8, UR6 ;  /* 0x0000000600087c82 */ /* 0x000fe20008000000 */
[----:B------:R-:W-:Y:S01]  /*1950*/  UMOV UR9, 0x40000040 ;  /* 0x4000004000097882 */ /* 0x000fe20000000000 */
[----:B------:R-:W-:Y:S01]  /*1960*/  UMOV UR10, UR7 ;  /* 0x00000007000a7c82 */ /* 0x000fe20008000000 */
[----:B------:R-:W-:Y:S01]  /*1970*/  UMOV UR11, 0x40000040 ;  /* 0x40000040000b7882 */ /* 0x000fe20000000000 */
[----:B------:R-:W-:Y:S01]  /*1980*/  IMAD.U32 R10, RZ, RZ, UR8 ;  /* 0x00000008ff0a7e24 */ /* 0x000fe2000f8e00ff */
[----:B------:R-:W-:Y:S01]  /*1990*/  UIADD3 UR12, UR4, 0x6, URZ ;  /* 0x00000006040c7890 */ /* 0x000fe2000fffe03f */
[----:B------:R-:W-:Y:S01]  /*19a0*/  IMAD.U32 R11, RZ, RZ, UR9 ;  /* 0x00000009ff0b7e24 */ /* 0x000fe2000f8e00ff */
[----:B------:R-:W-:Y:S01]  /*19b0*/  UIADD3 UR14, UR5, 0x6, URZ ;  /* 0x00000006050e7890 */ /* 0x000fe2000fffe03f */
[--C-:B------:R-:W-:Y:S01]  /*19c0*/  IMAD.MOV.U32 R146, RZ, RZ, R151.reuse ;  /* 0x000000ffff927224 */ /* 0x100fe200078e0097 */
        /* <DEDUP_REMOVED lines=40> */
[----:B------:R-:W-:Y:S01]  /*1c50*/  UMOV UR57, 0x40000040 ;  /* 0x4000004000397882 */ /* 0x000fe20000000000 */
[----:B------:R-:W-:Y:S01]  /*1c60*/  UMOV UR59, 0x40000040 ;  /* 0x40000040003b7882 */ /* 0x000fe20000000000 */
[----:B------:R-:W-:Y:S01]  /*1c70*/  ULDC UR7, c[0x0][0x288] ;  /* 0x0000a20000077ab9 */ /* 0x000fe20000000800 */
        /* <DEDUP_REMOVED lines=25> */
[----:B------:R-:W-:Y:S01]  /*1e10*/  HGMMA.64x128x16.F32.BF16 R24, gdesc[UR8], R24, gsb0 ;  /* 0x01e00000081879f0 */ /* 0x000fe20008001818 */
[----:B------:R-:W-:Y:S02]  /*1e20*/  UIADD3 UR8, UR4, 0x4, URZ ;  /* 0x0000000404087890 */ /* 0x000fe4000fffe03f */
[----:B------:R-:W-:Y:S01]  /*1e30*/  UIADD3 UR10, UR5, 0x4, URZ ;  /* 0x00000004050a7890 */ /* 0x000fe2000fffe03f */
[----:B------:R-:W-:Y:S01]  /*1e40*/  UMOV UR9, 0x40000040 ;  /* 0x4000004000097882 */ /* 0x000fe20000000000 */
[----:B------:R-:W-:Y:S01]  /*1e50*/  UMOV UR11, 0x40000040 ;  /* 0x40000040000b7882 */ /* 0x000fe20000000000 */
[----:B------:R-:W-:Y:S02]  /*1e60*/  UIADD3 UR4, UR4, 0x806, URZ ;  /* 0x0000080604047890 */ /* 0x000fe4000fffe03f */
[----:B------:R-:W-:-:S05]  /*1e70*/  UIADD3 UR5, UR5, 0x806, URZ ;  /* 0x0000080605057890 */ /* 0x000fca000fffe03f */
[----:B------:R-:W-:Y:S01]  /*1e80*/  UMOV UR56, UR4 ;  /* 0x0000000400387c82 */ /* 0x000fe20008000000 */
[----:B------:R-:W-:Y:S01]  /*1e90*/  UMOV UR4, 0xffffff80 ;  /* 0xffffff8000047882 */ /* 0x000fe20000000000 */
[----:B------:R-:W-:Y:S01]  /*1ea0*/  UMOV UR58, UR5 ;  /* 0x00000005003a7c82 */ /* 0x000fe20008000000 */
[----:B------:R-:W-:Y:S01]  /*1eb0*/  UIMAD UR4, UR40, UR4, 0x80 ;  /* 0x00000080280474a4 */ /* 0x000fe2000f8e0204 */
[----:B------:R-:W-:Y:S01]  /*1ec0*/  IMAD.U32 R8, RZ, RZ, UR56 ;  /* 0x00000038ff087e24 */ /* 0x000fe2000f8e00ff */
[----:B------:R-:W-:Y:S02]  /*1ed0*/  ULDC UR5, c[0x0][0x2e0] ;  /* 0x0000b80000057ab9 */ /* 0x000fe40000000800 */
[----:B------:R-:W-:Y:S02]  /*1ee0*/  UIMAD UR4, UR39, UR5, UR4 ;  /* 0x00000005270472a4 */ /* 0x000fe4000f8e0204 */
[----:B------:R-:W-:Y:S02]  /*1ef0*/  UIMAD UR39, UR39, UR5, -UR7 ;  /* 0x00000005272772a4 */ /* 0x000fe4000f8e0a07 */
[----:B------:R-:W-:-:S02]  /*1f00*/  UIADD3 UR6, UR4, 0x1, -UR7 ;  /* 0x0000000104067890 */ /* 0x000fc4000fffe807 */
[----:B------:R-:W-:Y:S01]  /*1f10*/  IMAD.U32 R3, RZ, RZ, UR4 ;  /* 0x00000004ff037e24 */ /* 0x000fe2000f8e00ff */
[----:B------:R-:W-:Y:S01]  /*1f20*/  ULDC UR4, c[0x0][0x988] ;  /* 0x0002620000047ab9 */ /* 0x000fe20000000800 */
[----:B------:R-:W-:Y:S02]  /*1f30*/  UIADD3 UR39, UR42, UR39, URZ ;  /* 0x000000272a277290 */ /* 0x000fe4000fffe03f */
[----:B------:R-:W-:Y:S01]  /*1f40*/  IMAD.U32 R5, RZ, RZ, UR6 ;  /* 0x00000006ff057e24 */ /* 0x000fe2000f8e00ff */
[----:B------:R-:W-:Y:S01]  /*1f50*/  UIADD3 UR6, UR40, -0x2, URZ ;  /* 0xfffffffe28067890 */ /* 0x000fe2000fffe03f */
[C---:B------:R-:W-:Y:S02]  /*1f60*/  IMAD R3, R22.reuse, -0x2, R3 ;  /* 0xfffffffe16037824 */ /* 0x040fe400078e0203 */
[----:B------:R-:W-:Y:S02]  /*1f70*/  IMAD R4, R22, -0x2, R5 ;  /* 0xfffffffe16047824 */ /* 0x000fe400078e0205 */
[----:B------:R-:W-:-:S05]  /*1f80*/  VIADD R5, R23, UR42 ;  /* 0x0000002a17057c36 */ /* 0x000fca0008000000 */
[----:B------:R-:W-:-:S04]  /*1f90*/  IADD3 R0, R4, 0x8, R5 ;  /* 0x0000000804007810 */ /* 0x000fc80007ffe005 */
[----:B------:R-:W-:Y:S02]  /*1fa0*/  VIMNMX R0, R3, R0, PT ;  /* 0x0000000003007248 */ /* 0x000fe40003fe0100 */
[----:B------:R-:W-:Y:S02]  /*1fb0*/  VIADDMNMX R3, R5, R4, R3, PT ;  /* 0x0000000405037246 */ /* 0x000fe40003800103 */
[C---:B------:R-:W-:Y:S02]  /*1fc0*/  ISETP.GT.AND P2, PT, R0.reuse, RZ, PT ;  /* 0x000000ff0000720c */ /* 0x040fe40003f44270 */
[C---:B------:R-:W-:Y:S02]  /*1fd0*/  ISETP.GT.AND P3, PT, R0.reuse, 0x1, PT ;  /* 0x000000010000780c */ /* 0x040fe40003f64270 */
[----:B------:R-:W-:Y:S01]  /*1fe0*/  ISETP.GT.AND P4, PT, R0, 0x8, PT ;  /* 0x000000080000780c */ /* 0x000fe20003f84270 */
        /* <DEDUP_REMOVED lines=31> */
[----:B------:R-:W-:Y:S01]  /*21e0*/  FSEL R15, R26, -INF , P2 ;  /* 0xff8000001a0f7808 */ /* 0x000fe20001000000 */
[----:B------:R1:W-:Y:S01]  /*21f0*/  @!P1 SYNCS.ARRIVE.TRANS64.RED.A1T0 RZ, [R2+URZ], RZ ;  /* 0x000000ff02ff99a7 */ /* 0x0003e2000810043f */
[----:B------:R-:W-:Y:S02]  /*2200*/  FSEL R27, R27, -INF , P3 ;  /* 0xff8000001b1b7808 */ /* 0x000fe40001800000 */
[----:B------:R-:W-:Y:S02]  /*2210*/  ISETP.GT.AND P2, PT, R0, 0x9, PT ;  /* 0x000000090000780c */ /* 0x000fe40003f44270 */
[----:B------:R-:W-:-:S02]  /*2220*/  FSEL R21, R30, -INF , P4 ;  /* 0xff8000001e157808 */ /* 0x000fc40002000000 */
[----:B------:R-:W-:Y:S02]  /*2230*/  FMNMX.FTZ R6, R15, R27, !PT ;  /* 0x0000001b0f067209 */ /* 0x000fe40007810000 */
[C---:B------:R-:W-:Y:S02]  /*2240*/  ISETP.GT.AND P3, PT, R0.reuse, 0x10, PT ;  /* 0x000000100000780c */ /* 0x040fe40003f64270 */
[----:B------:R-:W-:Y:S02]  /*2250*/  FSEL R31, R31, -INF , P2 ;  /* 0xff8000001f1f7808 */ /* 0x000fe40001000000 */
[----:B------:R-:W-:Y:S02]  /*2260*/  FMNMX.FTZ R6, R21, R6, !PT ;  /* 0x0000000615067209 */ /* 0x000fe40007810000 */
        /* <DEDUP_REMOVED lines=78> */
[----:B------:R-:W-:Y:S01]  /*2750*/  ISETP.GT.AND P2, PT, R0, 0x79, PT ;  /* 0x000000790000780c */ /* 0x000fe20003f44270 */
[----:B------:R-:W-:Y:S01]  /*2760*/  IMAD.U32 R0, RZ, RZ, UR4 ;  /* 0x00000004ff007e24 */ /* 0x000fe2000f8e00ff */
[----:B------:R-:W-:Y:S01]  /*2770*/  FSEL R131, R86, -INF , P3 ;  /* 0xff80000056837808 */ /* 0x000fe20001800000 */
[----:B------:R-:W-:Y:S01]  /*2780*/  USHF.R.S32.HI UR4, URZ, 0x1f, UR39 ;  /* 0x0000001f3f047899 */ /* 0x000fe20008011427 */
[----:B------:R-:W-:-:S02]  /*2790*/  FMNMX.FTZ R6, R83, R6, !PT ;  /* 0x0000000653067209 */ /* 0x000fc40007810000 */
[----:B------:R-:W-:Y:S01]  /*27a0*/  FSEL R87, R87, -INF , P2 ;  /* 0xff80000057577808 */ /* 0x000fe20001000000 */
[----:B------:R-:W-:Y:S01]  /*27b0*/  ULEA.HI UR4, UR4, UR39, URZ, 0x7 ;  /* 0x0000002704047291 */ /* 0x000fe2000f8f383f */
[----:B------:R-:W-:Y:S02]  /*27c0*/  FMNMX.FTZ R6, R131, R6, !PT ;  /* 0x0000000683067209 */ /* 0x000fe40007810000 */
[----:B------:R-:W-:Y:S01]  /*27d0*/  ISETP.GT.AND P3, PT, R3, 0x1, PT ;  /* 0x000000010300780c */ /* 0x000fe20003f64270 */
[----:B------:R-:W-:Y:S01]  /*27e0*/  USHF.R.S32.HI UR4, URZ, 0x7, UR4 ;  /* 0x000000073f047899 */ /* 0x000fe20008011404 */
[----:B------:R-:W-:Y:S02]  /*27f0*/  FMNMX.FTZ R6, R87, R6, !PT ;  /* 0x0000000657067209 */ /* 0x000fe40007810000 */
[----:B------:R-:W-:Y:S01]  /*2800*/  ISETP.GT.AND P4, PT, R3, 0x8, PT ;  /* 0x000000080300780c */ /* 0x000fe20003f84270 */
[----:B------:R-:W-:Y:S01]  /*2810*/  UISETP.LT.AND UP0, UPT, URZ, UR4, UPT ;  /* 0x000000043f00728c */ /* 0x000fe2000bf01270 */
[----:B------:R-:W-:Y:S01]  /*2820*/  FSEL R25, R25, -INF , P3 ;  /* 0xff80000019197808 */ /* 0x000fe20001800000 */
[----:B------:R-:W2:Y:S01]  /*2830*/  SHFL.BFLY PT, R7, R6, 0x2, 0x1f ;  /* 0x0c401f0006077f89 */ /* 0x000ea200000e0000 */
[----:B------:R-:W-:Y:S01]  /*2840*/  ISETP.GT.AND P3, PT, R3, 0x10, PT ;  /* 0x000000100300780c */ /* 0x000fe20003f64270 */
[----:B------:R-:W-:-:S04]  /*2850*/  USEL UR45, URZ, UR4, !UP0 ;  /* 0x000000043f2d7287 */ /* 0x000fc8000c000000 */
[----:B------:R-:W-:Y:S01]  /*2860*/  UISETP.GE.AND UP0, UPT, UR6, UR45, UPT ;  /* 0x0000002d0600728c */ /* 0x000fe2000bf06270 */
[----:B--2---:R-:W-:-:S05]  /*2870*/  FMNMX.FTZ R14, R6, R7, !PT ;  /* 0x00000007060e7209 */ /* 0x004fca0007810000 */
[----:B------:R-:W2:Y:S02]  /*2880*/  SHFL.BFLY PT, R7, R14, 0x1, 0x1f ;  /* 0x0c201f000e077f89 */ /* 0x000ea400000e0000 */
[----:B--2---:R-:W-:-:S04]  /*2890*/  FMNMX.FTZ R7, R14, R7, !PT ;  /* 0x000000070e077209 */ /* 0x004fc80007810000 */
[C---:B------:R-:W-:Y:S01]  /*28a0*/  FSETP.NEU.FTZ.AND P2, PT, R7.reuse, -INF , PT ;  /* 0xff8000000700780b */ /* 0x040fe20003f5d000 */
[----:B------:R-:W-:-:S05]  /*28b0*/  FMUL.FTZ R20, R7, R0 ;  /* 0x0000000007147220 */ /* 0x000fca0000410000 */
[----:B------:R-:W-:Y:S02]  /*28c0*/  FSEL R46, R20, RZ, P2 ;  /* 0x000000ff142e7208 */ /* 0x000fe40001000000 */
[----:B------:R-:W-:-:S03]  /*28d0*/  ISETP.GT.AND P2, PT, R3, RZ, PT ;  /* 0x000000ff0300720c */ /* 0x000fc60003f44270 */
[-CC-:B------:R-:W-:Y:S01]  /*28e0*/  FFMA.FTZ R181, R15, R0.reuse, -R46.reuse ;  /* 0x000000000fb57223 */ /* 0x180fe2000001082e */
[----:B------:R-:W-:Y:S01]  /*28f0*/  FSEL R5, R24, -INF , P2 ;  /* 0xff80000018057808 */ /* 0x000fe20001000000 */
[-CC-:B------:R-:W-:Y:S01]  /*2900*/  FFMA.FTZ R183, R21, R0.reuse, -R46.reuse ;  /* 0x0000000015b77223 */ /* 0x180fe2000001082e */
[----:B------:R-:W-:Y:S01]  /*2910*/  ISETP.GT.AND P2, PT, R3, 0x9, PT ;  /* 0x000000090300780c */ /* 0x000fe20003f44270 */
[-CC-:B------:R-:W-:Y:S01]  /*2920*/  FFMA.FTZ R6, R27, R0.reuse, -R46.reuse ;  /* 0x000000001b067223 */ /* 0x180fe2000001082e */
[----:B------:R-:W-:Y:S01]  /*2930*/  FSEL R15, R28, -INF , P4 ;  /* 0xff8000001c0f7808 */ /* 0x000fe20002000000 */
[-CC-:B------:R-:W-:Y:S01]  /*2940*/  FFMA.FTZ R14, R31, R0.reuse, -R46.reuse ;  /* 0x000000001f0e7223 */ /* 0x180fe2000001082e */
[----:B------:R-:W-:Y:S01]  /*2950*/  FMNMX.FTZ R4, R5, R25, !PT ;  /* 0x0000001905047209 */ /* 0x000fe20007810000 */
[-CC-:B------:R-:W-:Y:S01]  /*2960*/  FFMA.FTZ R20, R35, R0.reuse, -R46.reuse ;  /* 0x0000000023147223 */ /* 0x180fe2000001082e */
[----:B------:R-:W-:Y:S01]  /*2970*/  FSEL R29, R29, -INF , P2 ;  /* 0xff8000001d1d7808 */ /* 0x000fe20001000000 */
[--C-:B------:R-:W-:Y:S01]  /*2980*/  FFMA.FTZ R24, R39, R0, -R46.reuse ;  /* 0x0000000027187223 */ /* 0x100fe2000001082e */
[----:B------:R-:W-:Y:S01]  /*2990*/  FMNMX.FTZ R4, R15, R4, !PT ;  /* 0x000000040f047209 */ /* 0x000fe20007810000 */
[-CC-:B------:R-:W-:Y:S01]  /*29a0*/  FFMA.FTZ R177, R89, R0.reuse, -R46.reuse ;  /* 0x0000000059b17223 */ /* 0x180fe2000001082e */
[----:B------:R-:W-:Y:S01]  /*29b0*/  ISETP.GT.AND P2, PT, R3, 0x11, PT ;  /* 0x000000110300780c */ /* 0x000fe20003f44270 */
[----:B------:R-:W-:Y:S01]  /*29c0*/  MUFU.EX2 R181, R181 ;  /* 0x000000b500b57308 */ /* 0x000fe20000000800 */
[----:B------:R-:W-:Y:S01]  /*29d0*/  FSEL R21, R32, -INF , P3 ;  /* 0xff80000020157808 */ /* 0x000fe20001800000 */
[--C-:B------:R-:W-:Y:S01]  /*29e0*/  FFMA.FTZ R179, R91, R0, -R46.reuse ;  /* 0x000000005bb37223 */ /* 0x100fe2000001082e */
[----:B------:R-:W-:Y:S01]  /*29f0*/  FMNMX.FTZ R4, R29, R4, !PT ;  /* 0x000000041d047209 */ /* 0x000fe20007810000 */
[-CC-:B------:R-:W-:Y:S01]  /*2a00*/  FFMA.FTZ R173, R93, R0.reuse, -R46.reuse ;  /* 0x000000005dad7223 */ /* 0x180fe2000001082e */
[----:B------:R-:W-:Y:S01]  /*2a10*/  ISETP.GT.AND P3, PT, R3, 0x18, PT ;  /* 0x000000180300780c */ /* 0x000fe20003f64270 */
[--C-:B------:R-:W-:Y:S01]  /*2a20*/  FFMA.FTZ R26, R95, R0, -R46.reuse ;  /* 0x000000005f1a7223 */ /* 0x100fe2000001082e */
[----:B------:R-:W-:Y:S01]  /*2a30*/  FSEL R33, R33, -INF , P2 ;  /* 0xff80000021217808 */ /* 0x000fe20001000000 */
[----:B------:R-:W2:Y:S01]  /*2a40*/  MUFU.EX2 R6, R6 ;  /* 0x0000000600067308 */ /* 0x000ea20000000800 */
[----:B------:R-:W-:Y:S01]  /*2a50*/  FMNMX.FTZ R4, R21, R4, !PT ;  /* 0x0000000415047209 */ /* 0x000fe20007810000 */
[-CC-:B------:R-:W-:Y:S01]  /*2a60*/  FFMA.FTZ R175, R97, R0.reuse, -R46.reuse ;  /* 0x0000000061af7223 */ /* 0x180fe2000001082e */
[----:B------:R-:W-:Y:S01]  /*2a70*/  ISETP.GT.AND P2, PT, R3, 0x19, PT ;  /* 0x000000190300780c */ /* 0x000fe20003f44270 */
[-CC-:B------:R-:W-:Y:S01]  /*2a80*/  FFMA.FTZ R28, R99, R0.reuse, -R46.reuse ;  /* 0x00000000631c7223 */ /* 0x180fe2000001082e */
[----:B------:R-:W-:Y:S01]  /*2a90*/  FSEL R27, R36, -INF , P3 ;  /* 0xff800000241b7808 */ /* 0x000fe20001800000 */
[--C-:B------:R-:W-:Y:S01]  /*2aa0*/  FFMA.FTZ R169, R101, R0, -R46.reuse ;  /* 0x0000000065a97223 */ /* 0x100fe2000001082e */
[----:B------:R-:W-:Y:S01]  /*2ab0*/  FMNMX.FTZ R4, R33, R4, !PT ;  /* 0x0000000421047209 */ /* 0x000fe20007810000 */
[----:B------:R-:W-:Y:S01]  /*2ac0*/  MUFU.EX2 R183, R183 ;  /* 0x000000b700b77308 */ /* 0x000fe20000000800 */
[----:B------:R-:W-:Y:S01]  /*2ad0*/  ISETP.GT.AND P3, PT, R3, 0x20, PT ;  /* 0x000000200300780c */ /* 0x000fe20003f64270 */
        /* <DEDUP_REMOVED lines=14> */
[----:B------:R-:W-:Y:S01]  /*2bc0*/  MUFU.EX2 R177, R177 ;  /* 0x000000b100b17308 */ /* 0x000fe20000000800 */
        /* <DEDUP_REMOVED lines=27> */
[----:B------:R-:W-:Y:S01]  /*2d80*/  FFMA.FTZ R83, R83, R0, -R46 ;  /* 0x0000000053537223 */ /* 0x000fe2000001082e */
[----:B------:R-:W-:Y:S01]  /*2d90*/  FSEL R43, R52, -INF , P3 ;  /* 0xff800000342b7808 */ /* 0x000fe20001800000 */
[----:B--2---:R-:W-:Y:S01]  /*2da0*/  FADD.FTZ R52, R181, R6 ;  /* 0x00000006b5347221 */ /* 0x004fe20000010000 */
[----:B------:R-:W-:Y:S01]  /*2db0*/  FMNMX.FTZ R4, R49, R4, !PT ;  /* 0x0000000431047209 */ /* 0x000fe20007810000 */
[----:B------:R-:W-:Y:S01]  /*2dc0*/  MUFU.EX2 R173, R173 ;  /* 0x000000ad00ad7308 */ /* 0x000fe20000000800 */
[----:B------:R-:W-:Y:S01]  /*2dd0*/  ISETP.GT.AND P3, PT, R3, 0x40, PT ;  /* 0x000000400300780c */ /* 0x000fe20003f64270 */
[-CC-:B------:R-:W-:Y:S01]  /*2de0*/  FFMA.FTZ R131, R131, R0.reuse, -R46.reuse ;  /* 0x0000000083837223 */ /* 0x180fe2000001082e */
[----:B------:R-:W-:Y:S01]  /*2df0*/  FSEL R53, R53, -INF , P2 ;  /* 0xff80000035357808 */ /* 0x000fe20001000000 */
[----:B------:R-:W-:Y:S01]  /*2e00*/  FFMA.FTZ R46, R87, R0, -R46 ;  /* 0x00000000572e7223 */ /* 0x000fe2000001082e */
[----:B------:R-:W-:Y:S01]  /*2e10*/  FMNMX.FTZ R4, R43, R4, !PT ;  /* 0x000000042b047209 */ /* 0x000fe20007810000 */
[--C-:B------:R-:W-:Y:S01]  /*2e20*/  IMAD.MOV.U32 R125, RZ, RZ, R151.reuse ;  /* 0x000000ffff7d7224 */ /* 0x100fe200078e0097 */
[----:B------:R-:W-:Y:S01]  /*2e30*/  ISETP.GT.AND P2, PT, R3, 0x41, PT ;  /* 0x000000410300780c */ /* 0x000fe20003f44270 */
[----:B------:R-:W-:Y:S01]  /*2e40*/  MUFU.EX2 R26, R26 ;  /* 0x0000001a001a7308 */ /* 0x000fe20000000800 */
[----:B------:R-:W-:Y:S01]  /*2e50*/  FSEL R47, R56, -INF , P3 ;  /* 0xff800000382f7808 */ /* 0x000fe20001800000 */
[--C-:B------:R-:W-:Y:S01]  /*2e60*/  IMAD.MOV.U32 R123, RZ, RZ, R151.reuse ;  /* 0x000000ffff7b7224 */ /* 0x100fe200078e0097 */
[----:B------:R-:W-:Y:S01]  /*2e70*/  FMNMX.FTZ R4, R53, R4, !PT ;  /* 0x0000000435047209 */ /* 0x000fe20007810000 */
[--C-:B------:R-:W-:Y:S01]  /*2e80*/  IMAD.MOV.U32 R121, RZ, RZ, R151.reuse ;  /* 0x000000ffff797224 */ /* 0x100fe200078e0097 */
[----:B------:R-:W-:Y:S01]  /*2e90*/  ISETP.GT.AND P3, PT, R3, 0x48, PT ;  /* 0x000000480300780c */ /* 0x000fe20003f64270 */
[--C-:B------:R-:W-:Y:S01]  /*2ea0*/  IMAD.MOV.U32 R119, RZ, RZ, R151.reuse ;  /* 0x000000ffff777224 */ /* 0x100fe200078e0097 */
[----:B------:R-:W-:Y:S01]  /*2eb0*/  FSEL R57, R57, -INF , P2 ;  /* 0xff80000039397808 */ /* 0x000fe20001000000 */
[----:B------:R-:W-:Y:S01]  /*2ec0*/  MUFU.EX2 R175, R175 ;  /* 0x000000af00af7308 */ /* 0x000fe20000000800 */
[----:B------:R-:W-:Y:S01]  /*2ed0*/  FMNMX.FTZ R4, R47, R4, !PT ;  /* 0x000000042f047209 */ /* 0x000fe20007810000 */
[--C-:B------:R-:W-:Y:S01]  /*2ee0*/  IMAD.MOV.U32 R117, RZ, RZ, R151.reuse ;  /* 0x000000ffff757224 */ /* 0x100fe200078e0097 */
[----:B------:R-:W-:Y:S01]  /*2ef0*/  ISETP.GT.AND P2, PT, R3, 0x49, PT ;  /* 0x000000490300780c */ /* 0x000fe20003f44270 */
[--C-:B------:R-:W-:Y:S01]  /*2f00*/  IMAD.MOV.U32 R115, RZ, RZ, R151.reuse ;  /* 0x000000ffff737224 */ /* 0x100fe200078e0097 */
[----:B------:R-:W-:Y:S01]  /*2f10*/  FSEL R51, R60, -INF , P3 ;  /* 0xff8000003c337808 */ /* 0x000fe20001800000 */
[--C-:B------:R-:W-:Y:S01]  /*2f20*/  IMAD.MOV.U32 R113, RZ, RZ, R151.reuse ;  /* 0x000000ffff717224 */ /* 0x100fe200078e0097 */
[----:B------:R-:W-:Y:S01]  /*2f30*/  FMNMX.FTZ R4, R57, R4, !PT ;  /* 0x0000000439047209 */ /* 0x000fe20007810000 */
[----:B------:R-:W-:Y:S01]  /*2f40*/  MUFU.EX2 R28, R28 ;  /* 0x0000001c001c7308 */ /* 0x000fe20000000800 */
[----:B------:R-:W-:Y:S01]  /*2f50*/  ISETP.GT.AND P3, PT, R3, 0x50, PT ;  /* 0x000000500300780c */ /* 0x000fe20003f64270 */
[--C-:B------:R-:W-:Y:S01]  /*2f60*/  IMAD.MOV.U32 R111, RZ, RZ, R151.reuse ;  /* 0x000000ffff6f7224 */ /* 0x100fe200078e0097 */
[----:B------:R-:W-:Y:S01]  /*2f70*/  FSEL R61, R61, -INF , P2 ;  /* 0xff8000003d3d7808 */ /* 0x000fe20001000000 */
[--C-:B------:R-:W-:Y:S01]  /*2f80*/  IMAD.MOV.U32 R109, RZ, RZ, R151.reuse ;  /* 0x000000ffff6d7224 */ /* 0x100fe200078e0097 */
        /* <DEDUP_REMOVED lines=23> */
[----:B------:R-:W-:Y:S01]  /*3100*/  IMAD.MOV.U32 R91, RZ, RZ, R151 ;  /* 0x000000ffff5b7224 */ /* 0x000fe200078e0097 */
[----:B------:R-:W-:-:S02]  /*3110*/  FMNMX.FTZ R4, R59, R4, !PT ;  /* 0x000000043b047209 */ /* 0x000fc40007810000 */
[----:B------:R-:W-:Y:S01]  /*3120*/  ISETP.GT.AND P2, PT, R3, 0x61, PT ;  /* 0x000000610300780c */ /* 0x000fe20003f44270 */
[----:B------:R-:W-:Y:S01]  /*3130*/  MUFU.EX2 R32, R32 ;  /* 0x0000002000207308 */ /* 0x000fe20000000800 */
[----:B------:R-:W-:Y:S02]  /*3140*/  FSEL R63, R72, -INF , P3 ;  /* 0xff800000483f7808 */ /* 0x000fe40001800000 */
[----:B------:R-:W-:Y:S02]  /*3150*/  FMNMX.FTZ R4, R69, R4, !PT ;  /* 0x0000000445047209 */ /* 0x000fe40007810000 */
[----:B------:R-:W-:Y:S02]  /*3160*/  ISETP.GT.AND P3, PT, R3, 0x68, PT ;  /* 0x000000680300780c */ /* 0x000fe40003f64270 */
[----:B------:R-:W-:Y:S01]  /*3170*/  FSEL R73, R73, -INF , P2 ;  /* 0xff80000049497808 */ /* 0x000fe20001000000 */
[----:B------:R-:W-:Y:S01]  /*3180*/  MUFU.EX2 R165, R165 ;  /* 0x000000a500a57308 */ /* 0x000fe20000000800 */
[----:B------:R-:W-:-:S02]  /*3190*/  FMNMX.FTZ R4, R63, R4, !PT ;  /* 0x000000043f047209 */ /* 0x000fc40007810000 */
[----:B------:R-:W-:Y:S02]  /*31a0*/  ISETP.GT.AND P2, PT, R3, 0x69, PT ;  /* 0x000000690300780c */ /* 0x000fe40003f44270 */
[----:B------:R-:W-:Y:S02]  /*31b0*/  FSEL R67, R76, -INF , P3 ;  /* 0xff8000004c437808 */ /* 0x000fe40001800000 */
[----:B------:R-:W-:Y:S01]  /*31c0*/  FMNMX.FTZ R4, R73, R4, !PT ;  /* 0x0000000449047209 */ /* 0x000fe20007810000 */
[----:B------:R-:W-:Y:S01]  /*31d0*/  MUFU.EX2 R34, R34 ;  /* 0x0000002200227308 */ /* 0x000fe20000000800 */
[----:B------:R-:W-:Y:S02]  /*31e0*/  ISETP.GT.AND P3, PT, R3, 0x70, PT ;  /* 0x000000700300780c */ /* 0x000fe40003f64270 */
[----:B------:R-:W-:Y:S02]  /*31f0*/  FSEL R77, R77, -INF , P2 ;  /* 0xff8000004d4d7808 */ /* 0x000fe40001000000 */
        /* <DEDUP_REMOVED lines=13> */
[----:B------:R-:W-:Y:S02]  /*32d0*/  FSEL R85, R85, -INF , P2 ;  /* 0xff80000055557808 */ /* 0x000fe40001000000 */
[----:B------:R-:W-:Y:S02]  /*32e0*/  FMNMX.FTZ R4, R3, R4, !PT ;  /* 0x0000000403047209 */ /* 0x000fe40007810000 */
[----:B------:R-:W-:-:S02]  /*32f0*/  F2FP.BF16.F32.PACK_AB R181, R6, R181 ;  /* 0x000000b506b5723e */ /* 0x000fc400000010ff */
[----:B------:R-:W-:Y:S01]  /*3300*/  FMNMX.FTZ R4, R85, R4, !PT ;  /* 0x0000000455047209 */ /* 0x000fe20007810000 */
[----:B------:R-:W-:Y:S04]  /*3310*/  MUFU.EX2 R38, R38 ;  /* 0x0000002600267308 */ /* 0x000fe80000000800 */
[----:B------:R-:W2:Y:S04]  /*3320*/  SHFL.BFLY PT, R89, R4, 0x2, 0x1f ;  /* 0x0c401f0004597f89 */ /* 0x000ea800000e0000 */
[----:B------:R-:W-:Y:S08]  /*3330*/  MUFU.EX2 R163, R163 ;  /* 0x000000a300a37308 */ /* 0x000ff00000000800 */
[----:B------:R-:W-:Y:S08]  /*3340*/  MUFU.EX2 R40, R40 ;  /* 0x0000002800287308 */ /* 0x000ff00000000800 */
[----:B------:R-:W-:Y:S01]  /*3350*/  MUFU.EX2 R157, R157 ;  /* 0x0000009d009d7308 */ /* 0x000fe20000000800 */
[----:B--2---:R-:W-:-:S07]  /*3360*/  FMNMX.FTZ R89, R4, R89, !PT ;  /* 0x0000005904597209 */ /* 0x004fce0007810000 */
[----:B------:R-:W-:Y:S01]  /*3370*/  MUFU.EX2 R44, R75 ;  /* 0x0000004b002c7308 */ /* 0x000fe20000000800 */
[----:B------:R-:W2:Y:S07]  /*3380*/  SHFL.BFLY PT, R4, R89, 0x1, 0x1f ;  /* 0x0c201f0059047f89 */ /* 0x000eae00000e0000 */
[----:B------:R-:W-:Y:S08]  /*3390*/  MUFU.EX2 R127, R127 ;  /* 0x0000007f007f7308 */ /* 0x000ff00000000800 */
[----:B------:R-:W3:Y:S08]  /*33a0*/  MUFU.EX2 R48, R79 ;  /* 0x0000004f00307308 */ /* 0x000ef00000000800 */
[----:B------:R-:W-:Y:S01]  /*33b0*/  MUFU.EX2 R129, R129 ;  /* 0x0000008100817308 */ /* 0x000fe20000000800 */
[----:B--2---:R-:W-:Y:S01]  /*33c0*/  FMNMX.FTZ R4, R89, R4, !PT ;  /* 0x0000000459047209 */ /* 0x004fe20007810000 */
[----:B------:R-:W-:-:S03]  /*33d0*/  IMAD.MOV.U32 R89, RZ, RZ, R151 ;  /* 0x000000ffff597224 */ /* 0x000fc600078e0097 */
[C---:B------:R-:W-:Y:S01]  /*33e0*/  FSETP.NEU.FTZ.AND P2, PT, R4.reuse, -INF , PT ;  /* 0xff8000000400780b */ /* 0x040fe20003f5d000 */
[----:B------:R-:W-:Y:S02]  /*33f0*/  FMUL.FTZ R42, R4, R0 ;  /* 0x00000000042a7220 */ /* 0x000fe40000410000 */
[----:B------:R-:W-:Y:S01]  /*3400*/  MUFU.EX2 R50, R83 ;  /* 0x0000005300327308 */ /* 0x000fe20000000800 */
[----:B---3--:R-:W-:Y:S02]  /*3410*/  F2FP.BF16.F32.PACK_AB R159, R48, R127 ;  /* 0x0000007f309f723e */ /* 0x008fe400000010ff */
[----:B------:R-:W-:Y:S02]  /*3420*/  FSEL R42, R42, RZ, P2 ;  /* 0x000000ff2a2a7208 */ /* 0x000fe40001000000 */
[----:B------:R-:W-:-:S03]  /*3430*/  PLOP3.LUT P2, PT, PT, PT, UP0, 0x80, 0x0 ;  /* 0x000000000000781c */ /* 0x000fc60003f4f008 */
        /* <DEDUP_REMOVED lines=12> */
[-C--:B------:R-:W-:Y:S01]  /*3500*/  FFMA.FTZ R45, R45, R0.reuse, -R42 ;  /* 0x000000002d2d7223 */ /* 0x080fe2000001082a */
[----:B------:R-:W3:Y:S01]  /*3510*/  MUFU.EX2 R25, R25 ;  /* 0x0000001900197308 */ /* 0x000ee20000000800 */
        /* <DEDUP_REMOVED lines=14> */
[-C--:B------:R-:W-:Y:S01]  /*3600*/  FFMA.FTZ R65, R65, R0.reuse, -R42 ;  /* 0x0000000041417223 */ /* 0x080fe2000001082a */
[----:B------:R4:W5:Y:S01]  /*3610*/  MUFU.EX2 R182, R29 ;  /* 0x0000001d00b67308 */ /* 0x0009620000000800 */
[----:B------:R-:W-:Y:S01]  /*3620*/  FADD.FTZ R5, R179, R52 ;  /* 0x00000034b3057221 */ /* 0x000fe20000010000 */
[----:B---3--:R-:W-:Y:S01]  /*3630*/  FADD.FTZ R52, R180, R25 ;  /* 0x00000019b4347221 */ /* 0x008fe20000010000 */
[-CC-:B------:R-:W-:Y:S01]  /*3640*/  FFMA.FTZ R59, R59, R0.reuse, -R42.reuse ;  /* 0x000000003b3b7223 */ /* 0x180fe2000001082a */
[-CC-:B------:R-:W-:Y:S01]  /*3650*/  FFMA.FTZ R69, R69, R0.reuse, -R42.reuse ;  /* 0x0000000045457223 */ /* 0x180fe2000001082a */
[----:B------:R-:W-:Y:S01]  /*3660*/  FADD.FTZ R54, R24, R5 ;  /* 0x0000000518367221 */ /* 0x000fe20000010000 */
[-CC-:B------:R-:W-:Y:S01]  /*3670*/  FFMA.FTZ R63, R63, R0.reuse, -R42.reuse ;  /* 0x000000003f3f7223 */ /* 0x180fe2000001082a */
[-C--:B------:R-:W-:Y:S01]  /*3680*/  FFMA.FTZ R73, R73, R0.reuse, -R42 ;  /* 0x0000000049497223 */ /* 0x080fe2000001082a */
[----:B------:R-:W3:Y:S01]  /*3690*/  MUFU.EX2 R21, R21 ;  /* 0x0000001500157308 */ /* 0x000ee20000000800 */
[----:B--2---:R-:W-:Y:S01]  /*36a0*/  FADD.FTZ R5, R15, R52 ;  /* 0x000000340f057221 */ /* 0x004fe20000010000 */
[----:B----4-:R-:W-:Y:S01]  /*36b0*/  FADD.FTZ R29, R173, R54 ;  /* 0x00000036ad1d7221 */ /* 0x010fe20000010000 */
[-CC-:B------:R-:W-:Y:S01]  /*36c0*/  FFMA.FTZ R67, R67, R0.reuse, -R42.reuse ;  /* 0x0000000043437223 */ /* 0x180fe2000001082a */
[-CC-:B------:R-:W-:Y:S01]  /*36d0*/  FFMA.FTZ R77, R77, R0.reuse, -R42.reuse ;  /* 0x000000004d4d7223 */ /* 0x180fe2000001082a */
[-CC-:B------:R-:W-:Y:S01]  /*36e0*/  FFMA.FTZ R71, R71, R0.reuse, -R42.reuse ;  /* 0x0000000047477223 */ /* 0x180fe2000001082a */
[----:B------:R-:W-:Y:S01]  /*36f0*/  FADD.FTZ R54, R26, R29 ;  /* 0x0000001d1a367221 */ /* 0x000fe20000010000 */
[-C--:B------:R-:W-:Y:S01]  /*3700*/  FFMA.FTZ R81, R81, R0.reuse, -R42 ;  /* 0x0000000051517223 */ /* 0x080fe2000001082a */
[----:B------:R-:W2:Y:S01]  /*3710*/  MUFU.EX2 R176, R33 ;  /* 0x0000002100b07308 */ /* 0x000ea20000000800 */
[----:B-----5:R-:W-:Y:S01]  /*3720*/  FADD.FTZ R52, R182, R5 ;  /* 0x00000005b6347221 */ /* 0x020fe20000010000 */
[----:B------:R-:W-:Y:S01]  /*3730*/  FADD.FTZ R29, R175, R54 ;  /* 0x00000036af1d7221 */ /* 0x000fe20000010000 */
[-CC-:B------:R-:W-:Y:S01]  /*3740*/  FFMA.FTZ R3, R3, R0.reuse, -R42.reuse ;  /* 0x0000000003037223 */ /* 0x180fe2000001082a */
[----:B------:R-:W-:Y:S01]  /*3750*/  FFMA.FTZ R42, R85, R0, -R42 ;  /* 0x00000000552a7223 */ /* 0x000fe2000001082a */
[----:B------:R-:W-:Y:S01]  /*3760*/  F2FP.BF16.F32.PACK_AB R180, R25, R180 ;  /* 0x000000b419b4723e */ /* 0x000fe200000010ff */
[----:B------:R-:W-:Y:S01]  /*3770*/  FADD.FTZ R54, R28, R29 ;  /* 0x0000001d1c367221 */ /* 0x000fe20000010000 */
[----:B------:R-:W-:Y:S01]  /*3780*/  F2FP.BF16.F32.PACK_AB R182, R182, R15 ;  /* 0x0000000fb6b6723e */ /* 0x000fe200000010ff */
[----:B------:R-:W4:Y:S01]  /*3790*/  MUFU.EX2 R27, R27 ;  /* 0x0000001b001b7308 */ /* 0x000f220000000800 */
[----:B---3--:R-:W-:Y:S01]  /*37a0*/  FADD.FTZ R5, R21, R52 ;  /* 0x0000003415057221 */ /* 0x008fe20000010000 */
[----:B------:R-:W-:Y:S01]  /*37b0*/  FADD.FTZ R29, R169, R54 ;  /* 0x00000036a91d7221 */ /* 0x000fe20000010000 */
[----:B------:R-:W-:-:S02]  /*37c0*/  F2FP.BF16.F32.PACK_AB R153, R50, R129 ;  /* 0x000000813299723e */ /* 0x000fc400000010ff */
[----:B------:R-:W-:Y:S01]  /*37d0*/  F2FP.BF16.F32.PACK_AB R183, R14, R183 ;  /* 0x000000b70eb7723e */ /* 0x000fe200000010ff */
[----:B------:R-:W-:Y:S01]  /*37e0*/  FADD.FTZ R54, R30, R29 ;  /* 0x0000001d1e367221 */ /* 0x000fe20000010000 */
[----:B------:R-:W-:Y:S01]  /*37f0*/  F2FP.BF16.F32.PACK_AB R177, R20, R177 ;  /* 0x000000b114b1723e */ /* 0x000fe200000010ff */
[----:B------:R-:W3:Y:S01]  /*3800*/  MUFU.EX2 R178, R37 ;  /* 0x0000002500b27308 */ /* 0x000ee20000000800 */
[----:B--2---:R-:W-:Y:S01]  /*3810*/  FADD.FTZ R52, R176, R5 ;  /* 0x00000005b0347221 */ /* 0x004fe20000010000 */
[----:B------:R-:W-:Y:S01]  /*3820*/  FADD.FTZ R29, R171, R54 ;  /* 0x00000036ab1d7221 */ /* 0x000fe20000010000 */
[----:B------:R-:W-:Y:S02]  /*3830*/  F2FP.BF16.F32.PACK_AB R179, R24, R179 ;  /* 0x000000b318b3723e */ /* 0x000fe400000010ff */
[----:B------:R-:W-:Y:S02]  /*3840*/  F2FP.BF16.F32.PACK_AB R173, R26, R173 ;  /* 0x000000ad1aad723e */ /* 0x000fe400000010ff */
[----:B------:R-:W-:Y:S01]  /*3850*/  F2FP.BF16.F32.PACK_AB R175, R28, R175 ;  /* 0x000000af1caf723e */ /* 0x000fe200000010ff */
[----:B------:R-:W2:Y:S01]  /*3860*/  MUFU.EX2 R31, R31 ;  /* 0x0000001f001f7308 */ /* 0x000ea20000000800 */
[----:B----4-:R-:W-:Y:S01]  /*3870*/  FADD.FTZ R5, R27, R52 ;  /* 0x000000341b057221 */ /* 0x010fe20000010000 */
[----:B------:R-:W-:-:S02]  /*3880*/  F2FP.BF16.F32.PACK_AB R169, R30, R169 ;  /* 0x000000a91ea9723e */ /* 0x000fc400000010ff */
[----:B------:R-:W-:Y:S02]  /*3890*/  F2FP.BF16.F32.PACK_AB R171, R32, R171 ;  /* 0x000000ab20ab723e */ /* 0x000fe400000010ff */
[----:B------:R-:W-:Y:S02]  /*38a0*/  F2FP.BF16.F32.PACK_AB R176, R176, R21 ;  /* 0x00000015b0b0723e */ /* 0x000fe400000010ff */
[----:B------:R-:W1:Y:S01]  /*38b0*/  MUFU.EX2 R172, R41 ;  /* 0x0000002900ac7308 */ /* 0x000e620000000800 */
[C---:B---3--:R-:W-:Y:S01]  /*38c0*/  FADD.FTZ R52, R178.reuse, R5 ;  /* 0x00000005b2347221 */ /* 0x048fe20000010000 */
[----:B------:R-:W-:-:S06]  /*38d0*/  F2FP.BF16.F32.PACK_AB R178, R178, R27 ;  /* 0x0000001bb2b2723e */ /* 0x000fcc00000010ff */
[----:B------:R-:W3:Y:S01]  /*38e0*/  MUFU.EX2 R35, R35 ;  /* 0x0000002300237308 */ /* 0x000ee20000000800 */
[----:B--2---:R-:W-:Y:S01]  /*38f0*/  FADD.FTZ R5, R31, R52 ;  /* 0x000000341f057221 */ /* 0x004fe20000010000 */
[----:B------:R-:W-:-:S04]  /*3900*/  FADD.FTZ R52, R32, R29 ;  /* 0x0000001d20347221 */ /* 0x000fc80000010000 */
[----:B------:R-:W-:Y:S01]  /*3910*/  FADD.FTZ R29, R165, R52 ;  /* 0x00000034a51d7221 */ /* 0x000fe20000010000 */
[----:B------:R-:W-:Y:S01]  /*3920*/  F2FP.BF16.F32.PACK_AB R165, R34, R165 ;  /* 0x000000a522a5723e */ /* 0x000fe200000010ff */
[----:B------:R-:W2:Y:S01]  /*3930*/  MUFU.EX2 R174, R45 ;  /* 0x0000002d00ae7308 */ /* 0x000ea20000000800 */
[----:B-1----:R-:W-:Y:S01]  /*3940*/  FADD.FTZ R2, R172, R5 ;  /* 0x00000005ac027221 */ /* 0x002fe20000010000 */
[----:B------:R-:W-:Y:S01]  /*3950*/  FADD.FTZ R52, R34, R29 ;  /* 0x0000001d22347221 */ /* 0x000fe20000010000 */
[----:B------:R-:W-:-:S03]  /*3960*/  F2FP.BF16.F32.PACK_AB R172, R172, R31 ;  /* 0x0000001facac723e */ /* 0x000fc600000010ff */
[----:B------:R-:W-:Y:S01]  /*3970*/  FADD.FTZ R29, R167, R52 ;  /* 0x00000034a71d7221 */ /* 0x000fe20000010000 */
[C---:B------:R-:W-:Y:S01]  /*3980*/  F2FP.BF16.F32.PACK_AB R167, R36.reuse, R167 ;  /* 0x000000a724a7723e */ /* 0x040fe200000010ff */
[----:B------:R-:W1:Y:S01]  /*3990*/  MUFU.EX2 R39, R39 ;  /* 0x0000002700277308 */ /* 0x000e620000000800 */
[----:B---3--:R-:W-:Y:S01]  /*39a0*/  FADD.FTZ R5, R35, R2 ;  /* 0x0000000223057221 */ /* 0x008fe20000010000 */
[----:B------:R-:W-:-:S04]  /*39b0*/  FADD.FTZ R52, R36, R29 ;  /* 0x0000001d24347221 */ /* 0x000fc80000010000 */
[----:B------:R-:W-:Y:S01]  /*39c0*/  FADD.FTZ R29, R161, R52 ;  /* 0x00000034a11d7221 */ /* 0x000fe20000010000 */
[----:B------:R-:W-:Y:S01]  /*39d0*/  F2FP.BF16.F32.PACK_AB R161, R38, R161 ;  /* 0x000000a126a1723e */ /* 0x000fe200000010ff */
[----:B------:R-:W3:Y:S01]  /*39e0*/  MUFU.EX2 R168, R49 ;  /* 0x0000003100a87308 */ /* 0x000ee20000000800 */
[----:B--2---:R-:W-:Y:S01]  /*39f0*/  FADD.FTZ R2, R174, R5 ;  /* 0x00000005ae027221 */ /* 0x004fe20000010000 */
[----:B------:R-:W-:Y:S01]  /*3a00*/  FADD.FTZ R52, R38, R29 ;  /* 0x0000001d26347221 */ /* 0x000fe20000010000 */
[----:B------:R-:W-:-:S03]  /*3a10*/  F2FP.BF16.F32.PACK_AB R174, R174, R35 ;  /* 0x00000023aeae723e */ /* 0x000fc600000010ff */
[----:B------:R-:W-:Y:S01]  /*3a20*/  FADD.FTZ R29, R163, R52 ;  /* 0x00000034a31d7221 */ /* 0x000fe20000010000 */
[C---:B------:R-:W-:Y:S01]  /*3a30*/  F2FP.BF16.F32.PACK_AB R163, R40.reuse, R163 ;  /* 0x000000a328a3723e */ /* 0x040fe200000010ff */
[----:B------:R-:W2:Y:S01]  /*3a40*/  MUFU.EX2 R43, R43 ;  /* 0x0000002b002b7308 */ /* 0x000ea20000000800 */
[----:B-1----:R-:W-:Y:S01]  /*3a50*/  FADD.FTZ R5, R39, R2 ;  /* 0x0000000227057221 */ /* 0x002fe20000010000 */
[----:B------:R-:W-:-:S04]  /*3a60*/  FADD.FTZ R6, R40, R29 ;  /* 0x0000001d28067221 */ /* 0x000fc80000010000 */
[----:B------:R-:W-:Y:S01]  /*3a70*/  FADD.FTZ R29, R157, R6 ;  /* 0x000000069d1d7221 */ /* 0x000fe20000010000 */
[----:B------:R-:W-:Y:S01]  /*3a80*/  F2FP.BF16.F32.PACK_AB R157, R44, R157 ;  /* 0x0000009d2c9d723e */ /* 0x000fe200000010ff */
[----:B------:R-:W1:Y:S01]  /*3a90*/  MUFU.EX2 R170, R53 ;  /* 0x0000003500aa7308 */ /* 0x000e620000000800 */
[----:B---3--:R-:W-:Y:S01]  /*3aa0*/  FADD.FTZ R2, R168, R5 ;  /* 0x00000005a8027221 */ /* 0x008fe20000010000 */
[----:B------:R-:W-:Y:S01]  /*3ab0*/  FADD.FTZ R6, R44, R29 ;  /* 0x0000001d2c067221 */ /* 0x000fe20000010000 */
[----:B------:R-:W-:-:S03]  /*3ac0*/  F2FP.BF16.F32.PACK_AB R168, R168, R39 ;  /* 0x00000027a8a8723e */ /* 0x000fc600000010ff */
[----:B------:R-:W-:Y:S01]  /*3ad0*/  FADD.FTZ R29, R127, R6 ;  /* 0x000000067f1d7221 */ /* 0x000fe20000010000 */
[----:B------:R-:W-:Y:S01]  /*3ae0*/  IMAD.MOV.U32 R127, RZ, RZ, R151 ;  /* 0x000000ffff7f7224 */ /* 0x000fe200078e0097 */
[----:B------:R-:W3:Y:S01]  /*3af0*/  MUFU.EX2 R47, R47 ;  /* 0x0000002f002f7308 */ /* 0x000ee20000000800 */
[----:B--2---:R-:W-:Y:S01]  /*3b00*/  FADD.FTZ R5, R43, R2 ;  /* 0x000000022b057221 */ /* 0x004fe20000010000 */
[----:B------:R-:W-:-:S04]  /*3b10*/  FADD.FTZ R6, R48, R29 ;  /* 0x0000001d30067221 */ /* 0x000fc80000010000 */
[----:B------:R-:W-:Y:S01]  /*3b20*/  FADD.FTZ R29, R129, R6 ;  /* 0x00000006811d7221 */ /* 0x000fe20000010000 */
[----:B------:R-:W-:Y:S01]  /*3b30*/  IMAD.MOV.U32 R129, RZ, RZ, R151 ;  /* 0x000000ffff817224 */ /* 0x000fe200078e0097 */
[----:B------:R-:W2:Y:S01]  /*3b40*/  MUFU.EX2 R164, R57 ;  /* 0x0000003900a47308 */ /* 0x000ea20000000800 */
[----:B-1----:R-:W-:Y:S01]  /*3b50*/  FADD.FTZ R2, R170, R5 ;  /* 0x00000005aa027221 */ /* 0x002fe20000010000 */
[----:B------:R-:W-:Y:S01]  /*3b60*/  FADD.FTZ R6, R50, R29 ;  /* 0x0000001d32067221 */ /* 0x000fe20000010000 */
[----:B------:R-:W-:-:S05]  /*3b70*/  F2FP.BF16.F32.PACK_AB R170, R170, R43 ;  /* 0x0000002baaaa723e */ /* 0x000fca00000010ff */
[----:B------:R-:W1:Y:S01]  /*3b80*/  MUFU.EX2 R51, R51 ;  /* 0x0000003300337308 */ /* 0x000e620000000800 */
[----:B---3--:R-:W-:-:S07]  /*3b90*/  FADD.FTZ R5, R47, R2 ;  /* 0x000000022f057221 */ /* 0x008fce0000010000 */
[----:B------:R-:W3:Y:S01]  /*3ba0*/  MUFU.EX2 R166, R61 ;  /* 0x0000003d00a67308 */ /* 0x000ee20000000800 */
[C---:B--2---:R-:W-:Y:S01]  /*3bb0*/  FADD.FTZ R2, R164.reuse, R5 ;  /* 0x00000005a4027221 */ /* 0x044fe20000010000 */
[----:B------:R-:W-:-:S06]  /*3bc0*/  F2FP.BF16.F32.PACK_AB R164, R164, R47 ;  /* 0x0000002fa4a4723e */ /* 0x000fcc00000010ff */
[----:B------:R-:W2:Y:S01]  /*3bd0*/  MUFU.EX2 R55, R55 ;  /* 0x0000003700377308 */ /* 0x000ea20000000800 */
[----:B-1----:R-:W-:-:S07]  /*3be0*/  FADD.FTZ R5, R51, R2 ;  /* 0x0000000233057221 */ /* 0x002fce0000010000 */
[----:B------:R-:W1:Y:S01]  /*3bf0*/  MUFU.EX2 R160, R65 ;  /* 0x0000004100a07308 */ /* 0x000e620000000800 */
[C---:B---3--:R-:W-:Y:S01]  /*3c00*/  FADD.FTZ R2, R166.reuse, R5 ;  /* 0x00000005a6027221 */ /* 0x048fe20000010000 */
[----:B------:R-:W-:-:S06]  /*3c10*/  F2FP.BF16.F32.PACK_AB R166, R166, R51 ;  /* 0x00000033a6a6723e */ /* 0x000fcc00000010ff */
[----:B------:R-:W3:Y:S01]  /*3c20*/  MUFU.EX2 R59, R59 ;  /* 0x0000003b003b7308 */ /* 0x000ee20000000800 */
[----:B--2---:R-:W-:-:S07]  /*3c30*/  FADD.FTZ R5, R55, R2 ;  /* 0x0000000237057221 */ /* 0x004fce0000010000 */
[----:B------:R-:W2:Y:S01]  /*3c40*/  MUFU.EX2 R162, R69 ;  /* 0x0000004500a27308 */ /* 0x000ea20000000800 */
[C---:B-1----:R-:W-:Y:S01]  /*3c50*/  FADD.FTZ R2, R160.reuse, R5 ;  /* 0x00000005a0027221 */ /* 0x042fe20000010000 */
[----:B------:R-:W-:-:S06]  /*3c60*/  F2FP.BF16.F32.PACK_AB R160, R160, R55 ;  /* 0x00000037a0a0723e */ /* 0x000fcc00000010ff */
        /* <DEDUP_REMOVED lines=23> */
[----:B---3--:R-:W-:Y:S01]  /*3de0*/  FADD.FTZ R15, R3, R2 ;  /* 0x00000002030f7221 */ /* 0x008fe20000010000 */
[----:B------:R-:W-:Y:S02]  /*3df0*/  MOV R2, 0x3f800000 ;  /* 0x3f80000000027802 */ /* 0x000fe40000000f00 */
[C---:B--2---:R-:W-:Y:S01]  /*3e00*/  F2FP.BF16.F32.PACK_AB R155, R46.reuse, R131 ;  /* 0x000000832e9b723e */ /* 0x044fe200000010ff */
[----:B------:R-:W-:Y:S01]  /*3e10*/  FADD.FTZ R5, R46, R29 ;  /* 0x0000001d2e057221 */ /* 0x000fe20000010000 */
[----:B------:R-:W-:Y:S01]  /*3e20*/  IMAD.MOV.U32 R131, RZ, RZ, R151 ;  /* 0x000000ffff837224 */ /* 0x000fe200078e0097 */
[C---:B-1----:R-:W-:Y:S01]  /*3e30*/  F2FP.BF16.F32.PACK_AB R154, R42.reuse, R3 ;  /* 0x000000032a9a723e */ /* 0x042fe200000010ff */
[----:B------:R-:W-:Y:S01]  /*3e40*/  FADD.FTZ R6, R42, R15 ;  /* 0x0000000f2a067221 */ /* 0x000fe20000010000 */
[----:B------:R-:W-:Y:S01]  /*3e50*/  IMAD.MOV.U32 R3, RZ, RZ, 0x3f800000 ;  /* 0x3f800000ff037424 */ /* 0x000fe200078e00ff */
[----:B------:R-:W-:Y:S06]  /*3e60*/  @!P2 BRA `(.L_x_1865) ;  /* 0x0000002c001ca947 */ /* 0x000fec0003800000 */
[----:B------:R-:W-:Y:S01]  /*3e70*/  IMAD.MOV.U32 R15, RZ, RZ, R7 ;  /* 0x000000ffff0f7224 */ /* 0x000fe200078e0007 */
[----:B------:R-:W-:Y:S01]  /*3e80*/  CS2R R150, SRZ ;  /* 0x0000000000967805 */ /* 0x000fe2000001ff00 */
[----:B------:R-:W-:Y:S01]  /*3e90*/  IMAD.MOV.U32 R14, RZ, RZ, R4 ;  /* 0x000000ffff0e7224 */ /* 0x000fe200078e0004 */
[----:B------:R-:W-:Y:S01]  /*3ea0*/  CS2R R146, SRZ ;  /* 0x0000000000927805 */ /* 0x000fe2000001ff00 */
[----:B------:R-:W-:Y:S01]  /*3eb0*/  IMAD.MOV.U32 R2, RZ, RZ, 0x3f800000 ;  /* 0x3f800000ff027424 */ /* 0x000fe200078e00ff */
        /* <DEDUP_REMOVED lines=31> */
[----:B------:R-:W-:Y:S01]  /*40b0*/  UMOV UR4, UR36 ;  /* 0x0000002400047c82 */ /* 0x000fe20008000000 */
[----:B------:R-:W-:-:S05]  /*40c0*/  ULDC.64 UR40, c[0x0][0x3f8] ;  /* 0x0000fe0000287ab9 */ /* 0x000fca0000000a00 */
.L_x_1874:
[----:B------:R-:W-:-:S04]  /*40d0*/  UIADD3 UR5, UR4, 0x1, URZ ;  /* 0x0000000104057890 */ /* 0x000fc8000fffe03f */
[----:B------:R-:W-:-:S04]  /*40e0*/  UISETP.NE.AND UP0, UPT, UR5, 0x2, UPT ;  /* 0x000000020500788c */ /* 0x000fc8000bf05270 */
[----:B------:R-:W-:Y:S02]  /*40f0*/  USEL UR46, URZ, 0x1, UP0 ;  /* 0x000000013f2e7887 */ /* 0x000fe40008000000 */
[----:B------:R-:W-:Y:S02]  /*4100*/  USEL UR36, UR5, URZ, UP0 ;  /* 0x0000003f05247287 */ /* 0x000fe40008000000 */
[----:B------:R-:W-:Y:S01]  /*4110*/  ULOP3.LUT UR46, UR39, UR46, URZ, 0x3c, !UPT ;  /* 0x0000002e272e7292 */ /* 0x000fe2000f8e3c3f */
[----:B------:R-:W-:Y:S11]  /*4120*/  @!P0 BRA `(.L_x_1866) ;  /* 0x0000000000048947 */ /* 0x000ff60003800000 */
[----:B------:R-:W-:Y:S01]  /*4130*/  BPT.TRAP 0x1 ;  /* 0x000000040000795c */ /* 0x000fe20000300000 */
.L_x_1866:
[----:B------:R-:W-:Y:S01]  /*4140*/  ULEA UR7, UR36, UR37, 0x3 ;  /* 0x0000002524077291 */ /* 0x000fe2000f8e183f */
[----:B------:R-:W-:-:S05]  /*4150*/  IMAD.U32 R0, RZ, RZ, UR46 ;  /* 0x0000002eff007e24 */ /* 0x000fca000f8e00ff */
[----:B------:R-:W-:-:S04]  /*4160*/  SHF.L.U32 R0, R0, 0x1f, RZ ;  /* 0x0000001f00007819 */ /* 0x000fc800000006ff */
[----:B------:R1:W2:Y:S01]  /*4170*/  SYNCS.PHASECHK.TRANS64.TRYWAIT P2, [UR7+0x34830], R0 ;  /* 0x03483000ff0075a7 */ /* 0x0002a20008040147 */
[----:B------:R-:W-:Y:S05]  /*4180*/  @!P0 BRA `(.L_x_1867) ;  /* 0x0000000000048947 */ /* 0x000fea0003800000 */
[----:B------:R-:W-:Y:S01]  /*4190*/  BPT.TRAP 0x1 ;  /* 0x000000040000795c */ /* 0x000fe20000300000 */
.L_x_1867:
[----:B--2---:R-:W-:Y:S05]  /*41a0*/  @P2 BRA `(.L_x_1868) ;  /* 0x0000000000082947 */ /* 0x004fea0003800000 */
[----:B------:R-:W2:Y:S02]  /*41b0*/  SYNCS.PHASECHK.TRANS64.TRYWAIT P2, [UR7+0x34830], R0 ;  /* 0x03483000ff0075a7 */ /* 0x000ea40008040147 */
[----:B--2---:R-:W-:Y:S05]  /*41c0*/  @!P2 BRA `(.L_x_1869) ;  /* 0x0000009800b8a947 */ /* 0x004fea0003800000 */
.L_x_1868:
        /* <DEDUP_REMOVED lines=16> */
[----:B------:R-:W-:Y:S01]  /*42d0*/  R2UR UR56, R10 ;  /* 0x000000000a3872ca */ /* 0x000fe200000e0000 */
[----:B------:R-:W-:Y:S01]  /*42e0*/  UIADD3 UR58, UR5, 0x2, URZ ;  /* 0x00000002053a7890 */ /* 0x000fe2000fffe03f */
[----:B------:R-:W-:Y:S01]  /*42f0*/  R2UR UR57, R11 ;  /* 0x000000000b3972ca */ /* 0x000fe200000e0000 */
        /* <DEDUP_REMOVED lines=77> */
[----:B------:R-:W-:Y:S01]  /*47d0*/  R2UR UR56, R8 ;  /* 0x00000000083872ca */ /* 0x000fe200000e0000 */
[----:B------:R-:W-:Y:S01]  /*47e0*/  UIADD3 UR58, UR5, 0x806, URZ ;  /* 0x00000806053a7890 */ /* 0x000fe2000fffe03f */
[----:B------:R-:W-:Y:S01]  /*47f0*/  R2UR UR57, R9 ;  /* 0x00000000093972ca */ /* 0x000fe200000e0000 */
        /* <DEDUP_REMOVED lines=34> */
.L_x_1870:
[----:B------:R-:W-:Y:S01]  /*4a20*/  ULEA UR5, UR4, UR37, 0x3 ;  /* 0x0000002504057291 */ /* 0x000fe2000f8e183f */
[----:B-12---:R-:W-:-:S05]  /*4a30*/  IMAD.U32 R0, RZ, RZ, UR39 ;  /* 0x00000027ff007e24 */ /* 0x006fca000f8e00ff */
[----:B------:R-:W-:-:S04]  /*4a40*/  SHF.L.U32 R0, R0, 0x1f, RZ ;  /* 0x0000001f00007819 */ /* 0x000fc800000006ff */
[----:B------:R1:W2:Y:S01]  /*4a50*/  SYNCS.PHASECHK.TRANS64.TRYWAIT P2, [UR5+0x34850], R0 ;  /* 0x03485000ff0075a7 */ /* 0x0002a20008040145 */
[----:B------:R-:W-:Y:S05]  /*4a60*/  @!P0 BRA `(.L_x_1871) ;  /* 0x0000000000048947 */ /* 0x000fea0003800000 */
[----:B------:R-:W-:Y:S01]  /*4a70*/  BPT.TRAP 0x1 ;  /* 0x000000040000795c */ /* 0x000fe20000300000 */
.L_x_1871:
[----:B--2---:R-:W-:Y:S05]  /*4a80*/  @P2 BRA `(.L_x_1872) ;  /* 0x0000000000082947 */ /* 0x004fea0003800000 */
[----:B------:R-:W2:Y:S02]  /*4a90*/  SYNCS.PHASECHK.TRANS64.TRYWAIT P2, [UR5+0x34850], R0 ;  /* 0x03485000ff0075a7 */ /* 0x000ea40008040145 */
[----:B--2---:R-:W-:Y:S05]  /*4aa0*/  @!P2 BRA `(.L_x_1873) ;  /* 0x000000900098a947 */ /* 0x004fea0003800000 */
.L_x_1872:
[----:B------:R-:W-:Y:S01]  /*4ab0*/  UIADD3 UR10, UR37, 0x400, URZ ;  /* 0x00000400250a7890 */ /* 0x000fe2000fffe03f */
[----:B------:R-:W-:Y:S01]  /*4ac0*/  WARPGROUP.ARRIVE ;  /* 0x00000000000079c5 */ /* 0x000fe20000000000 */
[----:B------:R-:W-:Y:S01]  /*4ad0*/  UMOV UR11, 0x40000040 ;  /* 0x40000040000b7882 */ /* 0x000fe20000000000 */
[----:B------:R-:W-:Y:S02]  /*4ae0*/  UISETP.NE.U32.AND UP0, UPT, UR40, URZ, UPT ;  /* 0x0000003f2800728c */ /* 0x000fe4000bf05070 */
[----:B------:R-:W-:Y:S02]  /*4af0*/  USHF.R.U32.HI UR10, URZ, 0x4, UR10 ;  /* 0x000000043f0a7899 */ /* 0x000fe4000801160a */
[----:B------:R-:W-:Y:S02]  /*4b00*/  UISETP.NE.AND.EX UP0, UPT, UR41, URZ, UPT, UP0 ;  /* 0x0000003f2900728c */ /* 0x000fe4000bf05300 */
[----:B------:R-:W-:Y:S01]  /*4b10*/  ULOP3.LUT UR10, UR10, 0x3fff, URZ, 0xc0, !UPT ;  /* 0x00003fff0a0a7892 */ /* 0x000fe2000f8ec03f */
[----:B------:R-:W-:Y:S01]  /*4b20*/  ULDC UR18, c[0x0][0x404] ;  /* 0x0001010000127ab9 */ /* 0x000fe20000000800 */
[----:B------:R-:W-:-:S02]  /*4b30*/  ULDC UR15, c[0x0][0x2e0] ;  /* 0x0000b800000f7ab9 */ /* 0x000fc40000000800 */
[----:B------:R-:W-:Y:S01]  /*4b40*/  ULOP3.LUT UR10, UR10, 0x4000000, URZ, 0xfc, !UPT ;  /* 0x040000000a0a7892 */ /* 0x000fe2000f8efc3f */
[----:B------:R-:W-:Y:S01]  /*4b50*/  ULDC UR14, c[0x0][0x288] ;  /* 0x0000a200000e7ab9 */ /* 0x000fe20000000800 */
[----:B------:R-:W-:Y:S02]  /*4b60*/  UMOV UR39, UR46 ;  /* 0x0000002e00277c82 */ /* 0x000fe40008000000 */
        /* <DEDUP_REMOVED lines=8> */
[----:B------:R-:W-:Y:S01]  /*4bf0*/  UMOV UR10, 0xffffff80 ;  /* 0xffffff80000a7882 */ /* 0x000fe20000000000 */
[----:B------:R-:W-:Y:S02]  /*4c00*/  USEL UR11, UR18, 0x1, UP0 ;  /* 0x00000001120b7887 */ /* 0x000fe40008000000 */
[----:B------:R-:W-:Y:S02]  /*4c10*/  UIMAD UR10, UR6, UR10, 0x1 ;  /* 0x00000001060a74a4 */ /* 0x000fe4000f8e020a */
[----:B------:R-:W-:Y:S02]  /*4c20*/  UISETP.GT.AND UP0, UPT, UR6, UR45, UPT ;  /* 0x0000002d0600728c */ /* 0x000fe4000bf04270 */
[----:B------:R-:W-:Y:S02]  /*4c30*/  UIADD3 UR10, UR42, UR10, URZ ;  /* 0x0000000a2a0a7290 */ /* 0x000fe4000fffe03f */
[----:B------:R-:W-:-:S02]  /*4c40*/  UIADD3 UR6, UR6, -0x1, URZ ;  /* 0xffffffff06067890 */ /* 0x000fc4000fffe03f */
[----:B------:R-:W-:-:S03]  /*4c50*/  UIMAD UR10, UR11, UR15, UR10 ;  /* 0x0000000f0b0a72a4 */ /* 0x000fc6000f8e020a */
[----:B------:R-:W-:Y:S01]  /*4c60*/  UMOV UR11, 0x40000040 ;  /* 0x40000040000b7882 */ /* 0x000fe20000000000 */
[----:B------:R-:W-:-:S06]  /*4c70*/  UIADD3 UR10, UR10, -UR14, URZ ;  /* 0x8000000e0a0a7290 */ /* 0x000fcc000fffe03f */
[----:B--2---:R-:W-:Y:S01]  /*4c80*/  IMAD.U32 R3, RZ, RZ, UR10 ;  /* 0x0000000aff037e24 */ /* 0x004fe2000f8e00ff */
[----:B------:R-:W-:-:S03]  /*4c90*/  UIADD3 UR10, UR4, 0x100, URZ ;  /* 0x00000100040a7890 */ /* 0x000fc6000fffe03f */
[----:B------:R-:W-:-:S04]  /*4ca0*/  IMAD R20, R22, -0x2, R3 ;  /* 0xfffffffe16147824 */ /* 0x000fc800078e0203 */
[----:B------:R-:W-:-:S05]  /*4cb0*/  IMAD.IADD R20, R23, 0x1, R20 ;  /* 0x0000000117147824 */ /* 0x000fca00078e0214 */
[C---:B------:R-:W-:Y:S02]  /*4cc0*/  ISETP.GT.AND P2, PT, R20.reuse, RZ, PT ;  /* 0x000000ff1400720c */ /* 0x040fe40003f44270 */
[----:B------:R-:W-:Y:S02]  /*4cd0*/  ISETP.GT.AND P3, PT, R20, 0x1, PT ;  /* 0x000000011400780c */ /* 0x000fe40003f64270 */
[----:B------:R-:W-:Y:S02]  /*4ce0*/  FSEL R203, R24, -INF , P2 ;  /* 0xff80000018cb7808 */ /* 0x000fe40001000000 */
[----:B------:R-:W-:Y:S02]  /*4cf0*/  ISETP.GT.AND P2, PT, R20, 0x8, PT ;  /* 0x000000081400780c */ /* 0x000fe40003f44270 */
[----:B------:R-:W-:Y:S02]  /*4d00*/  FSEL R207, R25, -INF , P3 ;  /* 0xff80000019cf7808 */ /* 0x000fe40001800000 */
[----:B-1----:R-:W-:-:S02]  /*4d10*/  FMNMX.FTZ R0, R203, R14, !PT ;  /* 0x0000000ecb007209 */ /* 0x002fc40007810000 */
[----:B------:R-:W-:Y:S02]  /*4d20*/  ISETP.GT.AND P3, PT, R20, 0x9, PT ;  /* 0x000000091400780c */ /* 0x000fe40003f64270 */
[----:B------:R-:W-:Y:S02]  /*4d30*/  FSEL R199, R28, -INF , P2 ;  /* 0xff8000001cc77808 */ /* 0x000fe40001000000 */
[----:B------:R-:W-:Y:S02]  /*4d40*/  FMNMX.FTZ R0, R207, R0, !PT ;  /* 0x00000000cf007209 */ /* 0x000fe40007810000 */
[----:B------:R-:W-:Y:S02]  /*4d50*/  ISETP.GT.AND P2, PT, R20, 0x10, PT ;  /* 0x000000101400780c */ /* 0x000fe40003f44270 */
        /* <DEDUP_REMOVED lines=21> */
[----:B------:R-:W-:Y:S01]  /*4eb0*/  FMNMX.FTZ R0, R181, R0, !PT ;  /* 0x00000000b5007209 */ /* 0x000fe20007810000 */
[----:B------:R-:W-:Y:S02]  /*4ec0*/  WARPGROUP.DEPBAR.LE gsb0, 0x0 ;  /* 0x00008000000079c5 */ /* 0x000fe40000010000 */
[----:B------:R-:W-:Y:S01]  /*4ed0*/  WARPGROUP.ARRIVE ;  /* 0x00000000000079c5 */ /* 0x000fe20000000000 */
[----:B------:R-:W-:Y:S02]  /*4ee0*/  FSEL R179, R44, -INF , P2 ;  /* 0xff8000002cb37808 */ /* 0x000fe40001000000 */
[C---:B------:R-:W-:Y:S02]  /*4ef0*/  ISETP.GT.AND P2, PT, R20.reuse, 0x30, PT ;  /* 0x000000301400780c */ /* 0x040fe40003f44270 */
[----:B------:R-:W-:Y:S01]  /*4f00*/  FSEL R177, R45, -INF , P3 ;  /* 0xff8000002db17808 */ /* 0x000fe20001800000 */
[----:B------:R-:W-:Y:S01]  /*4f10*/  HGMMA.64x128x16.F32.BF16 R88, R172, gdesc[UR8].tnspB, R88, gsb0 ;  /* 0x41e00008ac587df0 */ /* 0x000fe20008001858 */
[----:B------:R-:W-:Y:S01]  /*4f20*/  UIADD3 UR10, UR4, 0x180, URZ ;  /* 0x00000180040a7890 */ /* 0x000fe2000fffe03f */
[----:B------:R-:W-:Y:S01]  /*4f30*/  FMNMX.FTZ R0, R179, R0, !PT ;  /* 0x00000000b3007209 */ /* 0x000fe20007810000 */
[----:B------:R-:W-:Y:S01]  /*4f40*/  UMOV UR11, 0x40000040 ;  /* 0x40000040000b7882 */ /* 0x000fe20000000000 */
[----:B------:R-:W-:-:S02]  /*4f50*/  ISETP.GT.AND P3, PT, R20, 0x31, PT ;  /* 0x000000311400780c */ /* 0x000fc40003f64270 */
[----:B------:R-:W-:Y:S01]  /*4f60*/  FMNMX.FTZ R0, R177, R0, !PT ;  /* 0x00000000b1007209 */ /* 0x000fe20007810000 */
[----:B------:R-:W-:Y:S02]  /*4f70*/  WARPGROUP.DEPBAR.LE gsb0, 0x0 ;  /* 0x00008000000079c5 */ /* 0x000fe40000010000 */
[----:B------:R-:W-:Y:S01]  /*4f80*/  WARPGROUP.ARRIVE ;  /* 0x00000000000079c5 */ /* 0x000fe20000000000 */
[----:B------:R-:W-:Y:S02]  /*4f90*/  FSEL R175, R48, -INF , P2 ;  /* 0xff80000030af7808 */ /* 0x000fe40001000000 */
[C---:B------:R-:W-:Y:S02]  /*4fa0*/  ISETP.GT.AND P2, PT, R20.reuse, 0x38, PT ;  /* 0x000000381400780c */ /* 0x040fe40003f44270 */
[----:B------:R-:W-:Y:S01]  /*4fb0*/  FSEL R173, R49, -INF , P3 ;  /* 0xff80000031ad7808 */ /* 0x000fe20001800000 */
[----:B------:R-:W-:Y:S01]  /*4fc0*/  HGMMA.64x128x16.F32.BF16 R88, R168, gdesc[UR8].tnspB, R88, gsb0 ;  /* 0x41e00008a8587df0 */ /* 0x000fe20008001858 */
[----:B------:R-:W-:Y:S01]  /*4fd0*/  FMNMX.FTZ R0, R175, R0, !PT ;  /* 0x00000000af007209 */ /* 0x000fe20007810000 */
[----:B------:R-:W-:Y:S01]  /*4fe0*/  UIADD3 UR10, UR4, 0x200, URZ ;  /* 0x00000200040a7890 */ /* 0x000fe2000fffe03f */
[----:B------:R-:W-:Y:S01]  /*4ff0*/  ISETP.GT.AND P3, PT, R20, 0x39, PT ;  /* 0x000000391400780c */ /* 0x000fe20003f64270 */
[----:B------:R-:W-:Y:S01]  /*5000*/  UMOV UR11, 0x40000040 ;  /* 0x40000040000b7882 */ /* 0x000fe20000000000 */
        /* <DEDUP_REMOVED lines=47> */
[C---:B------:R-:W-:Y:S01]  /*5300*/  ISETP.GT.AND P3, PT, R20.reuse, 0x79, PT ;  /* 0x000000791400780c */ /* 0x040fe20003f64270 */
[----:B------:R-:W-:Y:S01]  /*5310*/  VIADD R20, R20, 0x8 ;  /* 0x0000000814147836 */ /* 0x000fe20000000000 */
[----:B------:R-:W-:-:S02]  /*5320*/  FSEL R41, R84, -INF , P2 ;  /* 0xff80000054297808 */ /* 0x000fc40001000000 */
[----:B------:R-:W-:Y:S02]  /*5330*/  FMNMX.FTZ R0, R81, R0, !PT ;  /* 0x0000000051007209 */ /* 0x000fe40007810000 */
[----:B------:R-:W-:Y:S02]  /*5340*/  FSEL R85, R85, -INF , P3 ;  /* 0xff80000055557808 */ /* 0x000fe40001800000 */
[----:B------:R-:W-:Y:S02]  /*5350*/  FMNMX.FTZ R0, R41, R0, !PT ;  /* 0x0000000029007209 */ /* 0x000fe40007810000 */
[C---:B------:R-:W-:Y:S02]  /*5360*/  ISETP.GT.AND P5, PT, R20.reuse, RZ, PT ;  /* 0x000000ff1400720c */ /* 0x040fe40003fa4270 */
[----:B------:R-:W-:Y:S02]  /*5370*/  FMNMX.FTZ R24, R85, R0, !PT ;  /* 0x0000000055187209 */ /* 0x000fe40007810000 */
[----:B------:R-:W1:Y:S01]  /*5380*/  LDC R0, c[0x0][0x988] ;  /* 0x00026200ff007b82 */ /* 0x000e620000000800 */
[----:B------:R-:W-:-:S02]  /*5390*/  ISETP.GT.AND P6, PT, R20, 0x1, PT ;  /* 0x000000011400780c */ /* 0x000fc40003fc4270 */
[----:B------:R-:W2:Y:S01]  /*53a0*/  SHFL.BFLY PT, R37, R24, 0x2, 0x1f ;  /* 0x0c401f0018257f89 */ /* 0x000ea200000e0000 */
[----:B------:R-:W-:Y:S02]  /*53b0*/  FSEL R26, R26, -INF , P5 ;  /* 0xff8000001a1a7808 */ /* 0x000fe40002800000 */
[C---:B------:R-:W-:Y:S02]  /*53c0*/  ISETP.GT.AND P3, PT, R20.reuse, 0x8, PT ;  /* 0x000000081400780c */ /* 0x040fe40003f64270 */
[C---:B------:R-:W-:Y:S02]  /*53d0*/  ISETP.GT.AND P4, PT, R20.reuse, 0x9, PT ;  /* 0x000000091400780c */ /* 0x040fe40003f84270 */
[----:B------:R-:W-:Y:S02]  /*53e0*/  ISETP.GT.AND P5, PT, R20, 0x10, PT ;  /* 0x000000101400780c */ /* 0x000fe40003fa4270 */
[----:B--2---:R-:W-:Y:S01]  /*53f0*/  FMNMX.FTZ R28, R24, R37, !PT ;  /* 0x00000025181c7209 */ /* 0x004fe20007810000 */
[----:B------:R-:W-:-:S02]  /*5400*/  WARPGROUP.DEPBAR.LE gsb0, 0x0 ;  /* 0x00008000000079c5 */ /* 0x000fc40000010000 */
[----:B------:R-:W-:Y:S02]  /*5410*/  WARPGROUP.ARRIVE ;  /* 0x00000000000079c5 */ /* 0x000fe40000000000 */
[----:B------:R-:W2:Y:S01]  /*5420*/  SHFL.BFLY PT, R37, R28, 0x1, 0x1f ;  /* 0x0c201f001c257f89 */ /* 0x000ea200000e0000 */
[----:B------:R-:W-:Y:S02]  /*5430*/  FMNMX.FTZ R24, R26, R15, !PT ;  /* 0x0000000f1a187209 */ /* 0x000fe40007810000 */
[----:B------:R-:W-:Y:S01]  /*5440*/  FSEL R169, R31, -INF , P4 ;  /* 0xff8000001fa97808 */ /* 0x000fe20002000000 */
[----:B------:R-:W-:Y:S01]  /*5450*/  HGMMA.64x128x16.F32.BF16 R88, R164, gdesc[UR8].tnspB, R88, gsb0 ;  /* 0x41e00008a4587df0 */ /* 0x000fe20008001858 */
[----:B------:R-:W-:Y:S01]  /*5460*/  UIADD3 UR10, UR4, 0x280, URZ ;  /* 0x00000280040a7890 */ /* 0x000fe2000fffe03f */
[----:B------:R-:W-:Y:S01]  /*5470*/  FSEL R171, R34, -INF , P5 ;  /* 0xff80000022ab7808 */ /* 0x000fe20002800000 */
[----:B------:R-:W-:Y:S01]  /*5480*/  UMOV UR11, 0x40000040 ;  /* 0x40000040000b7882 */ /* 0x000fe20000000000 */
[----:B------:R-:W-:-:S02]  /*5490*/  ISETP.GT.AND P4, PT, R20, 0x19, PT ;  /* 0x000000191400780c */ /* 0x000fc40003f84270 */
[----:B------:R-:W-:Y:S02]  /*54a0*/  ISETP.GT.AND P5, PT, R20, 0x20, PT ;  /* 0x000000201400780c */ /* 0x000fe40003fa4270 */
[----:B--2---:R-:W-:-:S04]  /*54b0*/  FMNMX.FTZ R4, R28, R37, !PT ;  /* 0x000000251c047209 */ /* 0x004fc80007810000 */
[C---:B------:R-:W-:Y:S01]  /*54c0*/  FSETP.NEU.FTZ.AND P2, PT, R4.reuse, -INF , PT ;  /* 0xff8000000400780b */ /* 0x040fe20003f5d000 */
[----:B-1----:R-:W-:-:S05]  /*54d0*/  FMUL.FTZ R2, R4, R0 ;  /* 0x0000000004027220 */ /* 0x002fca0000410000 */
[----:B------:R-:W-:-:S05]  /*54e0*/  FSEL R2, R2, RZ, P2 ;  /* 0x000000ff02027208 */ /* 0x000fca0001000000 */
[-CC-:B------:R-:W-:Y:S01]  /*54f0*/  FFMA.FTZ R176, R183, R0.reuse, -R2.reuse ;  /* 0x00000000b7b07223 */ /* 0x180fe20000010802 */
[-CC-:B------:R-:W-:Y:S01]  /*5500*/  FFMA.FTZ R31, R193, R0.reuse, -R2.reuse ;  /* 0x00000000c11f7223 */ /* 0x180fe20000010802 */
[-CC-:B------:R-:W-:Y:S01]  /*5510*/  FFMA.FTZ R178, R197, R0.reuse, -R2.reuse ;  /* 0x00000000c5b27223 */ /* 0x180fe20000010802 */
[----:B------:R-:W-:Y:S01]  /*5520*/  FSEL R197, R39, -INF , P4 ;  /* 0xff80000027c57808 */ /* 0x000fe20002000000 */
[-CC-:B------:R-:W-:Y:S01]  /*5530*/  FFMA.FTZ R182, R199, R0.reuse, -R2.reuse ;  /* 0x00000000c7b67223 */ /* 0x180fe20000010802 */
[----:B------:R-:W-:Y:S01]  /*5540*/  FSEL R199, R42, -INF , P5 ;  /* 0xff8000002ac77808 */ /* 0x000fe20002800000 */
[-CC-:B------:R-:W-:Y:S01]  /*5550*/  FFMA.FTZ R180, R203, R0.reuse, -R2.reuse ;  /* 0x00000000cbb47223 */ /* 0x180fe20000010802 */
[C---:B------:R-:W-:Y:S01]  /*5560*/  ISETP.GT.AND P4, PT, R20.reuse, 0x29, PT ;  /* 0x000000291400780c */ /* 0x040fe20003f84270 */
[-CC-:B------:R-:W-:Y:S01]  /*5570*/  FFMA.FTZ R172, R195, R0.reuse, -R2.reuse ;  /* 0x00000000c3ac7223 */ /* 0x180fe20000010802 */
[----:B------:R-:W-:Y:S01]  /*5580*/  ISETP.GT.AND P5, PT, R20, 0x30, PT ;  /* 0x000000301400780c */ /* 0x000fe20003fa4270 */
        /* <DEDUP_REMOVED lines=9> */
[-CC-:B------:R-:W-:Y:S01]  /*5620*/  FFMA.FTZ R170, R49, R0.reuse, -R2.reuse ;  /* 0x0000000031aa7223 */ /* 0x180fe20000010802 */
[-CC-:B------:R-:W-:Y:S01]  /*5630*/  FFMA.FTZ R49, R53, R0.reuse, -R2.reuse ;  /* 0x0000000035317223 */ /* 0x180fe20000010802 */
[----:B------:R-:W-:Y:S01]  /*5640*/  FSEL R179, R58, -INF , P5 ;  /* 0xff8000003ab37808 */ /* 0x000fe20002800000 */
[----:B------:R-:W-:Y:S01]  /*5650*/  MUFU.EX2 R180, R180 ;  /* 0x000000b400b47308 */ /* 0x000fe20000000800 */
[----:B------:R-:W-:Y:S01]  /*5660*/  ISETP.GT.AND P5, PT, R20, 0x50, PT ;  /* 0x000000501400780c */ /* 0x000fe20003fa4270 */
[-CC-:B------:R-:W-:Y:S01]  /*5670*/  FFMA.FTZ R28, R33, R0.reuse, -R2.reuse ;  /* 0x00000000211c7223 */ /* 0x180fe20000010802 */
[-CC-:B------:R-:W-:Y:S01]  /*5680*/  FFMA.FTZ R32, R41, R0.reuse, -R2.reuse ;  /* 0x0000000029207223 */ /* 0x180fe20000010802 */
[-CC-:B------:R-:W-:Y:S01]  /*5690*/  FFMA.FTZ R33, R81, R0.reuse, -R2.reuse ;  /* 0x0000000051217223 */ /* 0x180fe20000010802 */
[----:B------:R-:W-:Y:S01]  /*56a0*/  FSEL R175, R66, -INF , P5 ;  /* 0xff80000042af7808 */ /* 0x000fe20002800000 */
[----:B------:R-:W-:Y:S01]  /*56b0*/  FFMA.FTZ R41, R85, R0, -R2 ;  /* 0x0000000055297223 */ /* 0x000fe20000010802 */
[----:B------:R-:W-:Y:S01]  /*56c0*/  ISETP.GT.AND P5, PT, R20, 0x60, PT ;  /* 0x000000601400780c */ /* 0x000fe20003fa4270 */
[----:B------:R-:W-:Y:S03]  /*56d0*/  MUFU.EX2 R37, R37 ;  /* 0x0000002500257308 */ /* 0x000fe60000000800 */
[----:B------:R-:W-:-:S02]  /*56e0*/  FSEL R207, R74, -INF , P5 ;  /* 0xff8000004acf7808 */ /* 0x000fc40002800000 */
[----:B------:R-:W-:-:S03]  /*56f0*/  ISETP.GT.AND P5, PT, R20, 0x70, PT ;  /* 0x000000701400780c */ /* 0x000fc60003fa4270 */
[----:B------:R-:W-:Y:S01]  /*5700*/  MUFU.EX2 R182, R182 ;  /* 0x000000b600b67308 */ /* 0x000fe20000000800 */
[----:B------:R-:W-:-:S07]  /*5710*/  FSEL R209, R82, -INF , P5 ;  /* 0xff80000052d17808 */ /* 0x000fce0002800000 */
        /* <DEDUP_REMOVED lines=10> */
[----:B------:R-:W-:Y:S01]  /*57c0*/  FSEL R167, R27, -INF , P6 ;  /* 0xff8000001ba77808 */ /* 0x000fe20003000000 */
[--C-:B------:R-:W-:Y:S01]  /*57d0*/  FFMA.FTZ R166, R3, R0, -R2.reuse ;  /* 0x0000000003a67223 */ /* 0x100fe20000010802 */
[----:B------:R-:W-:Y:S02]  /*57e0*/  FSEL R165, R30, -INF , P3 ;  /* 0xff8000001ea57808 */ /* 0x000fe40001800000 */
[----:B------:R1:W-:Y:S01]  /*57f0*/  MUFU.EX2 R27, R205 ;  /* 0x000000cd001b7308 */ /* 0x0003e20000000800 */
[----:B------:R-:W-:Y:S01]  /*5800*/  FMNMX.FTZ R24, R167, R24, !PT ;  /* 0x00000018a7187209 */ /* 0x000fe20007810000 */
[----:B------:R-:W-:Y:S01]  /*5810*/  HGMMA.64x128x16.F32.BF16 R88, R160, gdesc[UR8].tnspB, R88, gsb0 ;  /* 0x41e00008a0587df0 */ /* 0x000fe20008001858 */
[C---:B------:R-:W-:Y:S01]  /*5820*/  ISETP.GT.AND P6, PT, R20.reuse, 0x11, PT ;  /* 0x000000111400780c */ /* 0x040fe20003fc4270 */
[----:B------:R-:W-:Y:S01]  /*5830*/  UIADD3 UR10, UR4, 0x300, URZ ;  /* 0x00000300040a7890 */ /* 0x000fe2000fffe03f */
[----:B------:R-:W-:Y:S01]  /*5840*/  FMNMX.FTZ R24, R165, R24, !PT ;  /* 0x00000018a5187209 */ /* 0x000fe20007810000 */
[----:B------:R-:W-:Y:S01]  /*5850*/  UMOV UR11, 0x40000040 ;  /* 0x40000040000b7882 */ /* 0x000fe20000000000 */
[----:B------:R-:W-:Y:S01]  /*5860*/  ISETP.GT.AND P3, PT, R20, 0x18, PT ;  /* 0x000000181400780c */ /* 0x000fe20003f64270 */
        /* <DEDUP_REMOVED lines=8> */
[----:B------:R-:W-:Y:S01]  /*58f0*/  FFMA.FTZ R61, R65, R0, -R2 ;  /* 0x00000000413d7223 */ /* 0x000fe20000010802 */
[----:B------:R-:W-:Y:S01]  /*5900*/  FMNMX.FTZ R24, R183, R24, !PT ;  /* 0x00000018b7187209 */ /* 0x000fe20007810000 */
[----:B------:R-:W-:Y:S01]  /*5910*/  MUFU.EX2 R35, R35 ;  /* 0x0000002300237308 */ /* 0x000fe20000000800 */
[----:B------:R-:W-:-:S02]  /*5920*/  ISETP.GT.AND P6, PT, R20, 0x21, PT ;  /* 0x000000211400780c */ /* 0x000fc40003fc4270 */
[----:B------:R-:W-:Y:S02]  /*5930*/  FMNMX.FTZ R24, R193, R24, !PT ;  /* 0x00000018c1187209 */ /* 0x000fe40007810000 */
[----:B------:R-:W-:Y:S02]  /*5940*/  ISETP.GT.AND P3, PT, R20, 0x28, PT ;  /* 0x000000281400780c */ /* 0x000fe40003f64270 */
[----:B------:R-:W-:Y:S01]  /*5950*/  FMNMX.FTZ R24, R197, R24, !PT ;  /* 0x00000018c5187209 */ /* 0x000fe20007810000 */
[----:B------:R-:W-:Y:S01]  /*5960*/  MUFU.EX2 R49, R49 ;  /* 0x0000003100317308 */ /* 0x000fe20000000800 */
[----:B------:R-:W-:Y:S01]  /*5970*/  FSEL R201, R43, -INF , P6 ;  /* 0xff8000002bc97808 */ /* 0x000fe20003000000 */
[----:B------:R-:W-:Y:S01]  /*5980*/  FFMA.FTZ R43, R177, R0, -R2 ;  /* 0x00000000b12b7223 */ /* 0x000fe20000010802 */
[----:B------:R-:W-:Y:S02]  /*5990*/  FMNMX.FTZ R24, R199, R24, !PT ;  /* 0x00000018c7187209 */ /* 0x000fe40007810000 */
[----:B------:R-:W-:-:S02]  /*59a0*/  FSEL R203, R46, -INF , P3 ;  /* 0xff8000002ecb7808 */ /* 0x000fc40001800000 */
[----:B------:R-:W-:Y:S01]  /*59b0*/  FMNMX.FTZ R24, R201, R24, !PT ;  /* 0x00000018c9187209 */ /* 0x000fe20007810000 */
[----:B------:R-:W-:Y:S01]  /*59c0*/  MUFU.EX2 R43, R43 ;  /* 0x0000002b002b7308 */ /* 0x000fe20000000800 */
[C---:B------:R-:W-:Y:S02]  /*59d0*/  ISETP.GT.AND P6, PT, R20.reuse, 0x31, PT ;  /* 0x000000311400780c */ /* 0x040fe40003fc4270 */
[----:B------:R-:W-:Y:S02]  /*59e0*/  FMNMX.FTZ R24, R203, R24, !PT ;  /* 0x00000018cb187209 */ /* 0x000fe40007810000 */
[----:B------:R-:W-:Y:S02]  /*59f0*/  ISETP.GT.AND P3, PT, R20, 0x38, PT ;  /* 0x000000381400780c */ /* 0x000fe40003f64270 */
[----:B------:R-:W-:Y:S01]  /*5a00*/  FMNMX.FTZ R24, R47, R24, !PT ;  /* 0x000000182f187209 */ /* 0x000fe20007810000 */
[----:B------:R-:W-:Y:S01]  /*5a10*/  MUFU.EX2 R164, R164 ;  /* 0x000000a400a47308 */ /* 0x000fe20000000800 */
[----:B------:R-:W-:-:S02]  /*5a20*/  FSEL R51, R51, -INF , P6 ;  /* 0xff80000033337808 */ /* 0x000fc40003000000 */
[----:B------:R-:W-:Y:S02]  /*5a30*/  FMNMX.FTZ R24, R195, R24, !PT ;  /* 0x00000018c3187209 */ /* 0x000fe40007810000 */
[----:B------:R-:W-:Y:S01]  /*5a40*/  FSEL R181, R54, -INF , P3 ;  /* 0xff80000036b57808 */ /* 0x000fe20001800000 */
[----:B------:R-:W-:Y:S01]  /*5a50*/  IMAD.U32 R54, RZ, RZ, UR5 ;  /* 0x00000005ff367e24 */ /* 0x000fe2000f8e00ff */
[----:B------:R-:W-:Y:S01]  /*5a60*/  FMNMX.FTZ R24, R51, R24, !PT ;  /* 0x0000001833187209 */ /* 0x000fe20007810000 */
[----:B------:R-:W-:Y:S01]  /*5a70*/  MUFU.EX2 R45, R45 ;  /* 0x0000002d002d7308 */ /* 0x000fe20000000800 */
[----:B-1----:R-:W-:Y:S01]  /*5a80*/  FSEL R205, R55, -INF , P4 ;  /* 0xff80000037cd7808 */ /* 0x002fe20002000000 */
[----:B------:R-:W-:Y:S01]  /*5a90*/  FFMA.FTZ R55, R173, R0, -R2 ;  /* 0x00000000ad377223 */ /* 0x000fe20000010802 */
[----:B------:R-:W-:Y:S01]  /*5aa0*/  FMNMX.FTZ R24, R181, R24, !PT ;  /* 0x00000018b5187209 */ /* 0x000fe20007810000 */
[----:B------:R-:W-:Y:S01]  /*5ab0*/  @!P1 VIADD R54, R54, 0x34860 ;  /* 0x0003486036369836 */ /* 0x000fe20000000000 */
[----:B------:R-:W-:-:S02]  /*5ac0*/  ISETP.GT.AND P6, PT, R20, 0x41, PT ;  /* 0x000000411400780c */ /* 0x000fc40003fc4270 */
[----:B------:R-:W-:Y:S01]  /*5ad0*/  FMNMX.FTZ R24, R205, R24, !PT ;  /* 0x00000018cd187209 */ /* 0x000fe20007810000 */
[----:B------:R-:W-:Y:S01]  /*5ae0*/  MUFU.EX2 R55, R55 ;  /* 0x0000003700377308 */ /* 0x000fe20000000800 */
[C---:B------:R-:W-:Y:S02]  /*5af0*/  ISETP.GT.AND P3, PT, R20.reuse, 0x48, PT ;  /* 0x000000481400780c */ /* 0x040fe40003f64270 */
[----:B------:R-:W-:Y:S02]  /*5b00*/  FSEL R59, R59, -INF , P6 ;  /* 0xff8000003b3b7808 */ /* 0x000fe40003000000 */
[----:B------:R-:W-:Y:S02]  /*5b10*/  FMNMX.FTZ R24, R179, R24, !PT ;  /* 0x00000018b3187209 */ /* 0x000fe40007810000 */
[----:B------:R-:W-:Y:S01]  /*5b20*/  ISETP.GT.AND P4, PT, R20, 0x49, PT ;  /* 0x000000491400780c */ /* 0x000fe20003f84270 */
[----:B------:R-:W-:Y:S01]  /*5b30*/  MUFU.EX2 R166, R166 ;  /* 0x000000a600a67308 */ /* 0x000fe20000000800 */
[----:B------:R-:W-:-:S02]  /*5b40*/  FSEL R177, R62, -INF , P3 ;  /* 0xff8000003eb17808 */ /* 0x000fc40001800000 */
[----:B------:R-:W-:Y:S02]  /*5b50*/  FMNMX.FTZ R24, R59, R24, !PT ;  /* 0x000000183b187209 */ /* 0x000fe40007810000 */
[----:B------:R-:W-:Y:S02]  /*5b60*/  FSEL R63, R63, -INF , P4 ;  /* 0xff8000003f3f7808 */ /* 0x000fe40002000000 */
[----:B------:R-:W-:Y:S01]  /*5b70*/  FMNMX.FTZ R24, R177, R24, !PT ;  /* 0x00000018b1187209 */ /* 0x000fe20007810000 */
[----:B------:R-:W-:Y:S01]  /*5b80*/  MUFU.EX2 R57, R57 ;  /* 0x0000003900397308 */ /* 0x000fe20000000800 */
[C---:B------:R-:W-:Y:S02]  /*5b90*/  ISETP.GT.AND P6, PT, R20.reuse, 0x51, PT ;  /* 0x000000511400780c */ /* 0x040fe40003fc4270 */
[----:B------:R-:W-:Y:S02]  /*5ba0*/  FMNMX.FTZ R24, R63, R24, !PT ;  /* 0x000000183f187209 */ /* 0x000fe40007810000 */
[----:B------:R-:W-:-:S02]  /*5bb0*/  ISETP.GT.AND P3, PT, R20, 0x58, PT ;  /* 0x000000581400780c */ /* 0x000fc40003f64270 */
[----:B------:R-:W-:Y:S01]  /*5bc0*/  FSEL R67, R67, -INF , P6 ;  /* 0xff80000043437808 */ /* 0x000fe20003000000 */
[----:B------:R-:W-:Y:S01]  /*5bd0*/  MUFU.EX2 R61, R61 ;  /* 0x0000003d003d7308 */ /* 0x000fe20000000800 */
[----:B------:R-:W-:Y:S02]  /*5be0*/  FMNMX.FTZ R24, R175, R24, !PT ;  /* 0x00000018af187209 */ /* 0x000fe40007810000 */
[----:B------:R-:W-:Y:S02]  /*5bf0*/  ISETP.GT.AND P4, PT, R20, 0x59, PT ;  /* 0x000000591400780c */ /* 0x000fe40003f84270 */
[----:B------:R-:W-:Y:S02]  /*5c00*/  FSEL R173, R70, -INF , P3 ;  /* 0xff80000046ad7808 */ /* 0x000fe40001800000 */
[----:B------:R-:W-:Y:S01]  /*5c10*/  FMNMX.FTZ R24, R67, R24, !PT ;  /* 0x0000001843187209 */ /* 0x000fe20007810000 */
[----:B------:R-:W-:Y:S01]  /*5c20*/  MUFU.EX2 R28, R28 ;  /* 0x0000001c001c7308 */ /* 0x000fe20000000800 */
[----:B------:R-:W-:-:S02]  /*5c30*/  FSEL R71, R71, -INF , P4 ;  /* 0xff80000047477808 */ /* 0x000fc40002000000 */
[----:B------:R-:W-:Y:S02]  /*5c40*/  FMNMX.FTZ R24, R173, R24, !PT ;  /* 0x00000018ad187209 */ /* 0x000fe40007810000 */
[C---:B------:R-:W-:Y:S02]  /*5c50*/  ISETP.GT.AND P6, PT, R20.reuse, 0x61, PT ;  /* 0x000000611400780c */ /* 0x040fe40003fc4270 */
        /* <DEDUP_REMOVED lines=9> */
[----:B------:R-:W-:Y:S02]  /*5cf0*/  FSEL R79, R79, -INF , P4 ;  /* 0xff8000004f4f7808 */ /* 0x000fe40002000000 */
[----:B------:R-:W-:Y:S02]  /*5d00*/  FMNMX.FTZ R24, R53, R24, !PT ;  /* 0x0000001835187209 */ /* 0x000fe40007810000 */
[----:B------:R-:W-:-:S02]  /*5d10*/  ISETP.GT.AND P6, PT, R20, 0x71, PT ;  /* 0x000000711400780c */ /* 0x000fc40003fc4270 */
[----:B------:R-:W-:Y:S02]  /*5d20*/  FMNMX.FTZ R24, R79, R24, !PT ;  /* 0x000000184f187209 */ /* 0x000fe40007810000 */
[C---:B------:R-:W-:Y:S02]  /*5d30*/  ISETP.GT.AND P3, PT, R20.reuse, 0x78, PT ;  /* 0x000000781400780c */ /* 0x040fe40003f64270 */
[----:B------:R-:W-:Y:S02]  /*5d40*/  FSEL R83, R83, -INF , P6 ;  /* 0xff80000053537808 */ /* 0x000fe40003000000 */
[----:B------:R-:W-:Y:S02]  /*5d50*/  FMNMX.FTZ R24, R209, R24, !PT ;  /* 0x00000018d1187209 */ /* 0x000fe40007810000 */
[----:B------:R-:W-:Y:S01]  /*5d60*/  ISETP.GT.AND P4, PT, R20, 0x79, PT ;  /* 0x000000791400780c */ /* 0x000fe20003f84270 */
[--C-:B------:R-:W-:Y:S01]  /*5d70*/  FFMA.FTZ R20, R25, R0, -R2.reuse ;  /* 0x0000000019147223 */ /* 0x100fe20000010802 */
[----:B------:R-:W-:Y:S01]  /*5d80*/  FMNMX.FTZ R24, R83, R24, !PT ;  /* 0x0000001853187209 */ /* 0x000fe20007810000 */
[----:B------:R-:W-:Y:S01]  /*5d90*/  FFMA.FTZ R25, R73, R0, -R2 ;  /* 0x0000000049197223 */ /* 0x000fe20000010802 */
[----:B------:R-:W-:-:S02]  /*5da0*/  FSEL R87, R87, -INF , P4 ;  /* 0xff80000057577808 */ /* 0x000fc40002000000 */
[----:B------:R-:W-:Y:S01]  /*5db0*/  @!P1 PRMT R54, RZ, 0x654, R54 ;  /* 0x00000654ff369816 */ /* 0x000fe20000000036 */
[----:B------:R-:W-:Y:S08]  /*5dc0*/  MUFU.EX2 R20, R20 ;  /* 0x0000001400147308 */ /* 0x000ff00000000800 */
[----:B------:R-:W-:Y:S01]  /*5dd0*/  MUFU.EX2 R25, R25 ;  /* 0x0000001900197308 */ /* 0x000fe20000000800 */
[----:B------:R-:W-:-:S02]  /*5de0*/  WARPGROUP.DEPBAR.LE gsb0, 0x0 ;  /* 0x00008000000079c5 */ /* 0x000fc40000010000 */
[----:B------:R-:W-:Y:S01]  /*5df0*/  WARPGROUP.ARRIVE ;  /* 0x00000000000079c5 */ /* 0x000fe20000000000 */
[----:B------:R-:W-:Y:S01]  /*5e00*/  FSEL R161, R86, -INF , P3 ;  /* 0xff80000056a17808 */ /* 0x000fe20001800000 */
[-CC-:B------:R-:W-:Y:S01]  /*5e10*/  FFMA.FTZ R160, R7, R0.reuse, -R2.reuse ;  /* 0x0000000007a07223 */ /* 0x180fe20000010802 */
[-CC-:B------:R-:W-:Y:S01]  /*5e20*/  FFMA.FTZ R162, R21, R0.reuse, -R2.reuse ;  /* 0x0000000015a27223 */ /* 0x180fe20000010802 */
[----:B------:R-:W-:Y:S01]  /*5e30*/  FFMA.FTZ R21, R69, R0, -R2 ;  /* 0x0000000045157223 */ /* 0x000fe20000010802 */
[----:B------:R-:W-:Y:S01]  /*5e40*/  FMNMX.FTZ R24, R161, R24, !PT ;  /* 0x00000018a1187209 */ /* 0x000fe20007810000 */
[----:B------:R-:W-:Y:S01]  /*5e50*/  HGMMA.64x128x16.F32.BF16 R88, R156, gdesc[UR8].tnspB, R88, gsb0 ;  /* 0x41e000089c587df0 */ /* 0x000fe20008001858 */
[----:B------:R-:W-:Y:S01]  /*5e60*/  UIADD3 UR10, UR4, 0x380, URZ ;  /* 0x00000380040a7890 */ /* 0x000fe2000fffe03f */
[----:B------:R-:W-:Y:S01]  /*5e70*/  MUFU.EX2 R160, R160 ;  /* 0x000000a000a07308 */ /* 0x000fe20000000800 */
[----:B------:R-:W-:Y:S01]  /*5e80*/  FMNMX.FTZ R24, R87, R24, !PT ;  /* 0x0000001857187209 */ /* 0x000fe20007810000 */
[----:B------:R-:W-:Y:S01]  /*5e90*/  UMOV UR11, 0x40000040 ;  /* 0x40000040000b7882 */ /* 0x000fe20000000000 */
[----:B------:R-:W-:-:S03]  /*5ea0*/  UMOV UR4, UR36 ;  /* 0x0000002400047c82 */ /* 0x000fc60008000000 */
[----:B------:R-:W1:Y:S02]  /*5eb0*/  SHFL.BFLY PT, R3, R24, 0x2, 0x1f ;  /* 0x0c401f0018037f89 */ /* 0x000e6400000e0000 */
[----:B------:R-:W-:Y:S08]  /*5ec0*/  MUFU.EX2 R162, R162 ;  /* 0x000000a200a27308 */ /* 0x000ff00000000800 */
[----:B------:R-:W-:Y:S01]  /*5ed0*/  MUFU.EX2 R21, R21 ;  /* 0x0000001500157308 */ /* 0x000fe20000000800 */
[----:B-1----:R-:W-:Y:S01]  /*5ee0*/  FMNMX.FTZ R3, R24, R3, !PT ;  /* 0x0000000318037209 */ /* 0x002fe20007810000 */
[-CC-:B------:R-:W-:Y:S01]  /*5ef0*/  FFMA.FTZ R24, R29, R0.reuse, -R2.reuse ;  /* 0x000000001d187223 */ /* 0x180fe20000010802 */
[----:B------:R-:W-:-:S03]  /*5f00*/  FFMA.FTZ R29, R77, R0, -R2 ;  /* 0x000000004d1d7223 */ /* 0x000fc60000010802 */
[----:B------:R-:W1:Y:S02]  /*5f10*/  SHFL.BFLY PT, R30, R3, 0x1, 0x1f ;  /* 0x0c201f00031e7f89 */ /* 0x000e6400000e0000 */
[----:B------:R-:W-:Y:S08]  /*5f20*/  MUFU.EX2 R24, R24 ;  /* 0x0000001800187308 */ /* 0x000ff00000000800 */
[----:B------:R-:W-:Y:S01]  /*5f30*/  MUFU.EX2 R29, R29 ;  /* 0x0000001d001d7308 */ /* 0x000fe20000000800 */
[----:B-1----:R-:W-:-:S02]  /*5f40*/  FMNMX.FTZ R7, R3, R30, !PT ;  /* 0x0000001e03077209 */ /* 0x002fc40007810000 */
[----:B------:R-:W-:-:S05]  /*5f50*/  FSEL R3, R4, RZ, P2 ;  /* 0x000000ff04037208 */ /* 0x000fca0001000000 */
[----:B------:R1:W-:Y:S01]  /*5f60*/  MUFU.EX2 R30, R32 ;  /* 0x00000020001e7308 */ /* 0x0003e20000000800 */
[C---:B------:R-:W-:Y:S01]  /*5f70*/  FSETP.NEU.FTZ.AND P2, PT, R7.reuse, -INF , PT ;  /* 0xff8000000700780b */ /* 0x040fe20003f5d000 */
[-C--:B------:R-:W-:Y:S01]  /*5f80*/  FMUL.FTZ R34, R7, R0.reuse ;  /* 0x0000000007227220 */ /* 0x080fe20000410000 */
[----:B------:R-:W-:Y:S02]  /*5f90*/  FADD.FTZ R3, -R3, R14 ;  /* 0x0000000e03037221 */ /* 0x000fe40000010100 */
[----:B------:R-:W-:Y:S02]  /*5fa0*/  FSEL R2, R7, RZ, P2 ;  /* 0x000000ff07027208 */ /* 0x000fe40001000000 */
[----:B------:R-:W-:Y:S01]  /*5fb0*/  FSEL R34, R34, RZ, P2 ;  /* 0x000000ff22227208 */ /* 0x000fe20001000000 */
[----:B------:R-:W-:Y:S01]  /*5fc0*/  FMUL.FTZ R3, R3, R0 ;  /* 0x0000000003037220 */ /* 0x000fe20000410000 */
[----:B------:R-:W-:Y:S01]  /*5fd0*/  PLOP3.LUT P2, PT, PT, PT, UP0, 0x80, 0x0 ;  /* 0x000000000000781c */ /* 0x000fe20003f4f008 */
[----:B------:R-:W-:-:S02]  /*5fe0*/  FADD.FTZ R15, -R2, R15 ;  /* 0x0000000f020f7221 */ /* 0x000fc40000010100 */
[-CC-:B------:R-:W-:Y:S01]  /*5ff0*/  FFMA.FTZ R65, R26, R0.reuse, -R34.reuse ;  /* 0x000000001a417223 */ /* 0x180fe20000010822 */
[-CC-:B------:R-:W-:Y:S01]  /*6000*/  FFMA.FTZ R42, R51, R0.reuse, -R34.reuse ;  /* 0x00000000332a7223 */ /* 0x180fe20000010822 */
[----:B------:R-:W2:Y:S01]  /*6010*/  MUFU.EX2 R3, R3 ;  /* 0x0000000300037308 */ /* 0x000ea20000000800 */
[-C--:B------:R-:W-:Y:S01]  /*6020*/  FMUL.FTZ R15, R15, R0.reuse ;  /* 0x000000000f0f7220 */ /* 0x080fe20000410000 */
[-CC-:B------:R-:W-:Y:S01]  /*6030*/  FFMA.FTZ R14, R167, R0.reuse, -R34.reuse ;  /* 0x00000000a70e7223 */ /* 0x180fe20000010822 */
[-CC-:B------:R-:W-:Y:S01]  /*6040*/  FFMA.FTZ R26, R165, R0.reuse, -R34.reuse ;  /* 0x00000000a51a7223 */ /* 0x180fe20000010822 */
[-CC-:B------:R-:W-:Y:S01]  /*6050*/  FFMA.FTZ R69, R169, R0.reuse, -R34.reuse ;  /* 0x00000000a9457223 */ /* 0x180fe20000010822 */
[-CC-:B-1----:R-:W-:Y:S01]  /*6060*/  FFMA.FTZ R32, R171, R0.reuse, -R34.reuse ;  /* 0x00000000ab207223 */ /* 0x182fe20000010822 */
        /* <DEDUP_REMOVED lines=10> */
[----:B------:R-:W1:Y:S01]  /*6110*/  MUFU.EX2 R2, R15 ;  /* 0x0000000f00027308 */ /* 0x000e620000000800 */
[----:B--2---:R-:W-:Y:S01]  /*6120*/  FFMA.FTZ R6, R3, R6, R180 ;  /* 0x0000000603067223 */ /* 0x004fe200000100b4 */
        /* <DEDUP_REMOVED lines=8> */
[--C-:B------:R-:W-:Y:S01]  /*61b0*/  FFMA.FTZ R163, R173, R0, -R34.reuse ;  /* 0x00000000ada37223 */ /* 0x100fe20000010822 */
[----:B------:R-:W-:Y:S01]  /*61c0*/  F2FP.BF16.F32.PACK_AB R182, R27, R182 ;  /* 0x000000b61bb6723e */ /* 0x000fe200000010ff */
[-C--:B------:R-:W-:Y:S01]  /*61d0*/  FFMA.FTZ R71, R71, R0.reuse, -R34 ;  /* 0x0000000047477223 */ /* 0x080fe20000010822 */
[----:B------:R-:W-:Y:S01]  /*61e0*/  FADD.FTZ R51, R27, R6 ;  /* 0x000000061b337221 */ /* 0x000fe20000010000 */
[-CC-:B------:R-:W-:Y:S01]  /*61f0*/  FFMA.FTZ R207, R207, R0.reuse, -R34.reuse ;  /* 0x00000000cfcf7223 */ /* 0x180fe20000010822 */
[-CC-:B------:R-:W-:Y:S01]  /*6200*/  FFMA.FTZ R75, R75, R0.reuse, -R34.reuse ;  /* 0x000000004b4b7223 */ /* 0x180fe20000010822 */
[----:B------:R-:W3:Y:S01]  /*6210*/  MUFU.EX2 R26, R26 ;  /* 0x0000001a001a7308 */ /* 0x000ee20000000800 */
[----:B------:R-:W-:Y:S01]  /*6220*/  FADD.FTZ R6, R176, R51 ;  /* 0x00000033b0067221 */ /* 0x000fe20000010000 */
[----:B-1----:R-:W-:Y:S01]  /*6230*/  FFMA.FTZ R5, R2, R5, R65 ;  /* 0x0000000502057223 */ /* 0x002fe20000010041 */
[-CC-:B------:R-:W-:Y:S01]  /*6240*/  FFMA.FTZ R53, R53, R0.reuse, -R34.reuse ;  /* 0x0000000035357223 */ /* 0x180fe20000010822 */
[-C--:B------:R-:W-:Y:S01]  /*6250*/  FFMA.FTZ R79, R79, R0.reuse, -R34 ;  /* 0x000000004f4f7223 */ /* 0x080fe20000010822 */
[----:B------:R-:W-:Y:S01]  /*6260*/  FADD.FTZ R51, R31, R6 ;  /* 0x000000061f337221 */ /* 0x000fe20000010000 */
[-CC-:B------:R-:W-:Y:S01]  /*6270*/  FFMA.FTZ R209, R209, R0.reuse, -R34.reuse ;  /* 0x00000000d1d17223 */ /* 0x180fe20000010822 */
[-CC-:B------:R-:W-:Y:S01]  /*6280*/  FFMA.FTZ R83, R83, R0.reuse, -R34.reuse ;  /* 0x0000000053537223 */ /* 0x180fe20000010822 */
[----:B------:R-:W1:Y:S01]  /*6290*/  MUFU.EX2 R69, R69 ;  /* 0x0000004500457308 */ /* 0x000e620000000800 */
[----:B------:R-:W-:Y:S01]  /*62a0*/  FADD.FTZ R6, R178, R51 ;  /* 0x00000033b2067221 */ /* 0x000fe20000010000 */
[C---:B--2---:R-:W-:Y:S01]  /*62b0*/  FADD.FTZ R15, R14.reuse, R5 ;  /* 0x000000050e0f7221 */ /* 0x044fe20000010000 */
[----:B------:R-:W-:Y:S01]  /*62c0*/  FFMA.FTZ R161, R161, R0, -R34 ;  /* 0x00000000a1a17223 */ /* 0x000fe20000010822 */
[----:B------:R-:W-:Y:S01]  /*62d0*/  F2FP.BF16.F32.PACK_AB R181, R14, R65 ;  /* 0x000000410eb5723e */ /* 0x000fe200000010ff */
[----:B------:R-:W-:Y:S01]  /*62e0*/  FADD.FTZ R51, R35, R6 ;  /* 0x0000000623337221 */ /* 0x000fe20000010000 */
[----:B------:R-:W-:Y:S01]  /*62f0*/  IMAD.U32 R6, RZ, RZ, UR7 ;  /* 0x00000007ff067e24 */ /* 0x000fe2000f8e00ff */
[----:B------:R-:W-:Y:S01]  /*6300*/  F2FP.BF16.F32.PACK_AB R180, R37, R180 ;  /* 0x000000b425b4723e */ /* 0x000fe200000010ff */
[----:B------:R-:W2:Y:S01]  /*6310*/  MUFU.EX2 R32, R32 ;  /* 0x0000002000207308 */ /* 0x000ea20000000800 */
[----:B------:R-:W-:Y:S01]  /*6320*/  FADD.FTZ R50, R172, R51 ;  /* 0x00000033ac327221 */ /* 0x000fe20000010000 */
[----:B------:R-:W-:-:S02]  /*6330*/  @!P1 VIADD R5, R6, 0x34840 ;  /* 0x0003484006059836 */ /* 0x000fc40000000000 */
[----:B---3--:R-:W-:Y:S01]  /*6340*/  FADD.FTZ R6, R26, R15 ;  /* 0x0000000f1a067221 */ /* 0x008fe20000010000 */
[----:B------:R-:W-:Y:S01]  /*6350*/  F2FP.BF16.F32.PACK_AB R176, R31, R176 ;  /* 0x000000b01fb0723e */ /* 0x000fe200000010ff */
[----:B------:R-:W-:Y:S01]  /*6360*/  FADD.FTZ R51, R39, R50 ;  /* 0x0000003227337221 */ /* 0x000fe20000010000 */
[----:B------:R-:W-:Y:S01]  /*6370*/  F2FP.BF16.F32.PACK_AB R178, R35, R178 ;  /* 0x000000b223b2723e */ /* 0x000fe200000010ff */
[----:B------:R-:W3:Y:S01]  /*6380*/  MUFU.EX2 R73, R73 ;  /* 0x0000004900497308 */ /* 0x000ee20000000800 */
[----:B-1----:R-:W-:Y:S01]  /*6390*/  FADD.FTZ R15, R69, R6 ;  /* 0x00000006450f7221 */ /* 0x002fe20000010000 */
[----:B------:R-:W-:Y:S01]  /*63a0*/  FADD.FTZ R50, R174, R51 ;  /* 0x00000033ae327221 */ /* 0x000fe20000010000 */
[----:B------:R-:W-:Y:S02]  /*63b0*/  @!P1 PRMT R5, RZ, 0x654, R5 ;  /* 0x00000654ff059816 */ /* 0x000fe40000000005 */
[----:B------:R-:W-:Y:S01]  /*63c0*/  F2FP.BF16.F32.PACK_AB R172, R39, R172 ;  /* 0x000000ac27ac723e */ /* 0x000fe200000010ff */
[----:B------:R-:W-:Y:S01]  /*63d0*/  FADD.FTZ R51, R43, R50 ;  /* 0x000000322b337221 */ /* 0x000fe20000010000 */
[----:B------:R-:W-:Y:S01]  /*63e0*/  FFMA.FTZ R50, R67, R0, -R34 ;  /* 0x0000000043327223 */ /* 0x000fe20000010822 */
[----:B------:R-:W-:-:S02]  /*63f0*/  WARPGROUP.DEPBAR.LE gsb0, 0x0 ;  /* 0x00008000000079c5 */ /* 0x000fc40000010000 */
[----:B------:R-:W-:Y:S01]  /*6400*/  WARPGROUP.ARRIVE ;  /* 0x00000000000079c5 */ /* 0x000fe20000000000 */
[----:B------:R-:W1:Y:S01]  /*6410*/  MUFU.EX2 R36, R36 ;  /* 0x0000002400247308 */ /* 0x000e620000000800 */
[----:B--2---:R-:W-:Y:S01]  /*6420*/  FADD.FTZ R6, R32, R15 ;  /* 0x0000000f20067221 */ /* 0x004fe20000010000 */
[----:B------:R-:W-:Y:S01]  /*6430*/  FADD.FTZ R52, R168, R51 ;  /* 0x00000033a8347221 */ /* 0x000fe20000010000 */
[----:B------:R-:W-:Y:S02]  /*6440*/  F2FP.BF16.F32.PACK_AB R156, R25, R20 ;  /* 0x00000014199c723e */ /* 0x000fe400000010ff */
[----:B------:R-:W-:Y:S01]  /*6450*/  HGMMA.64x128x16.F32.BF16 R88, R152, gdesc[UR8].tnspB, R88, gsb0 ;  /* 0x41e0000898587df0 */ /* 0x000fe20008001858 */
[----:B---3--:R-:W-:Y:S01]  /*6460*/  FADD.FTZ R15, R73, R6 ;  /* 0x00000006490f7221 */ /* 0x008fe20000010000 */
[----:B------:R-:W-:Y:S01]  /*6470*/  FADD.FTZ R51, R55, R52 ;  /* 0x0000003437337221 */ /* 0x000fe20000010000 */
[----:B------:R-:W2:Y:S01]  /*6480*/  MUFU.EX2 R77, R77 ;  /* 0x0000004d004d7308 */ /* 0x000ea20000000800 */
[----:B------:R-:W-:-:S02]  /*6490*/  F2FP.BF16.F32.PACK_AB R174, R43, R174 ;  /* 0x000000ae2bae723e */ /* 0x000fc400000010ff */
[----:B------:R-:W-:Y:S01]  /*64a0*/  FADD.FTZ R52, R170, R51 ;  /* 0x00000033aa347221 */ /* 0x000fe20000010000 */
[----:B------:R-:W-:Y:S02]  /*64b0*/  F2FP.BF16.F32.PACK_AB R168, R55, R168 ;  /* 0x000000a837a8723e */ /* 0x000fe400000010ff */
[C---:B------:R-:W-:Y:S01]  /*64c0*/  F2FP.BF16.F32.PACK_AB R170, R49.reuse, R170 ;  /* 0x000000aa31aa723e */ /* 0x040fe200000010ff */
[----:B------:R-:W-:Y:S01]  /*64d0*/  FADD.FTZ R51, R49, R52 ;  /* 0x0000003431337221 */ /* 0x000fe20000010000 */
[----:B------:R-:W3:Y:S01]  /*64e0*/  MUFU.EX2 R38, R38 ;  /* 0x0000002600267308 */ /* 0x000ee20000000800 */
[----:B-1----:R-:W-:Y:S01]  /*64f0*/  FADD.FTZ R6, R36, R15 ;  /* 0x0000000f24067221 */ /* 0x002fe20000010000 */
[----:B------:R-:W-:Y:S01]  /*6500*/  F2FP.BF16.F32.PACK_AB R158, R29, R24 ;  /* 0x000000181d9e723e */ /* 0x000fe200000010ff */
[----:B------:R-:W-:Y:S01]  /*6510*/  FADD.FTZ R52, R164, R51 ;  /* 0x00000033a4347221 */ /* 0x000fe20000010000 */
[----:B------:R-:W-:Y:S02]  /*6520*/  F2FP.BF16.F32.PACK_AB R164, R45, R164 ;  /* 0x000000a42da4723e */ /* 0x000fe400000010ff */
[----:B------:R-:W-:-:S02]  /*6530*/  F2FP.BF16.F32.PACK_AB R183, R69, R26 ;  /* 0x0000001a45b7723e */ /* 0x000fc400000010ff */
[----:B------:R-:W1:Y:S01]  /*6540*/  MUFU.EX2 R81, R81 ;  /* 0x0000005100517308 */ /* 0x000e620000000800 */
[----:B--2---:R-:W-:Y:S01]  /*6550*/  FADD.FTZ R15, R77, R6 ;  /* 0x000000064d0f7221 */ /* 0x004fe20000010000 */
[----:B------:R-:W-:Y:S02]  /*6560*/  F2FP.BF16.F32.PACK_AB R177, R73, R32 ;  /* 0x0000002049b1723e */ /* 0x000fe400000010ff */
[----:B------:R-:W-:-:S04]  /*6570*/  F2FP.BF16.F32.PACK_AB R179, R77, R36 ;  /* 0x000000244db3723e */ /* 0x000fc800000010ff */
[----:B------:R-:W2:Y:S01]  /*6580*/  MUFU.EX2 R40, R40 ;  /* 0x0000002800287308 */ /* 0x000ea20000000800 */
[----:B---3--:R-:W-:-:S07]  /*6590*/  FADD.FTZ R6, R38, R15 ;  /* 0x0000000f26067221 */ /* 0x008fce0000010000 */
[----:B------:R-:W3:Y:S01]  /*65a0*/  MUFU.EX2 R47, R47 ;  /* 0x0000002f002f7308 */ /* 0x000ee20000000800 */
[C---:B-1----:R-:W-:Y:S01]  /*65b0*/  FADD.FTZ R15, R81.reuse, R6 ;  /* 0x00000006510f7221 */ /* 0x042fe20000010000 */
[----:B------:R-:W-:-:S06]  /*65c0*/  F2FP.BF16.F32.PACK_AB R173, R81, R38 ;  /* 0x0000002651ad723e */ /* 0x000fcc00000010ff */
[----:B------:R-:W1:Y:S01]  /*65d0*/  MUFU.EX2 R169, R169 ;  /* 0x000000a900a97308 */ /* 0x000e620000000800 */
[----:B--2---:R-:W-:Y:S01]  /*65e0*/  FADD.FTZ R6, R40, R15 ;  /* 0x0000000f28067221 */ /* 0x004fe20000010000 */
[----:B------:R-:W-:-:S04]  /*65f0*/  FADD.FTZ R15, R45, R52 ;  /* 0x000000342d0f7221 */ /* 0x000fc80000010000 */
[----:B------:R-:W-:Y:S01]  /*6600*/  FADD.FTZ R52, R166, R15 ;  /* 0x0000000fa6347221 */ /* 0x000fe20000010000 */
[----:B------:R-:W-:Y:S01]  /*6610*/  F2FP.BF16.F32.PACK_AB R166, R57, R166 ;  /* 0x000000a639a6723e */ /* 0x000fe200000010ff */
[----:B------:R-:W2:Y:S01]  /*6620*/  MUFU.EX2 R42, R42 ;  /* 0x0000002a002a7308 */ /* 0x000ea20000000800 */
[----:B---3--:R-:W-:Y:S01]  /*6630*/  FADD.FTZ R6, R47, R6 ;  /* 0x000000062f067221 */ /* 0x008fe20000010000 */
[----:B------:R-:W-:-:S04]  /*6640*/  FADD.FTZ R51, R57, R52 ;  /* 0x0000003439337221 */ /* 0x000fc80000010000 */
        /* <DEDUP_REMOVED lines=10> */
[----:B------:R-:W-:-:S03]  /*66f0*/  F2FP.BF16.F32.PACK_AB R169, R42, R169 ;  /* 0x000000a92aa9723e */ /* 0x000fc600000010ff */
[----:B------:R-:W-:Y:S02]  /*6700*/  FADD.FTZ R52, R20, R27 ;  /* 0x0000001b14347221 */ /* 0x000fe40000010000 */
[----:B------:R-:W2:Y:S01]  /*6710*/  MUFU.EX2 R165, R165 ;  /* 0x000000a500a57308 */ /* 0x000ea20000000800 */
[----:B---3--:R-:W-:Y:S01]  /*6720*/  FADD.FTZ R15, R171, R6 ;  /* 0x00000006ab0f7221 */ /* 0x008fe20000010000 */
[----:B------:R-:W-:-:S04]  /*6730*/  FADD.FTZ R27, R25, R52 ;  /* 0x00000034191b7221 */ /* 0x000fc80000010000 */
[----:B------:R-:W-:Y:S02]  /*6740*/  FADD.FTZ R52, R24, R27 ;  /* 0x0000001b18347221 */ /* 0x000fe40000010000 */
[----:B------:R-:W3:Y:S01]  /*6750*/  MUFU.EX2 R46, R46 ;  /* 0x0000002e002e7308 */ /* 0x000ee20000000800 */
[C---:B-1----:R-:W-:Y:S01]  /*6760*/  FADD.FTZ R6, R44.reuse, R15 ;  /* 0x0000000f2c067221 */ /* 0x042fe20000010000 */
[----:B------:R-:W-:Y:S01]  /*6770*/  FADD.FTZ R27, R29, R52 ;  /* 0x000000341d1b7221 */ /* 0x000fe20000010000 */
[----:B------:R-:W-:-:S03]  /*6780*/  F2FP.BF16.F32.PACK_AB R171, R44, R171 ;  /* 0x000000ab2cab723e */ /* 0x000fc600000010ff */
[----:B------:R-:W-:Y:S02]  /*6790*/  FADD.FTZ R52, R28, R27 ;  /* 0x0000001b1c347221 */ /* 0x000fe40000010000 */
[----:B------:R-:W1:Y:S01]  /*67a0*/  MUFU.EX2 R167, R167 ;  /* 0x000000a700a77308 */ /* 0x000e620000000800 */
[----:B--2---:R-:W-:-:S07]  /*67b0*/  FADD.FTZ R15, R165, R6 ;  /* 0x00000006a50f7221 */ /* 0x004fce0000010000 */
[----:B------:R-:W2:Y:S01]  /*67c0*/  MUFU.EX2 R48, R48 ;  /* 0x0000003000307308 */ /* 0x000ea20000000800 */
[C---:B---3--:R-:W-:Y:S01]  /*67d0*/  FADD.FTZ R6, R46.reuse, R15 ;  /* 0x0000000f2e067221 */ /* 0x048fe20000010000 */
[----:B------:R-:W-:-:S06]  /*67e0*/  F2FP.BF16.F32.PACK_AB R165, R46, R165 ;  /* 0x000000a52ea5723e */ /* 0x000fcc00000010ff */
[----:B------:R-:W-:Y:S01]  /*67f0*/  MUFU.EX2 R50, R50 ;  /* 0x0000003200327308 */ /* 0x000fe20000000800 */
[----:B-1----:R-:W-:-:S07]  /*6800*/  FADD.FTZ R15, R167, R6 ;  /* 0x00000006a70f7221 */ /* 0x002fce0000010000 */
[----:B------:R-:W-:Y:S01]  /*6810*/  MUFU.EX2 R163, R163 ;  /* 0x000000a300a37308 */ /* 0x000fe20000000800 */
[C---:B--2---:R-:W-:Y:S01]  /*6820*/  FADD.FTZ R6, R48.reuse, R15 ;  /* 0x0000000f30067221 */ /* 0x044fe20000010000 */
[----:B------:R-:W-:-:S06]  /*6830*/  F2FP.BF16.F32.PACK_AB R167, R48, R167 ;  /* 0x000000a730a7723e */ /* 0x000fcc00000010ff */
[----:B------:R-:W-:Y:S08]  /*6840*/  MUFU.EX2 R71, R71 ;  /* 0x0000004700477308 */ /* 0x000ff00000000800 */
[----:B------:R-:W-:Y:S08]  /*6850*/  MUFU.EX2 R157, R207 ;  /* 0x000000cf009d7308 */ /* 0x000ff00000000800 */
[----:B------:R-:W-:Y:S01]  /*6860*/  MUFU.EX2 R56, R53 ;  /* 0x0000003500387308 */ /* 0x000fe20000000800 */
[----:B------:R-:W-:-:S02]  /*6870*/  WARPGROUP.DEPBAR.LE gsb0, 0x0 ;  /* 0x00008000000079c5 */ /* 0x000fc40000010000 */
[----:B------:R1:W-:Y:S01]  /*6880*/  @!P1 SYNCS.ARRIVE.TRANS64.RED.A1T0 RZ, [R5+URZ], RZ ;  /* 0x000000ff05ff99a7 */ /* 0x0003e2000810043f */
[----:B------:R-:W-:-:S04]  /*6890*/  F2FP.BF16.F32.PACK_AB R152, R33, R28 ;  /* 0x0000001c2198723e */ /* 0x000fc800000010ff */
[----:B------:R-:W2:Y:S01]  /*68a0*/  MUFU.EX2 R79, R79 ;  /* 0x0000004f004f7308 */ /* 0x000ea20000000800 */
[----:B------:R-:W-:Y:S01]  /*68b0*/  F2FP.BF16.F32.PACK_AB R154, R41, R30 ;  /* 0x0000001e299a723e */ /* 0x000fe200000010ff */
[-CC-:B-1----:R-:W-:Y:S01]  /*68c0*/  FFMA.FTZ R5, R175, R0.reuse, -R34.reuse ;  /* 0x00000000af057223 */ /* 0x182fe20000010822 */
[----:B------:R1:W-:Y:S01]  /*68d0*/  @!P1 SYNCS.ARRIVE.TRANS64.RED.A1T0 RZ, [R54+URZ], RZ ;  /* 0x000000ff36ff99a7 */ /* 0x0003e2000810043f */
[----:B------:R-:W-:-:S04]  /*68e0*/  FFMA.FTZ R34, R87, R0, -R34 ;  /* 0x0000000057227223 */ /* 0x000fc80000010822 */
[----:B------:R-:W-:Y:S01]  /*68f0*/  MUFU.EX2 R58, R209 ;  /* 0x000000d1003a7308 */ /* 0x000fe20000000800 */
[----:B------:R-:W-:-:S07]  /*6900*/  F2FP.BF16.F32.PACK_AB R175, R47, R40 ;  /* 0x000000282faf723e */ /* 0x000fce00000010ff */
[----:B------:R-:W3:Y:S01]  /*6910*/  MUFU.EX2 R5, R5 ;  /* 0x0000000500057308 */ /* 0x000ee20000000800 */
[----:B--2---:R-:W-:-:S07]  /*6920*/  F2FP.BF16.F32.PACK_AB R159, R79, R56 ;  /* 0x000000384f9f723e */ /* 0x004fce00000010ff */
[----:B-1----:R-:W1:Y:S08]  /*6930*/  MUFU.EX2 R54, R75 ;  /* 0x0000004b00367308 */ /* 0x002e700000000800 */
[----:B------:R-:W2:Y:S01]  /*6940*/  MUFU.EX2 R83, R83 ;  /* 0x0000005300537308 */ /* 0x000ea20000000800 */
[----:B---3--:R-:W-:-:S04]  /*6950*/  FADD.FTZ R15, R5, R6 ;  /* 0x00000006050f7221 */ /* 0x008fc80000010000 */
[----:B------:R-:W-:Y:S01]  /*6960*/  FADD.FTZ R6, R50, R15 ;  /* 0x0000000f32067221 */ /* 0x000fe20000010000 */
[----:B------:R-:W-:Y:S02]  /*6970*/  FADD.FTZ R15, R33, R52 ;  /* 0x00000034210f7221 */ /* 0x000fe40000010000 */
[----:B------:R3:W-:Y:S01]  /*6980*/  MUFU.EX2 R14, R161 ;  /* 0x000000a1000e7308 */ /* 0x0007e20000000800 */
[----:B------:R-:W-:Y:S01]  /*6990*/  FADD.FTZ R6, R163, R6 ;  /* 0x00000006a3067221 */ /* 0x000fe20000010000 */
[----:B------:R-:W-:Y:S01]  /*69a0*/  FADD.FTZ R20, R30, R15 ;  /* 0x0000000f1e147221 */ /* 0x000fe20000010000 */
[C---:B------:R-:W-:Y:S02]  /*69b0*/  F2FP.BF16.F32.PACK_AB R163, R71.reuse, R163 ;  /* 0x000000a347a3723e */ /* 0x040fe400000010ff */
[----:B------:R-:W-:-:S03]  /*69c0*/  FADD.FTZ R6, R71, R6 ;  /* 0x0000000647067221 */ /* 0x000fc60000010000 */
[----:B------:R-:W4:Y:S01]  /*69d0*/  MUFU.EX2 R34, R34 ;  /* 0x0000002200227308 */ /* 0x000f220000000800 */
[----:B------:R-:W-:Y:S01]  /*69e0*/  FADD.FTZ R15, R157, R6 ;  /* 0x000000069d0f7221 */ /* 0x000fe20000010000 */
[----:B---3--:R-:W-:Y:S01]  /*69f0*/  F2FP.BF16.F32.PACK_AB R161, R50, R5 ;  /* 0x0000000532a1723e */ /* 0x008fe200000010ff */
[----:B------:R-:W-:Y:S01]  /*6a00*/  FADD.FTZ R6, R41, R20 ;  /* 0x0000001429067221 */ /* 0x000fe20000010000 */
[C---:B-1----:R-:W-:Y:S01]  /*6a10*/  F2FP.BF16.F32.PACK_AB R157, R54.reuse, R157 ;  /* 0x0000009d369d723e */ /* 0x042fe200000010ff */
[----:B------:R-:W-:Y:S01]  /*6a20*/  FADD.FTZ R15, R54, R15 ;  /* 0x0000000f360f7221 */ /* 0x000fe20000010000 */
[----:B--2---:R-:W-:-:S03]  /*6a30*/  F2FP.BF16.F32.PACK_AB R153, R83, R58 ;  /* 0x0000003a5399723e */ /* 0x004fc600000010ff */
[----:B------:R-:W-:-:S04]  /*6a40*/  FADD.FTZ R15, R56, R15 ;  /* 0x0000000f380f7221 */ /* 0x000fc80000010000 */
[----:B------:R-:W-:-:S04]  /*6a50*/  FADD.FTZ R15, R79, R15 ;  /* 0x0000000f4f0f7221 */ /* 0x000fc80000010000 */
[----:B------:R-:W-:Y:S01]  /*6a60*/  FADD.FTZ R15, R58, R15 ;  /* 0x0000000f3a0f7221 */ /* 0x000fe20000010000 */
[----:B----4-:R-:W-:-:S03]  /*6a70*/  F2FP.BF16.F32.PACK_AB R155, R34, R14 ;  /* 0x0000000e229b723e */ /* 0x010fc600000010ff */
[----:B------:R-:W-:-:S04]  /*6a80*/  FADD.FTZ R15, R83, R15 ;  /* 0x0000000f530f7221 */ /* 0x000fc80000010000 */
[----:B------:R-:W-:Y:S01]  /*6a90*/  FADD.FTZ R15, R14, R15 ;  /* 0x0000000f0e0f7221 */ /* 0x000fe20000010000 */
[----:B------:R-:W-:-:S03]  /*6aa0*/  IMAD.MOV.U32 R14, RZ, RZ, R4 ;  /* 0x000000ffff0e7224 */ /* 0x000fc600078e0004 */
[----:B------:R-:W-:Y:S01]  /*6ab0*/  FADD.FTZ R5, R34, R15 ;  /* 0x0000000f22057221 */ /* 0x000fe20000010000 */
[----:B------:R-:W-:Y:S01]  /*6ac0*/  IMAD.MOV.U32 R15, RZ, RZ, R7 ;  /* 0x000000ffff0f7224 */ /* 0x000fe200078e0007 */
[----:B------:R-:W-:Y:S06]  /*6ad0*/  @P2 BRA `(.L_x_1874) ;  /* 0xffffffd4007c2947 */ /* 0x000fec000383ffff */
.L_x_1865:
[----:B------:R-:W-:-:S13]  /*6ae0*/  ISETP.LE.AND P2, PT, RZ, UR6, PT ;  /* 0x00000006ff007c0c */ /* 0x000fda000bf43270 */
[----:B------:R-:W-:Y:S05]  /*6af0*/  @!P2 BRA `(.L_x_1875) ;  /* 0x000000200048a947 */ /* 0x000fea0003800000 */
[----:B------:R-:W-:Y:S01]  /*6b00*/  IMAD.MOV.U32 R14, RZ, RZ, R7 ;  /* 0x000000ffff0e7224 */ /* 0x000fe200078e0007 */
[----:B------:R-:W-:Y:S01]  /*6b10*/  UMOV UR7, UR46 ;  /* 0x0000002e00077c82 */ /* 0x000fe20008000000 */
[----:B------:R-:W-:Y:S01]  /*6b20*/  IMAD.MOV.U32 R15, RZ, RZ, R4 ;  /* 0x000000ffff0f7224 */ /* 0x000fe200078e0004 */
[----:B------:R-:W-:-:S06]  /*6b30*/  UMOV UR4, UR36 ;  /* 0x0000002400047c82 */ /* 0x000fcc0008000000 */
.L_x_1884:
[----:B------:R-:W-:-:S04]  /*6b40*/  UIADD3 UR36, UR4, 0x1, URZ ;  /* 0x0000000104247890 */ /* 0x000fc8000fffe03f */
[----:B------:R-:W-:-:S04]  /*6b50*/  UISETP.NE.AND UP0, UPT, UR36, 0x2, UPT ;  /* 0x000000022400788c */ /* 0x000fc8000bf05270 */
[----:B------:R-:W-:Y:S02]  /*6b60*/  USEL UR46, URZ, 0x1, UP0 ;  /* 0x000000013f2e7887 */ /* 0x000fe40008000000 */
[----:B------:R-:W-:Y:S02]  /*6b70*/  USEL UR36, UR36, URZ, UP0 ;  /* 0x0000003f24247287 */ /* 0x000fe40008000000 */
[----:B------:R-:W-:Y:S01]  /*6b80*/  ULOP3.LUT UR46, UR7, UR46, URZ, 0x3c, !UPT ;  /* 0x0000002e072e7292 */ /* 0x000fe2000f8e3c3f */
[----:B------:R-:W-:Y:S11]  /*6b90*/  @!P0 BRA `(.L_x_1876) ;  /* 0x0000000000048947 */ /* 0x000ff60003800000 */
[----:B------:R-:W-:Y:S01]  /*6ba0*/  BPT.TRAP 0x1 ;  /* 0x000000040000795c */ /* 0x000fe20000300000 */
.L_x_1876:
[----:B------:R-:W-:Y:S01]  /*6bb0*/  ULEA UR5, UR36, UR37, 0x3 ;  /* 0x0000002524057291 */ /* 0x000fe2000f8e183f */
[----:B------:R-:W-:-:S05]  /*6bc0*/  IMAD.U32 R0, RZ, RZ, UR46 ;  /* 0x0000002eff007e24 */ /* 0x000fca000f8e00ff */
[----:B------:R-:W-:-:S04]  /*6bd0*/  SHF.L.U32 R0, R0, 0x1f, RZ ;  /* 0x0000001f00007819 */ /* 0x000fc800000006ff */
[----:B------:R1:W2:Y:S01]  /*6be0*/  SYNCS.PHASECHK.TRANS64.TRYWAIT P2, [UR5+0x34830], R0 ;  /* 0x03483000ff0075a7 */ /* 0x0002a20008040145 */
[----:B------:R-:W-:Y:S05]  /*6bf0*/  @!P0 BRA `(.L_x_1877) ;  /* 0x0000000000048947 */ /* 0x000fea0003800000 */
[----:B------:R-:W-:Y:S01]  /*6c00*/  BPT.TRAP 0x1 ;  /* 0x000000040000795c */ /* 0x000fe20000300000 */
.L_x_1877:
[----:B--2---:R-:W-:Y:S05]  /*6c10*/  @P2 BRA `(.L_x_1878) ;  /* 0x0000000000082947 */ /* 0x004fea0003800000 */
[----:B------:R-:W2:Y:S02]  /*6c20*/  SYNCS.PHASECHK.TRANS64.TRYWAIT P2, [UR5+0x34830], R0 ;  /* 0x03483000ff0075a7 */ /* 0x000ea40008040145 */
[----:B--2---:R-:W-:Y:S05]  /*6c30*/  @!P2 BRA `(.L_x_1879) ;  /* 0x00000070004ca947 */ /* 0x004fea0003800000 */
.L_x_1878:
        /* <DEDUP_REMOVED lines=133> */
.L_x_1880:
[----:B------:R-:W-:Y:S01]  /*7490*/  ULEA UR5, UR4, UR37, 0x3 ;  /* 0x0000002504057291 */ /* 0x000fe2000f8e183f */
[----:B-12---:R-:W-:-:S05]  /*74a0*/  IMAD.U32 R0, RZ, RZ, UR7 ;  /* 0x00000007ff007e24 */ /* 0x006fca000f8e00ff */
[----:B------:R-:W-:-:S04]  /*74b0*/  SHF.L.U32 R0, R0, 0x1f, RZ ;  /* 0x0000001f00007819 */ /* 0x000fc800000006ff */
[----:B------:R1:W2:Y:S01]  /*74c0*/  SYNCS.PHASECHK.TRANS64.TRYWAIT P2, [UR5+0x34850], R0 ;  /* 0x03485000ff0075a7 */ /* 0x0002a20008040145 */
[----:B------:R-:W-:Y:S05]  /*74d0*/  @!P0 BRA `(.L_x_1881) ;  /* 0x0000000000048947 */ /* 0x000fea0003800000 */
[----:B------:R-:W-:Y:S01]  /*74e0*/  BPT.TRAP 0x1 ;  /* 0x000000040000795c */ /* 0x000fe20000300000 */
.L_x_1881:
[----:B--2---:R-:W-:Y:S05]  /*74f0*/  @P2 BRA `(.L_x_1882) ;  /* 0x0000000000082947 */ /* 0x004fea0003800000 */
[----:B------:R-:W2:Y:S02]  /*7500*/  SYNCS.PHASECHK.TRANS64.TRYWAIT P2, [UR5+0x34850], R0 ;  /* 0x03485000ff0075a7 */ /* 0x000ea40008040145 */
[----:B--2---:R-:W-:Y:S05]  /*7510*/  @!P2 BRA `(.L_x_1883) ;  /* 0x00000068002ca947 */ /* 0x004fea0003800000 */
.L_x_1882:
[----:B------:R-:W-:Y:S01]  /*7520*/  UIADD3 UR7, UR37, 0x400, URZ ;  /* 0x0000040025077890 */ /* 0x000fe2000fffe03f */
[----:B------:R-:W-:Y:S01]  /*7530*/  WARPGROUP.ARRIVE ;  /* 0x00000000000079c5 */ /* 0x000fe20000000000 */
[----:B------:R-:W-:Y:S01]  /*7540*/  UMOV UR11, 0x40000040 ;  /* 0x40000040000b7882 */ /* 0x000fe20000000000 */
[----:B-12---:R-:W-:Y:S01]  /*7550*/  FMNMX.FTZ R0, R24, R15, !PT ;  /* 0x0000000f18007209 */ /* 0x006fe20007810000 */
[----:B------:R-:W-:Y:S01]  /*7560*/  USHF.R.U32.HI UR7, URZ, 0x4, UR7 ;  /* 0x000000043f077899 */ /* 0x000fe20008011607 */
[----:B------:R-:W-:Y:S02]  /*7570*/  ISETP.LT.AND P2, PT, RZ, UR6, PT ;  /* 0x00000006ff007c0c */ /* 0x000fe4000bf41270 */
[----:B------:R-:W-:Y:S01]  /*7580*/  FMNMX.FTZ R3, R25, R0, !PT ;  /* 0x0000000019037209 */ /* 0x000fe20007810000 */
[----:B------:R-:W-:-:S03]  /*7590*/  ULOP3.LUT UR7, UR7, 0x3fff, URZ, 0xc0, !UPT ;  /* 0x00003fff07077892 */ /* 0x000fc6000f8ec03f */
[----:B------:R-:W-:Y:S01]  /*75a0*/  FMNMX.FTZ R0, R28, R3, !PT ;  /* 0x000000031c007209 */ /* 0x000fe20007810000 */
[----:B------:R-:W-:-:S03]  /*75b0*/  ULOP3.LUT UR7, UR7, 0x4000000, URZ, 0xfc, !UPT ;  /* 0x0400000007077892 */ /* 0x000fc6000f8efc3f */
[----:B------:R-:W-:Y:S01]  /*75c0*/  FMNMX.FTZ R3, R29, R0, !PT ;  /* 0x000000001d037209 */ /* 0x000fe20007810000 */
[----:B------:R-:W-:-:S03]  /*75d0*/  ULEA UR4, UR4, UR7, 0xb ;  /* 0x0000000704047291 */ /* 0x000fc6000f8e583f */
[----:B------:R-:W-:Y:S01]  /*75e0*/  FMNMX.FTZ R0, R32, R3, !PT ;  /* 0x0000000320007209 */ /* 0x000fe20007810000 */
[----:B------:R-:W-:-:S03]  /*75f0*/  UMOV UR7, UR46 ;  /* 0x0000002e00077c82 */ /* 0x000fc60008000000 */
[----:B------:R-:W-:Y:S01]  /*7600*/  UMOV UR10, UR4 ;  /* 0x00000004000a7c82 */ /* 0x000fe20008000000 */
        /* <DEDUP_REMOVED lines=29> */
[----:B------:R-:W-:Y:S02]  /*77e0*/  FMNMX.FTZ R2, R85, R0, !PT ;  /* 0x0000000055027209 */ /* 0x000fe40007810000 */
[----:B------:R-:W1:Y:S03]  /*77f0*/  LDC R0, c[0x0][0x988] ;  /* 0x00026200ff007b82 */ /* 0x000e660000000800 */
[----:B------:R-:W2:Y:S02]  /*7800*/  SHFL.BFLY PT, R3, R2, 0x2, 0x1f ;  /* 0x0c401f0002037f89 */ /* 0x000ea400000e0000 */
[----:B--2---:R-:W-:Y:S02]  /*7810*/  FMNMX.FTZ R7, R2, R3, !PT ;  /* 0x0000000302077209 */ /* 0x004fe40007810000 */
[----:B------:R-:W-:-:S03]  /*7820*/  FMNMX.FTZ R2, R26, R14, !PT ;  /* 0x0000000e1a027209 */ /* 0x000fc60007810000 */
        /* <DEDUP_REMOVED lines=10> */
[----:B-1----:R-:W-:Y:S01]  /*78d0*/  FMUL.FTZ R3, R3, R0 ;  /* 0x0000000003037220 */ /* 0x002fe20000410000 */
[----:B------:R-:W-:-:S04]  /*78e0*/  FMNMX.FTZ R7, R31, R2, !PT ;  /* 0x000000021f077209 */ /* 0x000fc80007810000 */
[----:B------:R-:W-:Y:S01]  /*78f0*/  FMNMX.FTZ R2, R34, R7, !PT ;  /* 0x0000000722027209 */ /* 0x000fe20007810000 */
[----:B------:R-:W-:Y:S03]  /*7900*/  MUFU.EX2 R3, R3 ;  /* 0x0000000300037308 */ /* 0x000fe60000000800 */
        /* <DEDUP_REMOVED lines=27> */
[----:B------:R-:W1:Y:S01]  /*7ac0*/  SHFL.BFLY PT, R7, R2, 0x2, 0x1f ;  /* 0x0c401f0002077f89 */ /* 0x000e6200000e0000 */
        /* <DEDUP_REMOVED lines=16> */
[----:B-1----:R-:W-:Y:S01]  /*7bd0*/  FMNMX.FTZ R36, R2, R7, !PT ;  /* 0x0000000702247209 */ /* 0x002fe20007810000 */
[----:B------:R-:W-:Y:S01]  /*7be0*/  UMOV UR11, 0x40000040 ;  /* 0x40000040000b7882 */ /* 0x000fe20000000000 */
[-CC-:B------:R-:W-:Y:S01]  /*7bf0*/  FFMA.FTZ R15, R25, R0.reuse, -R169.reuse ;  /* 0x00000000190f7223 */ /* 0x180fe200000108a9 */
[-CC-:B------:R-:W-:Y:S01]  /*7c00*/  FFMA.FTZ R25, R33, R0.reuse, -R169.reuse ;  /* 0x0000000021197223 */ /* 0x180fe200000108a9 */
[-CC-:B------:R-:W-:Y:S01]  /*7c10*/  FFMA.FTZ R33, R41, R0.reuse, -R169.reuse ;  /* 0x0000000029217223 */ /* 0x180fe200000108a9 */
[----:B------:R-:W1:Y:S01]  /*7c20*/  SHFL.BFLY PT, R7, R36, 0x1, 0x1f ;  /* 0x0c201f0024077f89 */ /* 0x000e6200000e0000 */
        /* <DEDUP_REMOVED lines=23> */
[----:B-1----:R-:W-:Y:S01]  /*7da0*/  FMNMX.FTZ R7, R36, R7, !PT ;  /* 0x0000000724077209 */ /* 0x002fe20007810000 */
[----:B------:R-:W-:Y:S01]  /*7db0*/  MUFU.EX2 R182, R182 ;  /* 0x000000b600b67308 */ /* 0x000fe20000000800 */
[-CC-:B------:R-:W-:Y:S01]  /*7dc0*/  FFMA.FTZ R28, R80, R0.reuse, -R169.reuse ;  /* 0x00000000501c7223 */ /* 0x180fe200000108a9 */
[-CC-:B------:R-:W-:Y:S01]  /*7dd0*/  FFMA.FTZ R32, R84, R0.reuse, -R169.reuse ;  /* 0x0000000054207223 */ /* 0x180fe200000108a9 */
[----:B------:R-:W-:Y:S01]  /*7de0*/  FFMA.FTZ R77, R85, R0, -R169 ;  /* 0x00000000554d7223 */ /* 0x000fe200000108a9 */
[----:B------:R-:W-:-:S04]  /*7df0*/  FADD.FTZ R81, -R7, R14 ;  /* 0x0000000e07517221 */ /* 0x000fc80000010100 */
[-C--:B------:R-:W-:Y:S01]  /*7e00*/  FMUL.FTZ R2, R81, R0.reuse ;  /* 0x0000000051027220 */ /* 0x080fe20000410000 */
[----:B------:R-:W-:Y:S01]  /*7e10*/  FMUL.FTZ R81, R7, R0 ;  /* 0x0000000007517220 */ /* 0x000fe20000410000 */
[----:B------:R-:W-:Y:S01]  /*7e20*/  MUFU.EX2 R21, R21 ;  /* 0x0000001500157308 */ /* 0x000fe20000000800 */
[----:B--2---:R-:W-:Y:S01]  /*7e30*/  FFMA.FTZ R6, R3, R6, R180 ;  /* 0x0000000603067223 */ /* 0x004fe200000100b4 */
[----:B------:R-:W-:Y:S01]  /*7e40*/  F2FP.BF16.F32.PACK_AB R180, R15, R180 ;  /* 0x000000b40fb4723e */ /* 0x000fe200000010ff */
[-CC-:B------:R-:W-:Y:S01]  /*7e50*/  FFMA.FTZ R181, R26, R0.reuse, -R81.reuse ;  /* 0x000000001ab57223 */ /* 0x180fe20000010851 */
[-CC-:B------:R-:W-:Y:S01]  /*7e60*/  FFMA.FTZ R14, R27, R0.reuse, -R81.reuse ;  /* 0x000000001b0e7223 */ /* 0x180fe20000010851 */
[----:B------:R-:W-:Y:S02]  /*7e70*/  IMAD.U32 R27, RZ, RZ, UR36 ;  /* 0x00000024ff1b7e24 */ /* 0x000fe4000f8e00ff */
[-CC-:B------:R-:W-:Y:S01]  /*7e80*/  FFMA.FTZ R183, R30, R0.reuse, -R81.reuse ;  /* 0x000000001eb77223 */ /* 0x180fe20000010851 */
[-CC-:B------:R-:W-:Y:S01]  /*7e90*/  FFMA.FTZ R26, R31, R0.reuse, -R81.reuse ;  /* 0x000000001f1a7223 */ /* 0x180fe20000010851 */
[----:B------:R-:W-:Y:S01]  /*7ea0*/  MUFU.EX2 R2, R2 ;  /* 0x0000000200027308 */ /* 0x000fe20000000800 */
[----:B------:R-:W-:Y:S01]  /*7eb0*/  FFMA.FTZ R177, R34, R0, -R81 ;  /* 0x0000000022b17223 */ /* 0x000fe20000010851 */
[----:B------:R-:W-:Y:S01]  /*7ec0*/  @!P1 LEA R27, R27, UR37, 0x3 ;  /* 0x000000251b1b9c11 */ /* 0x000fe2000f8e18ff */
[----:B------:R-:W-:-:S02]  /*7ed0*/  IMAD.U32 R31, RZ, RZ, UR5 ;  /* 0x00000005ff1f7e24 */ /* 0x000fc4000f8e00ff */
[-CC-:B------:R-:W-:Y:S01]  /*7ee0*/  FFMA.FTZ R30, R35, R0.reuse, -R81.reuse ;  /* 0x00000000231e7223 */ /* 0x180fe20000010851 */
[-CC-:B------:R-:W-:Y:S01]  /*7ef0*/  FFMA.FTZ R179, R38, R0.reuse, -R81.reuse ;  /* 0x0000000026b37223 */ /* 0x180fe20000010851 */
[----:B------:R-:W-:Y:S01]  /*7f00*/  @!P1 IADD3 R27, R27, 0x34840, RZ ;  /* 0x000348401b1b9810 */ /* 0x000fe20007ffe0ff */
[-CC-:B------:R-:W-:Y:S01]  /*7f10*/  FFMA.FTZ R175, R46, R0.reuse, -R81.reuse ;  /* 0x000000002eaf7223 */ /* 0x180fe20000010851 */
[----:B------:R-:W1:Y:S01]  /*7f20*/  MUFU.EX2 R181, R181 ;  /* 0x000000b500b57308 */ /* 0x000e620000000800 */
[-C--:B------:R-:W-:Y:S01]  /*7f30*/  FFMA.FTZ R34, R39, R0.reuse, -R81 ;  /* 0x0000000027227223 */ /* 0x080fe20000010851 */
[----:B------:R-:W-:Y:S01]  /*7f40*/  @!P1 PRMT R27, RZ, 0x654, R27 ;  /* 0x00000654ff1b9816 */ /* 0x000fe2000000001b */
        /* <DEDUP_REMOVED lines=20> */
[----:B------:R-:W-:Y:S01]  /*8090*/  FFMA.FTZ R86, R86, R0, -R81 ;  /* 0x0000000056567223 */ /* 0x000fe20000010851 */
[----:B------:R-:W1:Y:S01]  /*80a0*/  MUFU.EX2 R26, R26 ;  /* 0x0000001a001a7308 */ /* 0x000e620000000800 */
[C---:B--2---:R-:W-:Y:S01]  /*80b0*/  FADD.FTZ R46, R14.reuse, R5 ;  /* 0x000000050e2e7221 */ /* 0x044fe20000010000 */
[----:B------:R-:W-:-:S06]  /*80c0*/  F2FP.BF16.F32.PACK_AB R181, R14, R181 ;  /* 0x000000b50eb5723e */ /* 0x000fcc00000010ff */
[----:B------:R-:W-:Y:S01]  /*80d0*/  MUFU.EX2 R176, R176 ;  /* 0x000000b000b07308 */ /* 0x000fe20000000800 */
[----:B---3--:R-:W-:-:S07]  /*80e0*/  FADD.FTZ R5, R183, R46 ;  /* 0x0000002eb7057221 */ /* 0x008fce0000010000 */
[----:B------:R-:W2:Y:S01]  /*80f0*/  MUFU.EX2 R177, R177 ;  /* 0x000000b100b17308 */ /* 0x000ea20000000800 */
[C---:B-1----:R-:W-:Y:S01]  /*8100*/  FADD.FTZ R46, R26.reuse, R5 ;  /* 0x000000051a2e7221 */ /* 0x042fe20000010000 */
[----:B------:R-:W-:-:S06]  /*8110*/  F2FP.BF16.F32.PACK_AB R183, R26, R183 ;  /* 0x000000b71ab7723e */ /* 0x000fcc00000010ff */
[----:B------:R-:W-:Y:S08]  /*8120*/  MUFU.EX2 R25, R25 ;  /* 0x0000001900197308 */ /* 0x000ff00000000800 */
[----:B------:R-:W1:Y:S01]  /*8130*/  MUFU.EX2 R30, R30 ;  /* 0x0000001e001e7308 */ /* 0x000e620000000800 */
[----:B--2---:R-:W-:-:S07]  /*8140*/  FADD.FTZ R5, R177, R46 ;  /* 0x0000002eb1057221 */ /* 0x004fce0000010000 */
[----:B------:R-:W-:Y:S08]  /*8150*/  MUFU.EX2 R178, R178 ;  /* 0x000000b200b27308 */ /* 0x000ff00000000800 */
[----:B------:R-:W2:Y:S01]  /*8160*/  MUFU.EX2 R179, R179 ;  /* 0x000000b300b37308 */ /* 0x000ea20000000800 */
[C---:B-1----:R-:W-:Y:S01]  /*8170*/  FADD.FTZ R46, R30.reuse, R5 ;  /* 0x000000051e2e7221 */ /* 0x042fe20000010000 */
[----:B------:R-:W-:-:S06]  /*8180*/  F2FP.BF16.F32.PACK_AB R177, R30, R177 ;  /* 0x000000b11eb1723e */ /* 0x000fcc00000010ff */
[----:B------:R-:W-:Y:S01]  /*8190*/  MUFU.EX2 R29, R29 ;  /* 0x0000001d001d7308 */ /* 0x000fe20000000800 */
[----:B------:R-:W-:Y:S02]  /*81a0*/  WARPGROUP.DEPBAR.LE gsb0, 0x0 ;  /* 0x00008000000079c5 */ /* 0x000fe40000010000 */
[----:B------:R-:W-:Y:S01]  /*81b0*/  WARPGROUP.ARRIVE ;  /* 0x00000000000079c5 */ /* 0x000fe20000000000 */
[----:B------:R-:W-:-:S04]  /*81c0*/  FFMA.FTZ R164, R56, R0, -R169 ;  /* 0x0000000038a47223 */ /* 0x000fc800000108a9 */
[----:B------:R-:W1:Y:S01]  /*81d0*/  MUFU.EX2 R34, R34 ;  /* 0x0000002200227308 */ /* 0x000e620000000800 */
[-C--:B------:R-:W-:Y:S01]  /*81e0*/  FFMA.FTZ R166, R60, R0.reuse, -R169 ;  /* 0x000000003ca67223 */ /* 0x080fe200000108a9 */
[----:B--2---:R-:W-:Y:S01]  /*81f0*/  FADD.FTZ R5, R179, R46 ;  /* 0x0000002eb3057221 */ /* 0x004fe20000010000 */
[-CC-:B------:R-:W-:Y:S01]  /*8200*/  FFMA.FTZ R165, R58, R0.reuse, -R81.reuse ;  /* 0x000000003aa57223 */ /* 0x180fe20000010851 */
[----:B------:R-:W-:Y:S01]  /*8210*/  HGMMA.64x128x16.F32.BF16 R88, R160, gdesc[UR8].tnspB, R88, gsb0 ;  /* 0x41e00008a0587df0 */ /* 0x000fe20008001858 */
[----:B------:R-:W-:Y:S01]  /*8220*/  UIADD3 UR10, UR4, 0x300, URZ ;  /* 0x00000300040a7890 */ /* 0x000fe2000fffe03f */
[----:B------:R-:W-:Y:S01]  /*8230*/  FFMA.FTZ R167, R62, R0, -R81 ;  /* 0x000000003ea77223 */ /* 0x000fe20000010851 */
[----:B------:R-:W-:Y:S01]  /*8240*/  UMOV UR11, 0x40000040 ;  /* 0x40000040000b7882 */ /* 0x000fe20000000000 */
[----:B------:R-:W-:Y:S01]  /*8250*/  UIADD3 UR4, UR4, 0x380, URZ ;  /* 0x0000038004047890 */ /* 0x000fe2000fffe03f */
[----:B------:R-:W-:Y:S08]  /*8260*/  MUFU.EX2 R172, R172 ;  /* 0x000000ac00ac7308 */ /* 0x000ff00000000800 */
        /* <DEDUP_REMOVED lines=14> */
[----:B------:R-:W-:Y:S01]  /*8350*/  MUFU.EX2 R41, R41 ;  /* 0x0000002900297308 */ /* 0x000fe20000000800 */
[C---:B-1----:R-:W-:Y:S01]  /*8360*/  FADD.FTZ R46, R38.reuse, R5 ;  /* 0x00000005262e7221 */ /* 0x042fe20000010000 */
[----:B------:R-:W-:-:S06]  /*8370*/  F2FP.BF16.F32.PACK_AB R175, R38, R175 ;  /* 0x000000af26af723e */ /* 0x000fcc00000010ff */
        /* <DEDUP_REMOVED lines=12> */
[----:B------:R-:W-:Y:S02]  /*8440*/  FFMA.FTZ R169, R50, R0, -R81 ;  /* 0x0000000032a97223 */ /* 0x000fe40000010851 */
[----:B------:R-:W-:Y:S01]  /*8450*/  MUFU.EX2 R44, R44 ;  /* 0x0000002c002c7308 */ /* 0x000fe20000000800 */
[----:B------:R-:W-:Y:S01]  /*8460*/  HGMMA.64x128x16.F32.BF16 R88, R156, gdesc[UR8].tnspB, R88, gsb0 ;  /* 0x41e000089c587df0 */ /* 0x000fe20008001858 */
[----:B------:R-:W-:Y:S01]  /*8470*/  UMOV UR10, UR4 ;  /* 0x00000004000a7c82 */ /* 0x000fe20008000000 */
[----:B------:R-:W-:Y:S01]  /*8480*/  UMOV UR11, 0x40000040 ;  /* 0x40000040000b7882 */ /* 0x000fe20000000000 */
[----:B------:R-:W-:-:S04]  /*8490*/  UIADD3 UR4, UR6, -0x1, URZ ;  /* 0xffffffff06047890 */ /* 0x000fc8000fffe03f */
[----:B------:R-:W1:Y:S03]  /*84a0*/  MUFU.EX2 R169, R169 ;  /* 0x000000a900a97308 */ /* 0x000e660000000800 */
[----:B------:R-:W-:Y:S01]  /*84b0*/  UMOV UR6, UR4 ;  /* 0x0000000400067c82 */ /* 0x000fe20008000000 */
[----:B------:R-:W-:-:S04]  /*84c0*/  UMOV UR4, UR36 ;  /* 0x0000002400047c82 */ /* 0x000fc80008000000 */
[----:B------:R-:W-:Y:S08]  /*84d0*/  MUFU.EX2 R166, R166 ;  /* 0x000000a600a67308 */ /* 0x000ff00000000800 */
[----:B------:R-:W2:Y:S01]  /*84e0*/  MUFU.EX2 R167, R167 ;  /* 0x000000a700a77308 */ /* 0x000ea20000000800 */
[----:B-1----:R-:W-:Y:S01]  /*84f0*/  FADD.FTZ R5, R169, R46 ;  /* 0x0000002ea9057221 */ /* 0x002fe20000010000 */
[----:B------:R-:W-:-:S03]  /*8500*/  F2FP.BF16.F32.PACK_AB R169, R40, R169 ;  /* 0x000000a928a9723e */ /* 0x000fc600000010ff */
[----:B------:R-:W-:-:S03]  /*8510*/  FADD.FTZ R14, R40, R5 ;  /* 0x00000005280e7221 */ /* 0x000fc60000010000 */
[----:B------:R-:W-:Y:S01]  /*8520*/  MUFU.EX2 R53, R53 ;  /* 0x0000003500357308 */ /* 0x000fe20000000800 */
[----:B------:R-:W-:Y:S01]  /*8530*/  FADD.FTZ R5, R171, R14 ;  /* 0x0000000eab057221 */ /* 0x000fe20000010000 */
[----:B------:R-:W-:-:S03]  /*8540*/  F2FP.BF16.F32.PACK_AB R171, R42, R171 ;  /* 0x000000ab2aab723e */ /* 0x000fc600000010ff */
[----:B------:R-:W-:-:S03]  /*8550*/  FADD.FTZ R14, R42, R5 ;  /* 0x000000052a0e7221 */ /* 0x000fc60000010000 */
[----:B------:R-:W-:Y:S01]  /*8560*/  MUFU.EX2 R160, R160 ;  /* 0x000000a000a07308 */ /* 0x000fe20000000800 */
[----:B------:R-:W-:Y:S01]  /*8570*/  FADD.FTZ R5, R165, R14 ;  /* 0x0000000ea5057221 */ /* 0x000fe20000010000 */
[----:B------:R-:W-:-:S03]  /*8580*/  F2FP.BF16.F32.PACK_AB R165, R44, R165 ;  /* 0x000000a52ca5723e */ /* 0x000fc600000010ff */
[----:B------:R-:W-:-:S03]  /*8590*/  FADD.FTZ R14, R44, R5 ;  /* 0x000000052c0e7221 */ /* 0x000fc60000010000 */
[----:B------:R-:W-:Y:S01]  /*85a0*/  MUFU.EX2 R66, R66 ;  /* 0x0000004200427308 */ /* 0x000fe20000000800 */
[----:B--2---:R-:W-:-:S07]  /*85b0*/  FADD.FTZ R5, R167, R14 ;  /* 0x0000000ea7057221 */ /* 0x004fce0000010000 */
[----:B------:R-:W-:Y:S08]  /*85c0*/  MUFU.EX2 R57, R57 ;  /* 0x0000003900397308 */ /* 0x000ff00000000800 */
[----:B------:R-:W1:Y:S08]  /*85d0*/  MUFU.EX2 R67, R67 ;  /* 0x0000004300437308 */ /* 0x000e700000000800 */
[----:B------:R-:W-:Y:S08]  /*85e0*/  MUFU.EX2 R162, R162 ;  /* 0x000000a200a27308 */ /* 0x000ff00000000800 */
[----:B------:R-:W-:Y:S01]  /*85f0*/  MUFU.EX2 R70, R70 ;  /* 0x0000004600467308 */ /* 0x000fe20000000800 */
[----:B-1----:R-:W-:-:S07]  /*8600*/  F2FP.BF16.F32.PACK_AB R161, R67, R66 ;  /* 0x0000004243a1723e */ /* 0x002fce00000010ff */
[----:B------:R-:W-:Y:S08]  /*8610*/  MUFU.EX2 R61, R61 ;  /* 0x0000003d003d7308 */ /* 0x000ff00000000800 */
[----:B------:R-:W1:Y:S08]  /*8620*/  MUFU.EX2 R71, R71 ;  /* 0x0000004700477308 */ /* 0x000e700000000800 */
[----:B------:R-:W-:Y:S08]  /*8630*/  MUFU.EX2 R20, R20 ;  /* 0x0000001400147308 */ /* 0x000ff00000000800 */
[----:B------:R-:W-:Y:S01]  /*8640*/  MUFU.EX2 R74, R74 ;  /* 0x0000004a004a7308 */ /* 0x000fe20000000800 */
[----:B-1----:R-:W-:-:S07]  /*8650*/  F2FP.BF16.F32.PACK_AB R163, R71, R70 ;  /* 0x0000004647a3723e */ /* 0x002fce00000010ff */
[----:B------:R-:W1:Y:S08]  /*8660*/  MUFU.EX2 R65, R65 ;  /* 0x0000004100417308 */ /* 0x000e700000000800 */
[----:B------:R-:W2:Y:S08]  /*8670*/  MUFU.EX2 R75, R75 ;  /* 0x0000004b004b7308 */ /* 0x000eb00000000800 */
[----:B------:R-:W-:Y:S01]  /*8680*/  MUFU.EX2 R24, R24 ;  /* 0x0000001800187308 */ /* 0x000fe20000000800 */
[----:B------:R-:W-:-:S02]  /*8690*/  WARPGROUP.DEPBAR.LE gsb0, 0x0 ;  /* 0x00008000000079c5 */ /* 0x000fc40000010000 */
[----:B------:R-:W-:-:S05]  /*86a0*/  WARPGROUP.ARRIVE ;  /* 0x00000000000079c5 */ /* 0x000fca0000000000 */
[----:B------:R-:W-:Y:S01]  /*86b0*/  MUFU.EX2 R78, R78 ;  /* 0x0000004e004e7308 */ /* 0x000fe20000000800 */
[----:B-1----:R-:W-:Y:S02]  /*86c0*/  F2FP.BF16.F32.PACK_AB R156, R65, R20 ;  /* 0x00000014419c723e */ /* 0x002fe400000010ff */
[----:B--2---:R-:W-:Y:S01]  /*86d0*/  F2FP.BF16.F32.PACK_AB R157, R75, R74 ;  /* 0x0000004a4b9d723e */ /* 0x004fe200000010ff */
[----:B------:R-:W-:Y:S04]  /*86e0*/  HGMMA.64x128x16.F32.BF16 R88, R152, gdesc[UR8].tnspB, R88, gsb0 ;  /* 0x41e0000898587df0 */ /* 0x000fe80008001858 */
[----:B------:R-:W1:Y:S08]  /*86f0*/  MUFU.EX2 R69, R69 ;  /* 0x0000004500457308 */ /* 0x000e700000000800 */
[----:B------:R-:W2:Y:S08]  /*8700*/  MUFU.EX2 R79, R79 ;  /* 0x0000004f004f7308 */ /* 0x000eb00000000800 */
[----:B------:R-:W-:Y:S01]  /*8710*/  MUFU.EX2 R28, R28 ;  /* 0x0000001c001c7308 */ /* 0x000fe20000000800 */
[----:B-1----:R-:W-:-:S07]  /*8720*/  F2FP.BF16.F32.PACK_AB R158, R69, R24 ;  /* 0x00000018459e723e */ /* 0x002fce00000010ff */
[----:B------:R-:W-:Y:S01]  /*8730*/  MUFU.EX2 R82, R82 ;  /* 0x0000005200527308 */ /* 0x000fe20000000800 */
[----:B--2---:R-:W-:-:S07]  /*8740*/  F2FP.BF16.F32.PACK_AB R159, R79, R78 ;  /* 0x0000004e4f9f723e */ /* 0x004fce00000010ff */
[----:B------:R-:W1:Y:S08]  /*8750*/  MUFU.EX2 R73, R73 ;  /* 0x0000004900497308 */ /* 0x000e700000000800 */
[----:B------:R-:W2:Y:S08]  /*8760*/  MUFU.EX2 R83, R83 ;  /* 0x0000005300537308 */ /* 0x000eb00000000800 */
[----:B------:R-:W-:Y:S08]  /*8770*/  MUFU.EX2 R32, R32 ;  /* 0x0000002000207308 */ /* 0x000ff00000000800 */
[----:B------:R-:W-:Y:S08]  /*8780*/  MUFU.EX2 R86, R86 ;  /* 0x0000005600567308 */ /* 0x000ff00000000800 */
[----:B------:R-:W3:Y:S01]  /*8790*/  MUFU.EX2 R77, R77 ;  /* 0x0000004d004d7308 */ /* 0x000ee20000000800 */
[----:B------:R-:W-:-:S02]  /*87a0*/  WARPGROUP.DEPBAR.LE gsb0, 0x0 ;  /* 0x00008000000079c5 */ /* 0x000fc40000010000 */
[----:B------:R4:W-:Y:S01]  /*87b0*/  @!P1 SYNCS.ARRIVE.TRANS64.RED.A1T0 RZ, [R27+URZ], RZ ;  /* 0x000000ff1bff99a7 */ /* 0x0009e2000810043f */
[----:B-1----:R-:W-:Y:S02]  /*87c0*/  F2FP.BF16.F32.PACK_AB R152, R73, R28 ;  /* 0x0000001c4998723e */ /* 0x002fe400000010ff */
[----:B--2---:R-:W-:Y:S02]  /*87d0*/  F2FP.BF16.F32.PACK_AB R153, R83, R82 ;  /* 0x000000525399723e */ /* 0x004fe400000010ff */
[----:B---3--:R-:W-:Y:S01]  /*87e0*/  F2FP.BF16.F32.PACK_AB R154, R77, R32 ;  /* 0x000000204d9a723e */ /* 0x008fe200000010ff */
[----:B----4-:R-:W-:-:S05]  /*87f0*/  @!P1 VIADD R27, R31, 0x34860 ;  /* 0x000348601f1b9836 */ /* 0x010fca0000000000 */
[----:B------:R-:W-:Y:S01]  /*8800*/  @!P1 PRMT R31, RZ, 0x654, R27 ;  /* 0x00000654ff1f9816 */ /* 0x000fe2000000001b */
[----:B------:R-:W-:Y:S01]  /*8810*/  FADD.FTZ R27, R15, R6 ;  /* 0x000000060f1b7221 */ /* 0x000fe20000010000 */
[-CC-:B------:R-:W-:Y:S01]  /*8820*/  FFMA.FTZ R6, R63, R0.reuse, -R81.reuse ;  /* 0x000000003f067223 */ /* 0x180fe20000010851 */
[----:B------:R-:W-:Y:S01]  /*8830*/  FFMA.FTZ R81, R87, R0, -R81 ;  /* 0x0000000057517223 */ /* 0x000fe20000010851 */
[----:B------:R1:W-:Y:S01]  /*8840*/  @!P1 SYNCS.ARRIVE.TRANS64.RED.A1T0 RZ, [R31+URZ], RZ ;  /* 0x000000ff1fff99a7 */ /* 0x0003e2000810043f */
[----:B------:R-:W-:Y:S01]  /*8850*/  FADD.FTZ R48, R182, R27 ;  /* 0x0000001bb6307221 */ /* 0x000fe20000010000 */
[C---:B------:R-:W-:Y:S02]  /*8860*/  F2FP.BF16.F32.PACK_AB R182, R21.reuse, R182 ;  /* 0x000000b615b6723e */ /* 0x040fe400000010ff */
[----:B------:R-:W2:Y:S01]  /*8870*/  MUFU.EX2 R6, R6 ;  /* 0x0000000600067308 */ /* 0x000ea20000000800 */
[----:B------:R-:W-:-:S04]  /*8880*/  FADD.FTZ R27, R21, R48 ;  /* 0x00000030151b7221 */ /* 0x000fc80000010000 */
[----:B------:R-:W-:Y:S01]  /*8890*/  FADD.FTZ R48, R176, R27 ;  /* 0x0000001bb0307221 */ /* 0x000fe20000010000 */
[C---:B------:R-:W-:Y:S02]  /*88a0*/  F2FP.BF16.F32.PACK_AB R176, R25.reuse, R176 ;  /* 0x000000b019b0723e */ /* 0x040fe400000010ff */
[----:B------:R-:W3:Y:S01]  /*88b0*/  MUFU.EX2 R81, R81 ;  /* 0x0000005100517308 */ /* 0x000ee20000000800 */
[----:B------:R-:W-:-:S04]  /*88c0*/  FADD.FTZ R27, R25, R48 ;  /* 0x00000030191b7221 */ /* 0x000fc80000010000 */
[----:B------:R-:W-:Y:S01]  /*88d0*/  FADD.FTZ R48, R178, R27 ;  /* 0x0000001bb2307221 */ /* 0x000fe20000010000 */
[----:B------:R-:W-:-:S03]  /*88e0*/  F2FP.BF16.F32.PACK_AB R178, R29, R178 ;  /* 0x000000b21db2723e */ /* 0x000fc600000010ff */
[----:B------:R-:W-:Y:S01]  /*88f0*/  FADD.FTZ R27, R29, R48 ;  /* 0x000000301d1b7221 */ /* 0x000fe20000010000 */
[C---:B--2---:R-:W-:Y:S01]  /*8900*/  FADD.FTZ R5, R6.reuse, R5 ;  /* 0x0000000506057221 */ /* 0x044fe20000010000 */
[----:B------:R-:W-:Y:S02]  /*8910*/  F2FP.BF16.F32.PACK_AB R167, R6, R167 ;  /* 0x000000a706a7723e */ /* 0x000fe400000010ff */
[----:B------:R-:W-:Y:S01]  /*8920*/  FADD.FTZ R48, R172, R27 ;  /* 0x0000001bac307221 */ /* 0x000fe20000010000 */
[----:B------:R-:W-:Y:S01]  /*8930*/  FADD.FTZ R5, R66, R5 ;  /* 0x0000000542057221 */ /* 0x000fe20000010000 */
[C---:B------:R-:W-:Y:S02]  /*8940*/  F2FP.BF16.F32.PACK_AB R172, R33.reuse, R172 ;  /* 0x000000ac21ac723e */ /* 0x040fe400000010ff */
[----:B------:R-:W-:Y:S01]  /*8950*/  FADD.FTZ R27, R33, R48 ;  /* 0x00000030211b7221 */ /* 0x000fe20000010000 */
[----:B------:R-:W-:Y:S01]  /*8960*/  FADD.FTZ R5, R67, R5 ;  /* 0x0000000543057221 */ /* 0x000fe20000010000 */
[----:B---3--:R-:W-:-:S02]  /*8970*/  F2FP.BF16.F32.PACK_AB R155, R81, R86 ;  /* 0x00000056519b723e */ /* 0x008fc400000010ff */
[----:B------:R-:W-:Y:S01]  /*8980*/  FADD.FTZ R48, R174, R27 ;  /* 0x0000001bae307221 */ /* 0x000fe20000010000 */
[----:B------:R-:W-:Y:S01]  /*8990*/  FADD.FTZ R5, R70, R5 ;  /* 0x0000000546057221 */ /* 0x000fe20000010000 */
[C---:B------:R-:W-:Y:S02]  /*89a0*/  F2FP.BF16.F32.PACK_AB R174, R37.reuse, R174 ;  /* 0x000000ae25ae723e */ /* 0x040fe400000010ff */
[----:B------:R-:W-:Y:S01]  /*89b0*/  FADD.FTZ R15, R37, R48 ;  /* 0x00000030250f7221 */ /* 0x000fe20000010000 */
[----:B------:R-:W-:-:S03]  /*89c0*/  FADD.FTZ R5, R71, R5 ;  /* 0x0000000547057221 */ /* 0x000fc60000010000 */
        /* <DEDUP_REMOVED lines=21> */
[----:B------:R-:W-:-:S03]  /*8b20*/  F2FP.BF16.F32.PACK_AB R160, R57, R160 ;  /* 0x000000a039a0723e */ /* 0x000fc600000010ff */
[----:B------:R-:W-:-:S04]  /*8b30*/  FADD.FTZ R15, R57, R14 ;  /* 0x0000000e390f7221 */ /* 0x000fc80000010000 */
[----:B------:R-:W-:Y:S01]  /*8b40*/  FADD.FTZ R14, R162, R15 ;  /* 0x0000000fa20e7221 */ /* 0x000fe20000010000 */
[----:B------:R-:W-:-:S03]  /*8b50*/  F2FP.BF16.F32.PACK_AB R162, R61, R162 ;  /* 0x000000a23da2723e */ /* 0x000fc600000010ff */
[----:B------:R-:W-:Y:S01]  /*8b60*/  FADD.FTZ R15, R61, R14 ;  /* 0x0000000e3d0f7221 */ /* 0x000fe20000010000 */
[----:B------:R-:W-:-:S03]  /*8b70*/  IMAD.MOV.U32 R14, RZ, RZ, R7 ;  /* 0x000000ffff0e7224 */ /* 0x000fc600078e0007 */
[----:B------:R-:W-:-:S04]  /*8b80*/  FADD.FTZ R6, R20, R15 ;  /* 0x0000000f14067221 */ /* 0x000fc80000010000 */
[----:B------:R-:W-:-:S04]  /*8b90*/  FADD.FTZ R15, R65, R6 ;  /* 0x00000006410f7221 */ /* 0x000fc80000010000 */
[----:B------:R-:W-:-:S04]  /*8ba0*/  FADD.FTZ R6, R24, R15 ;  /* 0x0000000f18067221 */ /* 0x000fc80000010000 */
[----:B------:R-:W-:-:S04]  /*8bb0*/  FADD.FTZ R15, R69, R6 ;  /* 0x00000006450f7221 */ /* 0x000fc80000010000 */
[----:B------:R-:W-:-:S04]  /*8bc0*/  FADD.FTZ R6, R28, R15 ;  /* 0x0000000f1c067221 */ /* 0x000fc80000010000 */
[----:B------:R-:W-:-:S04]  /*8bd0*/  FADD.FTZ R15, R73, R6 ;  /* 0x00000006490f7221 */ /* 0x000fc80000010000 */
[----:B------:R-:W-:Y:S01]  /*8be0*/  FADD.FTZ R6, R32, R15 ;  /* 0x0000000f20067221 */ /* 0x000fe20000010000 */
[----:B------:R-:W-:-:S03]  /*8bf0*/  IMAD.MOV.U32 R15, RZ, RZ, R4 ;  /* 0x000000ffff0f7224 */ /* 0x000fc600078e0004 */
[----:B------:R-:W-:Y:S01]  /*8c00*/  FADD.FTZ R6, R77, R6 ;  /* 0x000000064d067221 */ /* 0x000fe20000010000 */
[----:B-1----:R-:W-:Y:S06]  /*8c10*/  @P2 BRA `(.L_x_1884) ;  /* 0xffffffdc00c82947 */ /* 0x002fec000383ffff */
.L_x_1875:
        /* <DEDUP_REMOVED lines=67> */
.L_x_1885:
[----:B------:R-:W-:Y:S01]  /*9050*/  ULEA UR5, UR36, UR37, 0x3 ;  /* 0x0000002524057291 */ /* 0x000fe2000f8e183f */
[----:B------:R-:W-:-:S05]  /*9060*/  IMAD.U32 R2, RZ, RZ, UR46 ;  /* 0x0000002eff027e24 */ /* 0x000fca000f8e00ff */
[----:B------:R-:W-:-:S04]  /*9070*/  SHF.L.U32 R2, R2, 0x1f, RZ ;  /* 0x0000001f02027819 */ /* 0x000fc800000006ff */
[----:B------:R1:W2:Y:S01]  /*9080*/  SYNCS.PHASECHK.TRANS64.TRYWAIT P2, [UR5+0x34850], R2 ;  /* 0x03485002ff0075a7 */ /* 0x0002a20008040145 */
[----:B------:R-:W-:Y:S05]  /*9090*/  @!P0 BRA `(.L_x_1886) ;  /* 0x0000000000048947 */ /* 0x000fea0003800000 */
[----:B------:R-:W-:Y:S01]  /*90a0*/  BPT.TRAP 0x1 ;  /* 0x000000040000795c */ /* 0x000fe20000300000 */
.L_x_1886:
[----:B--2---:R-:W-:Y:S05]  /*90b0*/  @P2 BRA `(.L_x_1887) ;  /* 0x0000000000082947 */ /* 0x004fea0003800000 */
[----:B------:R-:W2:Y:S02]  /*90c0*/  SYNCS.PHASECHK.TRANS64.TRYWAIT P0, [UR5+0x34850], R2 ;  /* 0x03485002ff0075a7 */ /* 0x000ea40008000145 */
[----:B--2---:R-:W-:Y:S05]  /*90d0*/  @!P0 BRA `(.L_x_1888) ;  /* 0x0000004c00548947 */ /* 0x004fea0003800000 */
.L_x_1887:
[----:B------:R-:W-:Y:S01]  /*90e0*/  UIADD3 UR37, UR37, 0x400, URZ ;  /* 0x0000040025257890 */ /* 0x000fe2000fffe03f */
[----:B------:R-:W-:Y:S01]  /*90f0*/  WARPGROUP.ARRIVE ;  /* 0x00000000000079c5 */ /* 0x000fe20000000000 */
[----:B------:R-:W-:Y:S01]  /*9100*/  UMOV UR7, 0x40000040 ;  /* 0x4000004000077882 */ /* 0x000fe20000000000 */
[----:B--2---:R-:W2:Y:S01]  /*9110*/  SHFL.BFLY PT, R3, R6, 0x2, 0x1f ;  /* 0x0c401f0006037f89 */ /* 0x004ea200000e0000 */
[----:B------:R-:W-:Y:S01]  /*9120*/  USHF.R.U32.HI UR37, URZ, 0x4, UR37 ;  /* 0x000000043f257899 */ /* 0x000fe20008011625 */
[----:B------:R-:W-:Y:S01]  /*9130*/  IMAD.MOV.U32 R12, RZ, RZ, RZ ;  /* 0x000000ffff0c7224 */ /* 0x000fe200078e00ff */
[----:B------:R-:W-:Y:S01]  /*9140*/  R2UR UR8, R186 ;  /* 0x00000000ba0872ca */ /* 0x000fe200000e0000 */
[----:B-1----:R-:W1:Y:S01]  /*9150*/  SHFL.BFLY PT, R2, R5, 0x2, 0x1f ;  /* 0x0c401f0005027f89 */ /* 0x002e6200000e0000 */
[----:B------:R-:W-:-:S04]  /*9160*/  ULOP3.LUT UR37, UR37, 0x3fff, URZ, 0xc0, !UPT ;  /* 0x00003fff25257892 */ /* 0x000fc8000f8ec03f */
[----:B------:R-:W-:-:S04]  /*9170*/  ULOP3.LUT UR4, UR37, 0x4000000, URZ, 0xfc, !UPT ;  /* 0x0400000025047892 */ /* 0x000fc8000f8efc3f */
[----:B------:R-:W-:Y:S02]  /*9180*/  ULEA UR4, UR36, UR4, 0xb ;  /* 0x0000000424047291 */ /* 0x000fe4000f8e583f */
[----:B------:R-:W-:Y:S02]  /*9190*/  UIADD3 UR36, UR36, 0x1, URZ ;  /* 0x0000000124247890 */ /* 0x000fe4000fffe03f */
[----:B------:R-:W-:Y:S02]  /*91a0*/  UIADD3 UR8, UR8, 0x1, URZ ;  /* 0x0000000108087890 */ /* 0x000fe4000fffe03f */
[----:B------:R-:W-:Y:S01]  /*91b0*/  UISETP.NE.AND UP0, UPT, UR36, 0x2, UPT ;  /* 0x000000022400788c */ /* 0x000fe2000bf05270 */
[----:B------:R-:W-:Y:S02]  /*91c0*/  UMOV UR6, UR4 ;  /* 0x0000000400067c82 */ /* 0x000fe40008000000 */
[----:B------:R-:W-:Y:S01]  /*91d0*/  HGMMA.64x128x16.F32.BF16 R24, R180, gdesc[UR4].tnspB, R24, gsb0 ;  /* 0x41e00004b4187df0 */ /* 0x000fe20008001818 */
[----:B------:R-:W-:Y:S01]  /*91e0*/  UIADD3 UR6, UR4, 0x80, URZ ;  /* 0x0000008004067890 */ /* 0x000fe2000fffe03f */
[----:B--2---:R-:W-:Y:S01]  /*91f0*/  FADD.FTZ R3, R3, R6 ;  /* 0x0000000603037221 */ /* 0x004fe20000010000 */
[----:B------:R-:W-:Y:S01]  /*9200*/  UMOV UR7, 0x40000040 ;  /* 0x4000004000077882 */ /* 0x000fe20000000000 */
[----:B------:R-:W-:-:S02]  /*9210*/  IMAD.U32 R186, RZ, RZ, UR8 ;  /* 0x00000008ffba7e24 */ /* 0x000fc4000f8e00ff */
[----:B-1----:R-:W-:Y:S01]  /*9220*/  FADD.FTZ R8, R2, R5 ;  /* 0x0000000502087221 */ /* 0x002fe20000010000 */
[----:B------:R-:W-:Y:S01]  /*9230*/  IMAD.MOV.U32 R5, RZ, RZ, RZ ;  /* 0x000000ffff057224 */ /* 0x000fe200078e00ff */
[----:B------:R-:W1:Y:S01]  /*9240*/  SHFL.BFLY PT, R2, R3, 0x1, 0x1f ;  /* 0x0c201f0003027f89 */ /* 0x000e6200000e0000 */
[----:B------:R-:W-:-:S03]  /*9250*/  USEL UR36, UR36, URZ, UP0 ;  /* 0x0000003f24247287 */ /* 0x000fc60008000000 */
[----:B------:R-:W2:Y:S01]  /*9260*/  SHFL.BFLY PT, R9, R8, 0x1, 0x1f ;  /* 0x0c201f0008097f89 */ /* 0x000ea200000e0000 */
[----:B-1----:R-:W-:Y:S01]  /*9270*/  FADD.FTZ R11, R3, R2 ;  /* 0x00000002030b7221 */ /* 0x002fe20000010000 */
[----:B------:R-:W-:Y:S02]  /*9280*/  IMAD.MOV.U32 R3, RZ, RZ, -0x800000 ;  /* 0xff800000ff037424 */ /* 0x000fe400078e00ff */
[----:B------:R-:W-:Y:S02]  /*9290*/  IMAD.MOV.U32 R2, RZ, RZ, -0x800000 ;  /* 0xff800000ff027424 */ /* 0x000fe400078e00ff */
[----:B--2---:R-:W-:Y:S01]  /*92a0*/  FADD.FTZ R13, R8, R9 ;  /* 0x00000009080d7221 */ /* 0x004fe20000010000 */
[----:B------:R-:W-:Y:S01]  /*92b0*/  FSETP.NE.FTZ.AND P0, PT, R11, RZ, PT ;  /* 0x000000ff0b00720b */ /* 0x000fe20003f15000 */
[----:B------:R-:W-:-:S03]  /*92c0*/  IMAD.U32 R8, RZ, RZ, UR5 ;  /* 0x00000005ff087e24 */ /* 0x000fc6000f8e00ff */
[----:B------:R-:W-:-:S09]  /*92d0*/  FSETP.NE.FTZ.AND P2, PT, R13, RZ, PT ;  /* 0x000000ff0d00720b */ /* 0x000fd20003f55000 */
[----:B------:R-:W1:Y:S01]  /*92e0*/  @P0 MUFU.LG2 R10, R11 ;  /* 0x0000000b000a0308 */ /* 0x000e620000000c00 */
[----:B------:R-:W-:-:S03]  /*92f0*/  @P0 FMUL.FTZ R9, R0, 0.69314718246459960938 ;  /* 0x3f31721800090820 */ /* 0x000fc60000410000 */
[----:B------:R-:W-:Y:S01]  /*9300*/  @P2 FMUL.FTZ R15, R0, 0.69314718246459960938 ;  /* 0x3f317218000f2820 */ /* 0x000fe20000410000 */
[----:B------:R-:W-:-:S03]  /*9310*/  @!P1 VIADD R0, R8, 0x34860 ;  /* 0x0003486008009836 */ /* 0x000fc60000000000 */
[----:B------:R-:W2:Y:S02]  /*9320*/  @P2 MUFU.LG2 R6, R13 ;  /* 0x0000000d00062308 */ /* 0x000ea40000000c00 */
[----:B------:R-:W-:-:S06]  /*9330*/  @!P1 PRMT R0, RZ, 0x654, R0 ;  /* 0x00000654ff009816 */ /* 0x000fcc0000000000 */
[----:B------:R-:W3:Y:S01]  /*9340*/  @P0 MUFU.RCP R5, R11 ;  /* 0x0000000b00050308 */ /* 0x000ee20000001000 */
[----:B-1----:R-:W-:-:S04]  /*9350*/  @P0 FMUL.FTZ R10, R10, 0.69314718246459960938 ;  /* 0x3f3172180a0a0820 */ /* 0x002fc80000410000 */
[----:B------:R-:W-:Y:S01]  /*9360*/  @P0 FFMA.FTZ R3, R9, R4, R10 ;  /* 0x0000000409030223 */ /* 0x000fe2000001000a */
[----:B------:R-:W-:Y:S02]  /*9370*/  PLOP3.LUT P0, PT, PT, PT, PT, 0x8, 0x0 ;  /* 0x000000000000781c */ /* 0x000fe40003f0e170 */
[----:B------:R-:W1:Y:S01]  /*9380*/  @P2 MUFU.RCP R12, R13 ;  /* 0x0000000d000c2308 */ /* 0x000e620000001000 */
        /* <DEDUP_REMOVED lines=39> */
[----:B------:R2:W-:Y:S01]  /*9600*/  @!P1 SYNCS.ARRIVE.TRANS64.RED.A1T0 RZ, [R0+URZ], RZ ;  /* 0x000000ff00ff99a7 */ /* 0x0005e2000810043f */
[-C--:B---3--:R-:W-:Y:S01]  /*9610*/  FMUL.FTZ R8, R24, R5.reuse ;  /* 0x0000000518087220 */ /* 0x088fe20000410000 */
        /* <DEDUP_REMOVED lines=63> */
.L_x_1858:
        /* <DEDUP_REMOVED lines=9> */
[C---:B------:R-:W-:Y:S01]  /*9aa0*/  IADD3 R27, P2, R16.reuse, 0x20, RZ ;  /* 0x00000020101b7810 */ /* 0x040fe20007f5e0ff */
[----:B------:R-:W-:Y:S01]  /*9ab0*/  ULDC UR10, c[0x0][0xa88] ;  /* 0x0002a200000a7ab9 */ /* 0x000fe20000000800 */
[C---:B------:R-:W-:Y:S01]  /*9ac0*/  IADD3 R15, P4, R16.reuse, 0x4000, RZ ;  /* 0x00004000100f7810 */ /* 0x040fe20007f9e0ff */
[----:B------:R-:W-:Y:S01]  /*9ad0*/  VIADD R4, R91, 0x8 ;  /* 0x000000085b047836 */ /* 0x000fe20000000000 */
[C---:B------:R-:W-:Y:S01]  /*9ae0*/  LOP3.LUT R5, R16.reuse, 0x380, RZ, 0xc0, !PT ;  /* 0x0000038010057812 */ /* 0x040fe200078ec0ff */
[----:B------:R-:W1:Y:S01]  /*9af0*/  LDC.64 R88, c[0x0][0xb78] ;  /* 0x0002de00ff587b82 */ /* 0x000e620000000a00 */
[----:B------:R-:W-:Y:S01]  /*9b00*/  LOP3.LUT R26, R27, 0x380, RZ, 0xc0, !PT ;  /* 0x000003801b1a7812 */ /* 0x000fe200078ec0ff */
[----:B------:R-:W-:Y:S01]  /*9b10*/  USHF.R.S32.HI UR5, URZ, 0x1f, UR43 ;  /* 0x0000001f3f057899 */ /* 0x000fe2000801142b */
[----:B------:R-:W-:Y:S01]  /*9b20*/  LOP3.LUT P0, RZ, R187, 0x3, RZ, 0xc0, !PT ;  /* 0x00000003bbff7812 */ /* 0x000fe2000780c0ff */
[----:B------:R-:W-:Y:S01]  /*9b30*/  ULDC.64 UR8, c[0x0][0xb70] ;  /* 0x0002dc0000087ab9 */ /* 0x000fe20000000a00 */
[C---:B------:R-:W-:Y:S01]  /*9b40*/  IADD3 R13, P6, R16.reuse, 0x40, RZ ;  /* 0x00000040100d7810 */ /* 0x040fe20007fde0ff */
[----:B------:R-:W-:Y:S01]  /*9b50*/  UIMAD UR5, UR5, UR8, URZ ;  /* 0x00000008050572a4 */ /* 0x000fe2000f8e023f */
[----:B------:R-:W-:Y:S01]  /*9b60*/  LOP3.LUT R14, R15, 0x380, RZ, 0xc0, !PT ;  /* 0x000003800f0e7812 */ /* 0x000fe200078ec0ff */
[----:B------:R-:W-:Y:S01]  /*9b70*/  UIMAD.WIDE.U32 UR6, UR43, UR8, URZ ;  /* 0x000000082b0672a5 */ /* 0x000fe2000f8e003f */
[----:B------:R-:W-:Y:S01]  /*9b80*/  IADD3 R21, P5, R16, 0x60, RZ ;  /* 0x0000006010157810 */ /* 0x000fe20007fbe0ff */
[----:B------:R-:W-:Y:S01]  /*9b90*/  USHF.R.S32.HI UR8, URZ, 0x1f, UR44 ;  /* 0x0000001f3f087899 */ /* 0x000fe2000801142c */
[----:B------:R-:W-:Y:S01]  /*9ba0*/  SHF.R.U64 R5, R5, 0x3, RZ ;  /* 0x0000000305057819 */ /* 0x000fe200000012ff */
[----:B------:R-:W-:Y:S01]  /*9bb0*/  UIMAD UR5, UR43, UR9, UR5 ;  /* 0x000000092b0572a4 */ /* 0x000fe2000f8e0205 */
[----:B------:R-:W-:-:S02]  /*9bc0*/  SHF.R.U64 R26, R26, 0x3, RZ ;  /* 0x000000031a1a7819 */ /* 0x000fc400000012ff */
[----:B------:R-:W-:Y:S01]  /*9bd0*/  ISETP.GE.OR P1, PT, R4, UR10, P0 ;  /* 0x0000000a04007c0c */ /* 0x000fe20008726670 */
[----:B------:R-:W-:Y:S01]  /*9be0*/  UIADD3 UR5, UR7, UR5, URZ ;  /* 0x0000000507057290 */ /* 0x000fe2000fffe03f */
[----:B------:R-:W-:Y:S02]  /*9bf0*/  LOP3.LUT R24, R13, 0x380, RZ, 0xc0, !PT ;  /* 0x000003800d187812 */ /* 0x000fe400078ec0ff */
[----:B------:R-:W-:Y:S02]  /*9c00*/  SHF.R.U64 R14, R14, 0x3, RZ ;  /* 0x000000030e0e7819 */ /* 0x000fe400000012ff */
[----:B------:R-:W-:Y:S02]  /*9c10*/  LOP3.LUT R20, R21, 0x380, RZ, 0xc0, !PT ;  /* 0x0000038015147812 */ /* 0x000fe400078ec0ff */
[----:B------:R-:W-:Y:S01]  /*9c20*/  LOP3.LUT R4, R5, R16, RZ, 0x3c, !PT ;  /* 0x0000001005047212 */ /* 0x000fe200078e3cff */
[--C-:B------:R-:W-:Y:S01]  /*9c30*/  IMAD.MOV.U32 R5, RZ, RZ, R17.reuse ;  /* 0x000000ffff057224 */ /* 0x100fe200078e0011 */
[----:B------:R-:W-:Y:S01]  /*9c40*/  LOP3.LUT R26, R26, R27, RZ, 0x3c, !PT ;  /* 0x0000001b1a1a7212 */ /* 0x000fe200078e3cff */
[----:B------:R-:W-:Y:S01]  /*9c50*/  IMAD.X R27, RZ, RZ, R17, P2 ;  /* 0x000000ffff1b7224 */ /* 0x000fe200010e0611 */
[----:B------:R-:W-:-:S02]  /*9c60*/  SHF.R.U64 R24, R24, 0x3, RZ ;  /* 0x0000000318187819 */ /* 0x000fc400000012ff */
[----:B------:R-:W-:Y:S02]  /*9c70*/  LOP3.LUT R14, R14, R15, RZ, 0x3c, !PT ;  /* 0x0000000f0e0e7212 */ /* 0x000fe400078e3cff */
[----:B------:R-:W-:Y:S02]  /*9c80*/  SHF.R.U64 R20, R20, 0x3, RZ ;  /* 0x0000000314147819 */ /* 0x000fe400000012ff */
[----:B------:R-:W-:Y:S02]  /*9c90*/  IADD3 R15, P2, R16, 0x4040, RZ ;  /* 0x00004040100f7810 */ /* 0x000fe40007f5e0ff */
[----:B------:R-:W-:Y:S02]  /*9ca0*/  MOV R31, R4 ;  /* 0x00000004001f7202 */ /* 0x000fe40000000f00 */
[----:B------:R-:W-:Y:S02]  /*9cb0*/  LOP3.LUT R24, R24, R13, RZ, 0x3c, !PT ;  /* 0x0000000d18187212 */ /* 0x000fe400078e3cff */
[----:B------:R-:W-:Y:S01]  /*9cc0*/  F2FP.BF16.F32.PACK_AB R4, R25, R8 ;  /* 0x000000081904723e */ /* 0x000fe200000010ff */
[----:B------:R-:W-:Y:S01]  /*9cd0*/  IMAD.X R25, RZ, RZ, R17, P6 ;  /* 0x000000ffff197224 */ /* 0x000fe200030e0611 */
[----:B------:R-:W-:-:S02]  /*9ce0*/  LOP3.LUT R20, R20, R21, RZ, 0x3c, !PT ;  /* 0x0000001514147212 */ /* 0x000fc400078e3cff */
[C---:B------:R-:W-:Y:S02]  /*9cf0*/  IADD3 R13, P3, R16.reuse, 0x4020, RZ ;  /* 0x00004020100d7810 */ /* 0x040fe40007f7e0ff */
[----:B------:R-:W-:Y:S02]  /*9d00*/  LOP3.LUT R10, R15, 0x380, RZ, 0xc0, !PT ;  /* 0x000003800f0a7812 */ /* 0x000fe400078ec0ff */
[----:B------:R-:W-:Y:S02]  /*9d10*/  IADD3 R21, P6, R16, 0x4060, RZ ;  /* 0x0000406010157810 */ /* 0x000fe40007fde0ff */
[----:B------:R-:W-:Y:S02]  /*9d20*/  LOP3.LUT R12, R13, 0x380, RZ, 0xc0, !PT ;  /* 0x000003800d0c7812 */ /* 0x000fe400078ec0ff */
[----:B------:R-:W-:Y:S02]  /*9d30*/  SHF.R.U64 R10, R10, 0x3, RZ ;  /* 0x000000030a0a7819 */ /* 0x000fe400000012ff */
[----:B------:R-:W-:-:S02]  /*9d40*/  LOP3.LUT R8, R21, 0x380, RZ, 0xc0, !PT ;  /* 0x0000038015087812 */ /* 0x000fc400078ec0ff */
[----:B------:R-:W-:Y:S01]  /*9d50*/  F2FP.BF16.F32.PACK_AB R5, R0, R11 ;  /* 0x0000000b0005723e */ /* 0x000fe200000010ff */
[--C-:B------:R-:W-:Y:S01]  /*9d60*/  IMAD.X R11, RZ, RZ, R17.reuse, P2 ;  /* 0x000000ffff0b7224 */ /* 0x100fe200010e0611 */
[----:B------:R-:W-:Y:S01]  /*9d70*/  F2FP.BF16.F32.PACK_AB R6, R6, R9 ;  /* 0x000000090606723e */ /* 0x000fe200000010ff */
[--C-:B------:R-:W-:Y:S01]  /*9d80*/  IMAD.X R9, RZ, RZ, R17.reuse, P6 ;  /* 0x000000ffff097224 */ /* 0x100fe200030e0611 */
[----:B------:R-:W-:Y:S02]  /*9d90*/  SHF.R.U64 R12, R12, 0x3, RZ ;  /* 0x000000030c0c7819 */ /* 0x000fe400000012ff */
[----:B------:R-:W-:Y:S01]  /*9da0*/  F2FP.BF16.F32.PACK_AB R7, R7, R30 ;  /* 0x0000001e0707723e */ /* 0x000fe200000010ff */
[----:B------:R-:W-:Y:S01]  /*9db0*/  BAR.SYNC.DEFER_BLOCKING 0x1, 0x100 ;  /* 0x0044000000007b1d */ /* 0x000fe20000010000 */
[----:B------:R-:W-:Y:S01]  /*9dc0*/  LOP3.LUT R10, R10, R15, RZ, 0x3c, !PT ;  /* 0x0000000f0a0a7212 */ /* 0x000fe200078e3cff */
[----:B------:R-:W-:Y:S01]  /*9dd0*/  IMAD.X R15, RZ, RZ, R17, P4 ;  /* 0x000000ffff0f7224 */ /* 0x000fe200020e0611 */
[----:B------:R-:W-:-:S02]  /*9de0*/  SHF.R.U64 R8, R8, 0x3, RZ ;  /* 0x0000000308087819 */ /* 0x000fc400000012ff */
[----:B------:R-:W-:Y:S02]  /*9df0*/  MOV R28, R24 ;  /* 0x00000018001c7202 */ /* 0x000fe40000000f00 */
[----:B------:R-:W-:Y:S01]  /*9e00*/  LOP3.LUT R12, R12, R13, RZ, 0x3c, !PT ;  /* 0x0000000d0c0c7212 */ /* 0x000fe200078e3cff */
[--C-:B------:R-:W-:Y:S01]  /*9e10*/  IMAD.X R13, RZ, RZ, R17.reuse, P3 ;  /* 0x000000ffff0d7224 */ /* 0x100fe200018e0611 */
[----:B------:R-:W-:Y:S01]  /*9e20*/  MOV R24, R10 ;  /* 0x0000000a00187202 */ /* 0x000fe20000000f00 */
[----:B-1----:R-:W-:Y:S01]  /*9e30*/  IMAD R10, R88, UR8, RZ ;  /* 0x00000008580a7c24 */ /* 0x002fe2000f8e02ff */
[----:B------:R-:W-:Y:S01]  /*9e40*/  LOP3.LUT R8, R8, R21, RZ, 0x3c, !PT ;  /* 0x0000001508087212 */ /* 0x000fe200078e3cff */
[----:B------:R-:W-:Y:S01]  /*9e50*/  IMAD.X R21, RZ, RZ, R17, P5 ;  /* 0x000000ffff157224 */ /* 0x000fe200028e0611 */
[----:B------:R-:W-:Y:S01]  /*9e60*/  MOV R29, R26 ;  /* 0x0000001a001d7202 */ /* 0x000fe20000000f00 */
[----:B------:R-:W-:Y:S01]  /*9e70*/  IMAD R30, R89, UR44, R10 ;  /* 0x0000002c591e7c24 */ /* 0x000fe2000f8e020a */
[----:B------:R-:W-:-:S02]  /*9e80*/  MOV R0, R8 ;  /* 0x0000000800007202 */ /* 0x000fc40000000f00 */
[----:B------:R-:W-:Y:S02]  /*9e90*/  MOV R26, R14 ;  /* 0x0000000e001a7202 */ /* 0x000fe40000000f00 */
[----:B------:R-:W-:Y:S02]  /*9ea0*/  MOV R25, R12 ;  /* 0x0000000c00197202 */ /* 0x000fe40000000f00 */
[----:B------:R-:W-:Y:S02]  /*9eb0*/  F2FP.BF16.F32.PACK_AB R8, R41, R40 ;  /* 0x000000282908723e */ /* 0x000fe400000010ff */
[----:B------:R-:W-:Y:S01]  /*9ec0*/  F2FP.BF16.F32.PACK_AB R9, R43, R42 ;  /* 0x0000002a2b09723e */ /* 0x000fe200000010ff */
[----:B------:R1:W-:Y:S01]  /*9ed0*/  STSM.16.M88.4 [R31], R4 ;  /* 0x000000041f007844 */ /* 0x0003e20000000200 */
[----:B------:R-:W-:Y:S02]  /*9ee0*/  F2FP.BF16.F32.PACK_AB R10, R45, R44 ;  /* 0x0000002c2d0a723e */ /* 0x000fe400000010ff */
[----:B------:R-:W-:-:S02]  /*9ef0*/  F2FP.BF16.F32.PACK_AB R11, R47, R46 ;  /* 0x0000002e2f0b723e */ /* 0x000fc400000010ff */
[----:B------:R-:W-:Y:S01]  /*9f00*/  MOV R27, R20 ;  /* 0x00000014001b7202 */ /* 0x000fe20000000f00 */
[----:B------:R-:W-:Y:S01]  /*9f10*/  IMAD.U32 R21, RZ, RZ, UR7 ;  /* 0x00000007ff157e24 */ /* 0x000fe2000f8e00ff */
[----:B------:R-:W-:Y:S01]  /*9f20*/  F2FP.BF16.F32.PACK_AB R12, R49, R48 ;  /* 0x00000030310c723e */ /* 0x000fe200000010ff */
[----:B------:R-:W-:Y:S01]  /*9f30*/  IMAD.U32 R20, RZ, RZ, UR6 ;  /* 0x00000006ff147e24 */ /* 0x000fe2000f8e00ff */
[----:B------:R-:W-:Y:S01]  /*9f40*/  F2FP.BF16.F32.PACK_AB R13, R51, R50 ;  /* 0x00000032330d723e */ /* 0x000fe200000010ff */
[----:B------:R-:W-:Y:S01]  /*9f50*/  IMAD.U32 R21, RZ, RZ, UR5 ;  /* 0x00000005ff157e24 */ /* 0x000fe2000f8e00ff */
[----:B------:R-:W-:Y:S01]  /*9f60*/  F2FP.BF16.F32.PACK_AB R14, R53, R52 ;  /* 0x00000034350e723e */ /* 0x000fe200000010ff */
[----:B------:R-:W-:Y:S01]  /*9f70*/  ULDC.64 UR6, c[0x0][0xb40] ;  /* 0x0002d00000067ab9 */ /* 0x000fe20000000a00 */
[----:B------:R-:W-:Y:S01]  /*9f80*/  F2FP.BF16.F32.PACK_AB R15, R55, R54 ;  /* 0x00000036370f723e */ /* 0x000fe200000010ff */
[----:B------:R-:W-:Y:S01]  /*9f90*/  IMAD.WIDE.U32 R20, R88, UR44, R20 ;  /* 0x0000002c58147c25 */ /* 0x000fe2000f8e0014 */
[----:B------:R-:W-:-:S02]  /*9fa0*/  F2FP.BF16.F32.PACK_AB R64, R65, R64 ;  /* 0x000000404140723e */ /* 0x000fc400000010ff */
[----:B-1----:R-:W-:Y:S02]  /*9fb0*/  F2FP.BF16.F32.PACK_AB R4, R33, R32 ;  /* 0x000000202104723e */ /* 0x002fe400000010ff */
[----:B------:R-:W-:Y:S02]  /*9fc0*/  F2FP.BF16.F32.PACK_AB R5, R35, R34 ;  /* 0x000000222305723e */ /* 0x000fe400000010ff */
[----:B------:R-:W-:Y:S02]  /*9fd0*/  F2FP.BF16.F32.PACK_AB R6, R37, R36 ;  /* 0x000000242506723e */ /* 0x000fe400000010ff */
[----:B------:R-:W-:Y:S02]  /*9fe0*/  F2FP.BF16.F32.PACK_AB R7, R39, R38 ;  /* 0x000000262707723e */ /* 0x000fe400000010ff */
[----:B------:R-:W-:Y:S02]  /*9ff0*/  F2FP.BF16.F32.PACK_AB R65, R67, R66 ;  /* 0x000000424341723e */ /* 0x000fe400000010ff */
[----:B------:R-:W-:Y:S01]  /*a000*/  F2FP.BF16.F32.PACK_AB R72, R73, R72 ;  /* 0x000000484948723e */ /* 0x000fe200000010ff */
[----:B------:R1:W-:Y:S01]  /*a010*/  STSM.16.M88.4 [R29], R4 ;  /* 0x000000041d007844 */ /* 0x0003e20000000200 */
[----:B------:R-:W-:-:S02]  /*a020*/  F2FP.BF16.F32.PACK_AB R66, R69, R68 ;  /* 0x000000444542723e */ /* 0x000fc400000010ff */
[----:B------:R-:W-:Y:S01]  /*a030*/  F2FP.BF16.F32.PACK_AB R67, R71, R70 ;  /* 0x000000464743723e */ /* 0x000fe200000010ff */
[----:B------:R-:W-:Y:S01]  /*a040*/  STSM.16.M88.4 [R28], R8 ;  /* 0x000000081c007844 */ /* 0x000fe20000000200 */
[----:B------:R-:W-:Y:S02]  /*a050*/  F2FP.BF16.F32.PACK_AB R73, R75, R74 ;  /* 0x0000004a4b49723e */ /* 0x000fe400000010ff */
[----:B------:R-:W-:Y:S01]  /*a060*/  F2FP.BF16.F32.PACK_AB R80, R81, R80 ;  /* 0x000000505150723e */ /* 0x000fe200000010ff */
[----:B------:R-:W-:Y:S01]  /*a070*/  STSM.16.M88.4 [R27], R12 ;  /* 0x0000000c1b007844 */ /* 0x000fe20000000200 */
[----:B------:R-:W-:Y:S02]  /*a080*/  F2FP.BF16.F32.PACK_AB R74, R77, R76 ;  /* 0x0000004c4d4a723e */ /* 0x000fe400000010ff */
        /* <DEDUP_REMOVED lines=8> */
[----:B------:R-:W-:Y:S01]  /*a110*/  SHF.R.S32.HI R29, RZ, 0x1f, R91 ;  /* 0x0000001fff1d7819 */ /* 0x000fe2000001145b */
[----:B------:R1:W-:Y:S01]  /*a120*/  STSM.16.M88.4 [R26], R4 ;  /* 0x000000041a007844 */ /* 0x0003e20000000200 */
[C---:B------:R-:W-:Y:S02]  /*a130*/  IADD3 R20, P2, R91.reuse, R20, RZ ;  /* 0x000000145b147210 */ /* 0x040fe40007f5e0ff */
[----:B------:R-:W-:Y:S01]  /*a140*/  ISETP.GE.OR P0, PT, R91, UR10, P0 ;  /* 0x0000000a5b007c0c */ /* 0x000fe20008706670 */
[----:B------:R-:W-:Y:S01]  /*a150*/  STSM.16.M88.4 [R25], R64 ;  /* 0x0000004019007844 */ /* 0x000fe20000000200 */
[----:B------:R-:W-:-:S03]  /*a160*/  IADD3.X R29, R29, R21, R30, P2, !PT ;  /* 0x000000151d1d7210 */ /* 0x000fc600017fe41e */
[----:B------:R-:W-:Y:S04]  /*a170*/  STSM.16.M88.4 [R24], R72 ;  /* 0x0000004818007844 */ /* 0x000fe80000000200 */
[----:B------:R-:W-:Y:S01]  /*a180*/  STSM.16.M88.4 [R0], R80 ;  /* 0x0000005000007844 */ /* 0x000fe20000000200 */
        /* <DEDUP_REMOVED lines=8> */
[----:B------:R-:W1:Y:S03]  /*a210*/  SHFL.IDX PT, R6, R189, RZ, 0x1f ;  /* 0x00001fffbd067589 */ /* 0x000e6600000e0000 */
[----:B------:R-:W-:-:S05]  /*a220*/  LEA.HI.X R5, R20, UR7, R29, 0x2, P2 ;  /* 0x0000000714057c11 */ /* 0x000fca00090f141d */
[----:B------:R2:W-:Y:S04]  /*a230*/  @!P1 STG.E desc[UR60][R4.64+0x20], R2 ;  /* 0x0000200204009986 */ /* 0x0005e8000c10193c */
        /* <DEDUP_REMOVED lines=24> */
.L_x_1892:
[----:B------:R-:W-:Y:S05]  /*a3c0*/  BSYNC B0 ;  /* 0x0000000000007941 */ /* 0x000fea0003800000 */
.L_x_1891:
[----:B------:R-:W-:Y:S05]  /*a3d0*/  BRA `(.L_x_1890) ;  /* 0x00000008001c7947 */ /* 0x000fea0003800000 */
.L_x_1889:
        /* <DEDUP_REMOVED lines=10> */
[----:B------:R-:W-:Y:S01]  /*a480*/  IMAD.U32 R2, RZ, RZ, UR42 ;  /* 0x0000002aff027e24 */ /* 0x000fe2000f8e00ff */
[----:B------:R-:W-:-:S04]  /*a490*/  ULDC UR5, c[0x0][0xa88] ;  /* 0x0002a20000057ab9 */ /* 0x000fc80000000800 */
        /* <DEDUP_REMOVED lines=19> */
.L_x_1894:
[----:B------:R-:W-:Y:S05]  /*a5d0*/  BSYNC B0 ;  /* 0x0000000000007941 */ /* 0x000fea0003800000 */
.L_x_1893:
        /* <DEDUP_REMOVED lines=39> */
.L_x_1896:
[----:B------:R-:W-:Y:S05]  /*a850*/  BSYNC B0 ;  /* 0x0000000000007941 */ /* 0x000fea0003800000 */
.L_x_1895:
[----:B------:R-:W-:Y:S04]  /*a860*/  BSSY B0, `(.L_x_1897) ;  /* 0x0000014000007945 */ /* 0x000fe80003800000 */
[----:B------:R-:W-:Y:S05]  /*a870*/  @P4 BRA `(.L_x_1898) ;  /* 0x0000000000484947 */ /* 0x000fea0003800000 */
[----:B-1----:R-:W-:Y:S01]  /*a880*/  IADD3 R9, P2, R4, 0x20, RZ ;  /* 0x0000002004097810 */ /* 0x002fe20007f5e0ff */
[----:B------:R-:W-:Y:S01]  /*a890*/  ULDC.64 UR6, c[0x0][0xad8] ;  /* 0x0002b60000067ab9 */ /* 0x000fe20000000a00 */
[----:B------:R-:W-:Y:S01]  /*a8a0*/  MOV R2, R6 ;  /* 0x0000000600027202 */ /* 0x000fe20000000f00 */
[----:B------:R-:W-:Y:S01]  /*a8b0*/  IMAD.MOV.U32 R3, RZ, RZ, R11 ;  /* 0x000000ffff037224 */ /* 0x000fe200078e000b */
[----:B------:R-:W-:Y:S01]  /*a8c0*/  ULDC UR5, c[0x0][0xa8c] ;  /* 0x0002a30000057ab9 */ /* 0x000fe20000000800 */
[----:B------:R-:W-:Y:S01]  /*a8d0*/  IMAD.X R0, RZ, RZ, R5, P2 ;  /* 0x000000ffff007224 */ /* 0x000fe200010e0605 */
[C---:B------:R-:W-:Y:S01]  /*a8e0*/  ISETP.GE.AND P3, PT, R18.reuse, UR5, PT ;  /* 0x0000000512007c0c */ /* 0x040fe2000bf66270 */
[----:B------:R-:W-:Y:S02]  /*a8f0*/  VIADD R8, R18, 0x40 ;  /* 0x0000004012087836 */ /* 0x000fe40000000000 */
[----:B------:R-:W-:Y:S02]  /*a900*/  IMAD R0, R0, UR6, RZ ;  /* 0x0000000600007c24 */ /* 0x000fe4000f8e02ff */
        /* <DEDUP_REMOVED lines=9> */
.L_x_1898:
[----:B------:R-:W-:Y:S05]  /*a9a0*/  BSYNC B0 ;  /* 0x0000000000007941 */ /* 0x000fea0003800000 */
.L_x_1897:
        /* <DEDUP_REMOVED lines=20> */
.L_x_1900:
[----:B------:R-:W-:Y:S05]  /*aaf0*/  BSYNC B0 ;  /* 0x0000000000007941 */ /* 0x000fea0003800000 */
.L_x_1899:
        /* <DEDUP_REMOVED lines=20> */
.L_x_1901:
[----:B------:R-:W-:Y:S05]  /*ac40*/  BSYNC B0 ;  /* 0x0000000000007941 */ /* 0x000fea0003800000 */
.L_x_1890:
[----:B------:R-:W5:Y:S02]  /*ac50*/  LDC R0, c[0x0][0xda8] ;  /* 0x00036a00ff007b82 */ /* 0x000f640000000800 */
[----:B-----5:R-:W-:-:S13]  /*ac60*/  ISETP.LE.AND P0, PT, R0, UR4, PT ;  /* 0x0000000400007c0c */ /* 0x020fda000bf03270 */
[----:B------:R-:W-:Y:S05]  /*ac70*/  @!P0 BRA `(.L_x_1902) ;  /* 0xffffff60005c8947 */ /* 0x000fea000383ffff */
[----:B------:R-:W-:Y:S05]  /*ac80*/  EXIT ;  /* 0x000000000000794d */ /* 0x000fea0003800000 */
.L_x_1854:
        /* <DEDUP_REMOVED lines=8> */
[----:B------:R-:W-:Y:S02]  /*ad10*/  IMAD.MOV.U32 R17, RZ, RZ, 0x1 ;  /* 0x00000001ff117424 */ /* 0x000fe400078e00ff */
[----:B------:R-:W-:-:S04]  /*ad20*/  IMAD.MOV.U32 R16, RZ, RZ, RZ ;  /* 0x000000ffff107224 */ /* 0x000fc800078e00ff */
[----:B------:R-:W1:Y:S02]  /*ad30*/  LDC R0, c[0x0][0xda8] ;  /* 0x00036a00ff007b82 */ /* 0x000e640000000800 */
[----:B-1----:R-:W-:-:S13]  /*ad40*/  ISETP.LE.AND P0, PT, R0, UR4, PT ;  /* 0x0000000400007c0c */ /* 0x002fda000bf03270 */
[----:B------:R-:W-:Y:S05]  /*ad50*/  @P0 BRA `(.L_x_1903) ;  /* 0x0000002800d00947 */ /* 0x000fea0003800000 */
[----:B------:R-:W1:Y:S01]  /*ad60*/  S2R R2, SR_TID.X ;  /* 0x0000000000027919 */ /* 0x000e620000002100 */
[----:B------:R-:W-:Y:S01]  /*ad70*/  IMAD.U32 R18, RZ, RZ, UR4 ;  /* 0x00000004ff127e24 */ /* 0x000fe2000f8e00ff */
[----:B------:R-:W-:Y:S01]  /*ad80*/  ULDC UR48, c[0x0][0xc] ;  /* 0x0000030000307ab9 */ /* 0x000fe20000000800 */
[----:B------:R-:W-:Y:S01]  /*ad90*/  IMAD.MOV.U32 R16, RZ, RZ, RZ ;  /* 0x000000ffff107224 */ /* 0x000fe200078e00ff */
[----:B------:R-:W-:Y:S01]  /*ada0*/  ULDC.64 UR44, c[0x0][0x198] ;  /* 0x00006600002c7ab9 */ /* 0x000fe20000000a00 */
[----:B------:R-:W-:Y:S01]  /*adb0*/  IMAD.MOV.U32 R17, RZ, RZ, 0x1 ;  /* 0x00000001ff117424 */ /* 0x000fe200078e00ff */
[----:B------:R-:W-:Y:S01]  /*adc0*/  UMOV UR47, URZ ;  /* 0x0000003f002f7c82 */ /* 0x000fe20008000000 */
[----:B-1----:R-:W-:-:S07]  /*add0*/  LOP3.LUT R19, R2, 0x1f, RZ, 0xc0, !PT ;  /* 0x0000001f02137812 */ /* 0x002fce00078ec0ff */
.L_x_1951:
        /* <DEDUP_REMOVED lines=21> */
.L_x_1904:
[----:B------:R-:W-:Y:S01]  /*af30*/  ULDC UR9, c[0x0][0xdc4] ;  /* 0x0003710000097ab9 */ /* 0x000fe20000000800 */
[----:B------:R-:W-:Y:S01]  /*af40*/  UMOV UR7, UR8 ;  /* 0x0000000800077c82 */ /* 0x000fe20008000000 */
[----:B------:R-:W-:-:S11]  /*af50*/  UISETP.NE.AND UP0, UPT, UR9, 0x1, UPT ;  /* 0x000000010900788c */ /* 0x000fd6000bf05270 */
[----:B------:R-:W-:Y:S02]  /*af60*/  @UP0 ULDC.64 UR10, c[0x0][0xdc8] ;  /* 0x00037200000a0ab9 */ /* 0x000fe40000000a00 */
[----:B------:R-:W-:-:S04]  /*af70*/  UIMAD.WIDE.U32 UR4, UR8, UR10, URZ ;  /* 0x0000000a080472a5 */ /* 0x000fc8000f8e003f */
[----:B------:R-:W-:-:S04]  /*af80*/  @UP0 USHF.R.U32.HI UR7, URZ, UR11, UR5 ;  /* 0x0000000b3f070299 */ /* 0x000fc80008011605 */
[----:B------:R-:W-:-:S12]  /*af90*/  UIMAD UR4, UR7, UR9, URZ ;  /* 0x00000009070472a4 */ /* 0x000fd8000f8e023f */
.L_x_1905:
[----:B------:R-:W-:Y:S01]  /*afa0*/  ULOP3.LUT UR5, URZ, UR7, URZ, 0x33, !UPT ;  /* 0x000000073f057292 */ /* 0x000fe2000f8e333f */
[----:B------:R-:W-:Y:S01]  /*afb0*/  BSSY B6, `(.L_x_1906) ;  /* 0x000027f000067945 */ /* 0x000fe20003800000 */
[----:B------:R-:W-:Y:S01]  /*afc0*/  ULDC.64 UR10, c[0x0][0x3f8] ;  /* 0x0000fe00000a7ab9 */ /* 0x000fe20000000a00 */
[----:B------:R-:W-:Y:S01]  /*afd0*/  ULDC UR7, c[0x0][0xdac] ;  /* 0x00036b0000077ab9 */ /* 0x000fe20000000800 */
[----:B------:R-:W-:Y:S02]  /*afe0*/  UISETP.NE.U32.AND UP0, UPT, UR10, URZ, UPT ;  /* 0x0000003f0a00728c */ /* 0x000fe4000bf05070 */
[----:B------:R-:W-:Y:S02]  /*aff0*/  UIADD3 UR5, UR5, UR7, URZ ;  /* 0x0000000705057290 */ /* 0x000fe4000fffe03f */
[----:B------:R-:W-:Y:S02]  /*b000*/  UISETP.NE.AND.EX UP0, UPT, UR11, URZ, UPT, UP0 ;  /* 0x0000003f0b00728c */ /* 0x000fe4000bf05300 */
[----:B------:R-:W-:Y:S01]  /*b010*/  USHF.L.U32 UR41, UR5, 0x7, URZ ;  /* 0x0000000705297899 */ /* 0x000fe2000800063f */
[----:B------:R-:W-:Y:S01]  /*b020*/  ULDC UR7, c[0x0][0x404] ;  /* 0x0001010000077ab9 */ /* 0x000fe20000000800 */
[----:B------:R-:W-:Y:S01]  /*b030*/  ULDC UR10, c[0x0][0x288] ;  /* 0x0000a200000a7ab9 */ /* 0x000fe20000000800 */
[----:B------:R-:W-:-:S02]  /*b040*/  USEL UR7, UR7, 0x1, UP0 ;  /* 0x0000000107077887 */ /* 0x000fc40008000000 */
[----:B------:R-:W-:Y:S01]  /*b050*/  UIADD3 UR5, UR41, 0xff, -UR10 ;  /* 0x000000ff29057890 */ /* 0x000fe2000fffe80a */
[----:B------:R-:W-:Y:S02]  /*b060*/  ULDC UR9, c[0x0][0xdb8] ;  /* 0x00036e0000097ab9 */ /* 0x000fe40000000800 */
[----:B------:R-:W-:Y:S01]  /*b070*/  ULDC UR10, c[0x0][0x2e0] ;  /* 0x0000b800000a7ab9 */ /* 0x000fe20000000800 */
[----:B------:R-:W-:Y:S02]  /*b080*/  UISETP.NE.AND UP1, UPT, UR9, 0x1, UPT ;  /* 0x000000010900788c */ /* 0x000fe4000bf25270 */
[----:B------:R-:W-:Y:S02]  /*b090*/  UIMAD UR11, UR7, UR10, 0x7f ;  /* 0x0000007f070b74a4 */ /* 0x000fe4000f8e020a */
[----:B------:R-:W-:Y:S02]  /*b0a0*/  UIMAD UR5, UR7, UR10, UR5 ;  /* 0x0000000a070572a4 */ /* 0x000fe4000f8e0205 */
[----:B------:R-:W-:-:S02]  /*b0b0*/  USHF.R.S32.HI UR10, URZ, 0x1f, UR11 ;  /* 0x0000001f3f0a7899 */ /* 0x000fc4000801140b */
[----:B------:R-:W-:Y:S02]  /*b0c0*/  USHF.R.S32.HI UR7, URZ, 0x1f, UR5 ;  /* 0x0000001f3f077899 */ /* 0x000fe40008011405 */
[----:B------:R-:W-:Y:S02]  /*b0d0*/  ULEA.HI UR10, UR10, UR11, URZ, 0x7 ;  /* 0x0000000b0a0a7291 */ /* 0x000fe4000f8f383f */
[----:B------:R-:W-:Y:S02]  /*b0e0*/  ULEA.HI UR7, UR7, UR5, URZ, 0x7 ;  /* 0x0000000507077291 */ /* 0x000fe4000f8f383f */
[----:B------:R-:W-:Y:S02]  /*b0f0*/  USHF.R.S32.HI UR10, URZ, 0x7, UR10 ;  /* 0x000000073f0a7899 */ /* 0x000fe4000801140a */
[----:B------:R-:W-:Y:S02]  /*b100*/  USHF.R.S32.HI UR7, URZ, 0x7, UR7 ;  /* 0x000000073f077899 */ /* 0x000fe40008011407 */
[----:B------:R-:W-:-:S02]  /*b110*/  UIADD3 UR4, UR8, -UR4, URZ ;  /* 0x8000000408047290 */ /* 0x000fc4000fffe03f */
[----:B------:R-:W-:Y:S01]  /*b120*/  UISETP.LT.AND UP0, UPT, UR10, UR7, UPT ;  /* 0x000000070a00728c */ /* 0x000fe2000bf01270 */
[----:B------:R-:W-:-:S03]  /*b130*/  ULDC UR8, c[0x0][0xdc4] ;  /* 0x0003710000087ab9 */ /* 0x000fc60000000800 */
[----:B------:R-:W-:Y:S02]  /*b140*/  USEL UR39, UR10, UR7, UP0 ;  /* 0x000000070a277287 */ /* 0x000fe40008000000 */
[----:B------:R-:W-:-:S03]  /*b150*/  UIMAD UR6, UR6, UR8, UR4 ;  /* 0x00000008060672a4 */ /* 0x000fc6000f8e0204 */
[----:B------:R-:W-:Y:S01]  /*b160*/  @UP1 ULDC UR4, c[0x0][0xdbc] ;  /* 0x00036f0000041ab9 */ /* 0x000fe20000000800 */
[----:B------:R-:W-:Y:S01]  /*b170*/  ISETP.LT.AND P0, PT, RZ, UR39, PT ;  /* 0x00000027ff007c0c */ /* 0x000fe2000bf01270 */
[----:B------:R-:W-:Y:S01]  /*b180*/  UIMAD.WIDE.U32 UR4, UR6, UR4, URZ ;  /* 0x00000004060472a5 */ /* 0x000fe2000f8e003f */
[----:B------:R-:W-:Y:S01]  /*b190*/  @UP1 ULDC UR8, c[0x0][0xdc0] ;  /* 0x0003700000081ab9 */ /* 0x000fe20000000800 */
[----:B------:R-:W-:Y:S02]  /*b1a0*/  UMOV UR43, UR6 ;  /* 0x00000006002b7c82 */ /* 0x000fe40008000000 */
[----:B------:R-:W-:-:S04]  /*b1b0*/  @UP1 USHF.R.U32.HI UR43, URZ, UR8, UR5 ;  /* 0x000000083f2b1299 */ /* 0x000fc80008011605 */
[----:B------:R-:W-:-:S04]  /*b1c0*/  UIADD3 UR42, -UR43, URZ, URZ ;  /* 0x0000003f2b2a7290 */ /* 0x000fc8000fffe13f */
[----:B------:R-:W-:Y:S01]  /*b1d0*/  UIMAD UR42, UR9, UR42, UR6 ;  /* 0x0000002a092a72a4 */ /* 0x000fe2000f8e0206 */
[----:B------:R-:W-:Y:S11]  /*b1e0*/  @P0 BRA `(.L_x_1907) ;  /* 0x0000000000400947 */ /* 0x000ff60003800000 */
[----:B------:R-:W-:Y:S01]  /*b1f0*/  ISETP.NE.AND P0, PT, R19, RZ, PT ;  /* 0x000000ff1300720c */ /* 0x000fe20003f05270 */
[----:B------:R-:W-:-:S12]  /*b200*/  IMAD.MOV.U32 R13, RZ, RZ, R18 ;  /* 0x000000ffff0d7224 */ /* 0x000fd800078e0012 */
        /* <DEDUP_REMOVED lines=14> */
.L_x_1907:
        /* <DEDUP_REMOVED lines=23> */
.L_x_1909:
        /* <DEDUP_REMOVED lines=20> */
.L_x_1911:
[----:B------:R-:W-:Y:S01]  /*b5a0*/  MOV R2, 0x0 ;  /* 0x0000000000027802 */ /* 0x000fe20000000f00 */
[----:B------:R-:W-:Y:S01]  /*b5b0*/  ULDC.64 UR6, c[0x4][0xb8] ;  /* 0x01002e0000067ab9 */ /* 0x000fe20000000a00 */
[----:B------:R-:W-:Y:S01]  /*b5c0*/  ULDC.64 UR8, c[0x4][0xc0] ;  /* 0x0100300000087ab9 */ /* 0x000fe20000000a00 */
[----:B------:R-:W-:Y:S01]  /*b5d0*/  ULDC.64 UR4, c[0x4][0x18] ;  /* 0x0100060000047ab9 */ /* 0x000fe20000000a00 */
[----:B------:R-:W-:Y:S01]  /*b5e0*/  IMAD.U32 R4, RZ, RZ, UR6 ;  /* 0x00000006ff047e24 */ /* 0x000fe2000f8e00ff */
[----:B------:R-:W-:Y:S01]  /*b5f0*/  MOV R10, UR4 ;  /* 0x00000004000a7c02 */ /* 0x000fe20008000f00 */
[----:B------:R-:W1:Y:S01]  /*b600*/  LDC.64 R2, c[0x4][R2] ;  /* 0x0100000002027b82 */ /* 0x000e620000000a00 */
        /* <DEDUP_REMOVED lines=9> */
.L_x_1910:
[----:B------:R-:W-:Y:S01]  /*b6a0*/  ULDC.64 UR4, c[0x0][0x9f8] ;  /* 0x00027e0000047ab9 */ /* 0x000fe20000000a00 */
[----:B------:R-:W-:Y:S01]  /*b6b0*/  IMAD.U32 R5, RZ, RZ, UR43 ;  /* 0x0000002bff057e24 */ /* 0x000fe2000f8e00ff */
[----:B------:R-:W-:Y:S01]  /*b6c0*/  ISETP.NE.U32.AND P0, PT, RZ, UR4, PT ;  /* 0x00000004ff007c0c */ /* 0x000fe2000bf05070 */
[----:B------:R-:W-:Y:S01]  /*b6d0*/  IMAD.U32 R0, RZ, RZ, UR43 ;  /* 0x0000002bff007e24 */ /* 0x000fe2000f8e00ff */
[----:B------:R-:W1:Y:S02]  /*b6e0*/  LDC R4, c[0x0][0x428] ;  /* 0x00010a00ff047b82 */ /* 0x000e640000000800 */
[----:B------:R-:W-:-:S13]  /*b6f0*/  ISETP.NE.AND.EX P0, PT, RZ, UR5, PT, P0 ;  /* 0x00000005ff007c0c */ /* 0x000fda000bf05300 */
[----:B------:R-:W2:Y:S02]  /*b700*/  @P0 LDC.64 R2, c[0x0][0x9f8] ;  /* 0x00027e00ff020b82 */ /* 0x000ea40000000a00 */
[----:B--2---:R-:W-:-:S05]  /*b710*/  @P0 IMAD.WIDE R2, R5, 0x4, R2 ;  /* 0x0000000405020825 */ /* 0x004fca00078e0202 */
[----:B------:R2:W3:Y:S01]  /*b720*/  @P0 LDG.E R0, desc[UR60][R2.64] ;  /* 0x0000003c02000981 */ /* 0x0004e2000c1e1900 */
[----:B-1----:R-:W-:Y:S01]  /*b730*/  ISETP.NE.AND P0, PT, R4, 0x1, PT ;  /* 0x000000010400780c */ /* 0x002fe20003f05270 */
[----:B------:R-:W-:Y:S01]  /*b740*/  IMAD.U32 R4, RZ, RZ, UR42 ;  /* 0x0000002aff047e24 */ /* 0x000fe2000f8e00ff */
[----:B------:R-:W-:Y:S01]  /*b750*/  ISETP.NE.AND P1, PT, R19, RZ, PT ;  /* 0x000000ff1300720c */ /* 0x000fe20003f25270 */
[----:B------:R-:W-:Y:S01]  /*b760*/  UMOV UR40, URZ ;  /* 0x0000003f00287c82 */ /* 0x000fe20008000000 */
[----:B------:R-:W-:Y:S01]  /*b770*/  UMOV UR8, 0x40 ;  /* 0x0000004000087882 */ /* 0x000fe20000000000 */
[----:B------:R-:W-:Y:S01]  /*b780*/  UMOV UR9, UR41 ;  /* 0x0000002900097c82 */ /* 0x000fe20008000000 */
[----:B------:R-:W-:Y:S01]  /*b790*/  UMOV UR10, UR42 ;  /* 0x0000002a000a7c82 */ /* 0x000fe20008000000 */
[----:B------:R-:W-:Y:S01]  /*b7a0*/  UMOV UR11, UR43 ;  /* 0x0000002b000b7c82 */ /* 0x000fe20008000000 */
[----:B------:R-:W-:Y:S01]  /*b7b0*/  UMOV UR12, 0x80 ;  /* 0x00000080000c7882 */ /* 0x000fe20000000000 */
[----:B--2---:R-:W1:Y:S01]  /*b7c0*/  LDC.64 R2, c[0x0][0x3f8] ;  /* 0x0000fe00ff027b82 */ /* 0x004e620000000a00 */
[----:B------:R-:W-:Y:S01]  /*b7d0*/  UMOV UR13, UR41 ;  /* 0x00000029000d7c82 */ /* 0x000fe20008000000 */
[----:B------:R-:W-:Y:S01]  /*b7e0*/  UMOV UR14, UR42 ;  /* 0x0000002a000e7c82 */ /* 0x000fe20008000000 */
[----:B------:R-:W-:Y:S01]  /*b7f0*/  UMOV UR15, UR43 ;  /* 0x0000002b000f7c82 */ /* 0x000fe20008000000 */
[----:B------:R-:W-:-:S02]  /*b800*/  UMOV UR6, 0xffffffff ;  /* 0xffffffff00067882 */ /* 0x000fc40000000000 */
[----:B------:R-:W-:Y:S02]  /*b810*/  VOTEU.ALL UP1, P1 ;  /* 0x00000000003f7886 */ /* 0x000fe40000820000 */
[----:B------:R-:W2:Y:S03]  /*b820*/  @P0 LDC R5, c[0x0][0x42c] ;  /* 0x00010b00ff050b82 */ /* 0x000ea60000000800 */
[----:B------:R-:W-:-:S04]  /*b830*/  @!UP1 UIADD3 UR4, UP0, UR44, 0x270, URZ ;  /* 0x000002702c049890 */ /* 0x000fc8000ff1e03f */
[----:B------:R-:W-:Y:S01]  /*b840*/  @!UP1 UIADD3.X UR5, URZ, UR45, URZ, UP0, !UPT ;  /* 0x0000002d3f059290 */ /* 0x000fe200087fe43f */
[----:B------:R-:W4:Y:S08]  /*b850*/  @P0 LDC R6, c[0x0][0x430] ;  /* 0x00010c00ff060b82 */ /* 0x000f300000000800 */
[----:B------:R1:W-:Y:S01]  /*b860*/  @!UP1 UTMAPF.L2.4D [UR40], [UR4] ;  /* 0x00000028040095b8 */ /* 0x0003e20008018000 */
[----:B--2---:R-:W-:Y:S01]  /*b870*/  @P0 IMAD.HI.U32 R5, R5, UR42, RZ ;  /* 0x0000002a05050c27 */ /* 0x004fe2000f8e00ff */
[----:B------:R2:W-:Y:S04]  /*b880*/  @!UP1 UTMAPF.L2.4D [UR8], [UR4] ;  /* 0x00000008040095b8 */ /* 0x0005e80008018000 */
[----:B----4-:R-:W-:Y:S01]  /*b890*/  @P0 SHF.R.U32.HI R4, RZ, R6, R5 ;  /* 0x00000006ff040219 */ /* 0x010fe20000011605 */
[----:B------:R-:W-:Y:S01]  /*b8a0*/  IMAD.U32 R5, RZ, RZ, UR39 ;  /* 0x00000027ff057e24 */ /* 0x000fe2000f8e00ff */
[----:B-1----:R-:W-:Y:S01]  /*b8b0*/  ISETP.NE.U32.AND P0, PT, R2, RZ, PT ;  /* 0x000000ff0200720c */ /* 0x002fe20003f05070 */
[----:B------:R2:W-:Y:S02]  /*b8c0*/  @!UP1 UTMAPF.L2.4D [UR12], [UR4] ;  /* 0x0000000c040095b8 */ /* 0x0005e40008018000 */
[----:B------:R-:W-:Y:S01]  /*b8d0*/  VIADD R5, R5, 0xffffffff ;  /* 0xffffffff05057836 */ /* 0x000fe20000000000 */
[----:B------:R-:W-:-:S04]  /*b8e0*/  ISETP.NE.AND.EX P0, PT, R3, RZ, PT, P0 ;  /* 0x000000ff0300720c */ /* 0x000fc80003f05300 */
[----:B---3--:R-:W-:Y:S01]  /*b8f0*/  SEL R6, R0, RZ, !P0 ;  /* 0x000000ff00067207 */ /* 0x008fe20004000000 */
[----:B--2---:R-:W-:Y:S08]  /*b900*/  BRA.DIV UR6, `(.L_x_1912) ;  /* 0x0000002606607947 */ /* 0x004ff0000b800000 */
.L_x_1963:
[----:B------:R-:W-:Y:S01]  /*b910*/  UMOV UR4, 0xffffffff ;  /* 0xffffffff00047882 */ /* 0x000fe20000000000 */
[----:B------:R-:W-:Y:S02]  /*b920*/  SHF.R.S32.HI R12, RZ, 0x1f, R0 ;  /* 0x0000001fff0c7819 */ /* 0x000fe40000011400 */
[----:B------:R-:W-:Y:S05]  /*b930*/  BRA.DIV UR4, `(.L_x_1913) ;  /* 0x0000002604807947 */ /* 0x000fea000b800000 */
[----:B------:R-:W-:-:S13]  /*b940*/  ELECT P6, URZ, PT ;  /* 0x00000000003f782f */ /* 0x000fda00038c0000 */
.L_x_1966:
        /* <DEDUP_REMOVED lines=21> */
.L_x_1915:
[----:B------:R-:W2:Y:S01]  /*baa0*/  S2R R7, SR_TID.X ;  /* 0x0000000000077919 */ /* 0x000ea20000002100 */
[----:B-1----:R-:W-:Y:S02]  /*bab0*/  LEA R8, R16, UR38, 0x3 ;  /* 0x0000002610087c11 */ /* 0x002fe4000f8e18ff */
[----:B--2---:R-:W-:Y:S02]  /*bac0*/  LOP3.LUT R9, R7, 0x7f, RZ, 0xc0, !PT ;  /* 0x0000007f07097812 */ /* 0x004fe400078ec0ff */
[----:B------:R-:W-:Y:S02]  /*bad0*/  SHF.L.U32 R7, R17, 0x1f, RZ ;  /* 0x0000001f11077819 */ /* 0x000fe400000006ff */
[----:B------:R-:W-:Y:S02]  /*bae0*/  ISETP.NE.AND P3, PT, R9, RZ, PT ;  /* 0x000000ff0900720c */ /* 0x000fe40003f65270 */
[----:B------:R-:W1:Y:S02]  /*baf0*/  SYNCS.PHASECHK.TRANS64.TRYWAIT P2, [R8+URZ+0x34840], R7 ;  /* 0x03484007080075a7 */ /* 0x000e64000804017f */
[----:B-1----:R-:W-:Y:S09]  /*bb00*/  @!P2 BRA `(.L_x_1916) ;  /* 0x00000024002ca947 */ /* 0x002ff20003800000 */
.L_x_1967:
[----:B------:R-:W-:Y:S05]  /*bb10*/  @P3 BRA `(.L_x_1917) ;  /* 0x0000000000143947 */ /* 0x000fea0003800000 */
[----:B------:R-:W-:Y:S01]  /*bb20*/  ISETP.NE.AND P2, PT, R19, RZ, PT ;  /* 0x000000ff1300720c */ /* 0x000fe20003f45270 */
[----:B-1----:R-:W-:-:S04]  /*bb30*/  IMAD.MOV.U32 R7, RZ, RZ, 0xc000 ;  /* 0x0000c000ff077424 */ /* 0x002fc800078e00ff */
[----:B------:R2:W-:Y:S08]  /*bb40*/  SYNCS.ARRIVE.TRANS64 RZ, [R8+URZ+0x34830], R7 ;  /* 0x0348300708ff79a7 */ /* 0x0005f0000800003f */
[----:B------:R-:W-:Y:S05]  /*bb50*/  @!P2 BRA `(.L_x_1917) ;  /* 0x000000000004a947 */ /* 0x000fea0003800000 */
[----:B------:R-:W-:Y:S01]  /*bb60*/  BPT.TRAP 0x1 ;  /* 0x000000040000795c */ /* 0x000fe20000300000 */
.L_x_1917:
        /* <DEDUP_REMOVED lines=13> */
[----:B------:R-:W-:Y:S02]  /*bc40*/  USHF.L.U32 UR11, UR11, 0x7, URZ ;  /* 0x000000070b0b7899 */ /* 0x000fe4000800063f */
[----:B------:R-:W-:Y:S02]  /*bc50*/  UIADD3 UR14, UR8, 0x1c400, URZ ;  /* 0x0001c400080e7890 */ /* 0x000fe4000fffe03f */
[----:B------:R-:W-:Y:S02]  /*bc60*/  UIADD3 UR15, UR8, 0x20400, URZ ;  /* 0x00020400080f7890 */ /* 0x000fe4000fffe03f */
[----:B------:R-:W-:-:S03]  /*bc70*/  UIADD3 UR17, UR8, 0x24400, URZ ;  /* 0x0002440008117890 */ /* 0x000fc6000fffe03f */
[----:B------:R-:W-:Y:S01]  /*bc80*/  UMOV UR8, UR14 ;  /* 0x0000000e00087c82 */ /* 0x000fe20008000000 */
[----:B------:R-:W-:Y:S01]  /*bc90*/  UMOV UR14, 0x80 ;  /* 0x00000080000e7882 */ /* 0x000fe20000000000 */
[----:B------:R3:W-:Y:S02]  /*bca0*/  UTMALDG.4D [UR8], [UR4], desc[UR6] ;  /* 0x00000608040075b4 */ /* 0x0007e40008019000 */
[----:B---3--:R-:W-:Y:S01]  /*bcb0*/  UMOV UR8, UR15 ;  /* 0x0000000f00087c82 */ /* 0x008fe20008000000 */
[----:B------:R-:W-:Y:S02]  /*bcc0*/  UMOV UR10, UR16 ;  /* 0x00000010000a7c82 */ /* 0x000fe40008000000 */
[----:B------:R3:W-:Y:S02]  /*bcd0*/  UTMALDG.4D [UR8], [UR4], desc[UR6] ;  /* 0x00000608040075b4 */ /* 0x0007e40008019000 */
[----:B---3--:R-:W-:Y:S01]  /*bce0*/  UMOV UR8, UR17 ;  /* 0x0000001100087c82 */ /* 0x008fe20008000000 */
[----:B------:R-:W-:-:S02]  /*bcf0*/  UMOV UR10, UR14 ;  /* 0x0000000e000a7c82 */ /* 0x000fc40008000000 */
[----:B------:R3:W-:Y:S02]  /*bd00*/  UTMALDG.4D [UR8], [UR4], desc[UR6] ;  /* 0x00000608040075b4 */ /* 0x0007e40008019000 */
[----:B---3--:R-:W-:Y:S01]  /*bd10*/  NOP ;  /* 0x0000000000007918 */ /* 0x008fe20000000000 */
.L_x_1914:
        /* <DEDUP_REMOVED lines=9> */
[----:B-12---:R-:W-:Y:S01]  /*bdb0*/  @P2 IMAD.MOV.U32 R7, RZ, RZ, 0xc000 ;  /* 0x0000c000ff072424 */ /* 0x006fe200078e00ff */
        /* <DEDUP_REMOVED lines=28> */
.L_x_1968:
[----:B------:R-:W-:-:S06]  /*bf80*/  UISETP.GE.AND UP0, UPT, UR39, 0x2, UPT ;  /* 0x000000022700788c */ /* 0x000fcc000bf06270 */
[----:B------:R-:W-:-:S13]  /*bf90*/  PLOP3.LUT P2, PT, PT, PT, UP0, 0x80, 0x0 ;  /* 0x000000000000781c */ /* 0x000fda0003f4f008 */
[----:B------:R-:W-:Y:S05]  /*bfa0*/  @!P2 BRA `(.L_x_1919) ;  /* 0x000000140014a947 */ /* 0x000fea0003800000 */
[----:B------:R-:W-:Y:S02]  /*bfb0*/  ULOP3.LUT UR4, UR39, 0x1, URZ, 0xc0, !UPT ;  /* 0x0000000127047892 */ /* 0x000fe4000f8ec03f */
[----:B------:R-:W-:Y:S02]  /*bfc0*/  UIADD3 UR46, UR39, -0x2, URZ ;  /* 0xfffffffe272e7890 */ /* 0x000fe4000fffe03f */
[----:B------:R-:W-:Y:S01]  /*bfd0*/  UISETP.NE.U32.AND UP0, UPT, UR4, 0x1, UPT ;  /* 0x000000010400788c */ /* 0x000fe2000bf05070 */
[----:B------:R-:W-:-:S03]  /*bfe0*/  ULDC.64 UR36, c[0x0][0x408] ;  /* 0x0001020000247ab9 */ /* 0x000fc60000000a00 */
[----:B-1----:R-:W-:Y:S02]  /*bff0*/  IMAD.U32 R7, RZ, RZ, UR46 ;  /* 0x0000002eff077e24 */ /* 0x002fe4000f8e00ff */
[----:B------:R-:W-:-:S13]  /*c000*/  PLOP3.LUT P2, PT, PT, PT, UP0, 0x80, 0x0 ;  /* 0x000000000000781c */ /* 0x000fda0003f4f008 */
[----:B------:R-:W-:Y:S05]  /*c010*/  @!P2 BRA `(.L_x_1920) ;  /* 0x0000000400b4a947 */ /* 0x000fea0003800000 */
[----:B------:R-:W-:Y:S01]  /*c020*/  VIADD R7, R16, 0x1 ;  /* 0x0000000110077836 */ /* 0x000fe20000000000 */
[----:B------:R-:W-:Y:S04]  /*c030*/  BSSY B0, `(.L_x_1921) ;  /* 0x0000067000007945 */ /* 0x000fe80003800000 */
[----:B------:R-:W-:-:S04]  /*c040*/  ISETP.NE.AND P2, PT, R7, 0x2, PT ;  /* 0x000000020700780c */ /* 0x000fc80003f45270 */
[----:B------:R-:W-:Y:S02]  /*c050*/  SEL R10, RZ, 0x1, P2 ;  /* 0x00000001ff0a7807 */ /* 0x000fe40001000000 */
[----:B------:R-:W-:Y:S02]  /*c060*/  SEL R7, R7, RZ, P2 ;  /* 0x000000ff07077207 */ /* 0x000fe40001000000 */
[----:B------:R-:W-:Y:S01]  /*c070*/  LOP3.LUT R10, R17, R10, RZ, 0x3c, !PT ;  /* 0x0000000a110a7212 */ /* 0x000fe200078e3cff */
[----:B------:R-:W-:Y:S06]  /*c080*/  @!P6 BRA `(.L_x_1922) ;  /* 0x000000040084e947 */ /* 0x000fec0003800000 */
[----:B------:R-:W-:Y:S02]  /*c090*/  IMAD.MOV.U32 R9, RZ, RZ, R6 ;  /* 0x000000ffff097224 */ /* 0x000fe400078e0006 */
[----:B------:R-:W-:Y:S01]  /*c0a0*/  IMAD.U32 R8, RZ, RZ, UR46 ;  /* 0x0000002eff087e24 */ /* 0x000fe2000f8e00ff */
[----:B------:R-:W-:Y:S06]  /*c0b0*/  @!P0 BRA `(.L_x_1923) ;  /* 0x0000000000508947 */ /* 0x000fec0003800000 */
[----:B------:R-:W-:Y:S01]  /*c0c0*/  ULDC UR7, c[0x0][0x41c] ;  /* 0x0001070000077ab9 */ /* 0x000fe20000000800 */
[----:B------:R-:W-:Y:S01]  /*c0d0*/  UMOV UR6, UR46 ;  /* 0x0000002e00067c82 */ /* 0x000fe20008000000 */
[----:B------:R-:W-:-:S11]  /*c0e0*/  UISETP.NE.AND UP0, UPT, UR7, 0x1, UPT ;  /* 0x000000010700788c */ /* 0x000fd6000bf05270 */
[----:B------:R-:W-:Y:S02]  /*c0f0*/  @UP0 ULDC.64 UR8, c[0x0][0x420] ;  /* 0x0001080000080ab9 */ /* 0x000fe40000000a00 */
[----:B------:R-:W-:-:S04]  /*c100*/  UIMAD.WIDE.U32 UR4, UR46, UR8, URZ ;  /* 0x000000082e0472a5 */ /* 0x000fc8000f8e003f */
[----:B------:R-:W-:-:S03]  /*c110*/  @UP0 USHF.R.U32.HI UR6, URZ, UR9, UR5 ;  /* 0x000000093f060299 */ /* 0x000fc60008011605 */
[----:B------:R-:W-:Y:S01]  /*c120*/  ULDC.64 UR8, c[0x0][0x408] ;  /* 0x0001020000087ab9 */ /* 0x000fe20000000a00 */
[----:B------:R-:W-:Y:S01]  /*c130*/  USHF.R.S32.HI UR4, URZ, 0x1f, UR6 ;  /* 0x0000001f3f047899 */ /* 0x000fe20008011406 */
[----:B------:R-:W-:Y:S02]  /*c140*/  IMAD R11, R12, UR8, RZ ;  /* 0x000000080c0b7c24 */ /* 0x000fe4000f8e02ff */
[----:B------:R-:W-:Y:S02]  /*c150*/  IMAD.U32 R8, RZ, RZ, UR6 ;  /* 0x00000006ff087e24 */ /* 0x000fe4000f8e00ff */
[C---:B------:R-:W-:Y:S02]  /*c160*/  IMAD R11, R0.reuse, UR9, R11 ;  /* 0x00000009000b7c24 */ /* 0x040fe4000f8e020b */
[----:B------:R-:W-:Y:S02]  /*c170*/  IMAD.U32 R9, RZ, RZ, UR4 ;  /* 0x00000004ff097e24 */ /* 0x000fe4000f8e00ff */
[----:B------:R-:W-:-:S04]  /*c180*/  IMAD.WIDE.U32 R8, R0, UR8, R8 ;  /* 0x0000000800087c25 */ /* 0x000fc8000f8e0008 */
[----:B------:R-:W-:Y:S01]  /*c190*/  IMAD.IADD R9, R11, 0x1, R9 ;  /* 0x000000010b097824 */ /* 0x000fe200078e0209 */
[----:B------:R-:W-:-:S04]  /*c1a0*/  LEA R2, P2, R8, R2, 0x2 ;  /* 0x0000000208027211 */ /* 0x000fc800078410ff */
[----:B------:R-:W-:-:S05]  /*c1b0*/  LEA.HI.X R3, R8, R3, R9, 0x2, P2 ;  /* 0x0000000308037211 */ /* 0x000fca00010f1409 */
[----:B------:R1:W5:Y:S01]  /*c1c0*/  LDG.E R9, desc[UR60][R2.64] ;  /* 0x0000003c02097981 */ /* 0x000362000c1e1900 */
[----:B------:R-:W-:-:S04]  /*c1d0*/  UIADD3 UR4, -UR6, URZ, URZ ;  /* 0x0000003f06047290 */ /* 0x000fc8000fffe13f */
[----:B------:R-:W-:-:S06]  /*c1e0*/  UIMAD UR4, UR7, UR4, UR46 ;  /* 0x00000004070472a4 */ /* 0x000fcc000f8e022e */
[----:B-1----:R-:W-:-:S07]  /*c1f0*/  IMAD.U32 R8, RZ, RZ, UR4 ;  /* 0x00000004ff087e24 */ /* 0x002fce000f8e00ff */
.L_x_1923:
[----:B------:R-:W1:Y:S01]  /*c200*/  S2R R2, SR_TID.X ;  /* 0x0000000000027919 */ /* 0x000e620000002100 */
[----:B------:R-:W-:Y:S02]  /*c210*/  LEA R3, R7, UR38, 0x3 ;  /* 0x0000002607037c11 */ /* 0x000fe4000f8e18ff */
[----:B-1----:R-:W-:Y:S02]  /*c220*/  LOP3.LUT R11, R2, 0x7f, RZ, 0xc0, !PT ;  /* 0x0000007f020b7812 */ /* 0x002fe400078ec0ff */
[----:B------:R-:W-:Y:S02]  /*c230*/  SHF.L.U32 R2, R10, 0x1f, RZ ;  /* 0x0000001f0a027819 */ /* 0x000fe400000006ff */
[----:B------:R-:W-:Y:S02]  /*c240*/  ISETP.NE.AND P2, PT, R11, RZ, PT ;  /* 0x000000ff0b00720c */ /* 0x000fe40003f45270 */
[----:B------:R-:W1:Y:S02]  /*c250*/  SYNCS.PHASECHK.TRANS64.TRYWAIT P3, [R3+URZ+0x34840], R2 ;  /* 0x03484002030075a7 */ /* 0x000e64000806017f */
[----:B-1----:R-:W-:Y:S09]  /*c260*/  @!P3 BRA `(.L_x_1924) ;  /* 0x0000001c0080b947 */ /* 0x002ff20003800000 */
.L_x_1969:
[----:B------:R-:W-:Y:S05]  /*c270*/  @P2 BRA `(.L_x_1925) ;  /* 0x0000000000142947 */ /* 0x000fea0003800000 */
[----:B------:R-:W-:Y:S01]  /*c280*/  ISETP.NE.AND P3, PT, R19, RZ, PT ;  /* 0x000000ff1300720c */ /* 0x000fe20003f65270 */
[----:B-1----:R-:W-:-:S04]  /*c290*/  IMAD.MOV.U32 R2, RZ, RZ, 0xc000 ;  /* 0x0000c000ff027424 */ /* 0x002fc800078e00ff */
[----:B------:R2:W-:Y:S08]  /*c2a0*/  SYNCS.ARRIVE.TRANS64 RZ, [R3+URZ+0x34830], R2 ;  /* 0x0348300203ff79a7 */ /* 0x0005f0000800003f */
[----:B------:R-:W-:Y:S05]  /*c2b0*/  @!P3 BRA `(.L_x_1925) ;  /* 0x000000000004b947 */ /* 0x000fea0003800000 */
[----:B------:R-:W-:Y:S01]  /*c2c0*/  BPT.TRAP 0x1 ;  /* 0x000000040000795c */ /* 0x000fe20000300000 */
.L_x_1925:
        /* <DEDUP_REMOVED lines=14> */
[----:B-12---:R-:W-:Y:S01]  /*c3b0*/  SHF.L.U32 R3, R17, 0x1f, RZ ;  /* 0x0000001f11037819 */ /* 0x006fe200000006ff */
[----:B------:R-:W-:Y:S01]  /*c3c0*/  UIADD3 UR9, UR9, 0x34830, URZ ;  /* 0x0003483009097890 */ /* 0x000fe2000fffe03f */
[----:B------:R-:W-:Y:S01]  /*c3d0*/  LEA R2, R16, UR19, 0x3 ;  /* 0x0000001310027c11 */ /* 0x000fe2000f8e18ff */
[----:B------:R-:W-:-:S02]  /*c3e0*/  USHF.L.U32 UR11, UR11, 0x7, URZ ;  /* 0x000000070b0b7899 */ /* 0x000fc4000800063f */
        /* <DEDUP_REMOVED lines=13> */
.L_x_1970:
[----:B------:R-:W-:Y:S05]  /*c4c0*/  @P2 BRA `(.L_x_1927) ;  /* 0x0000000000182947 */ /* 0x000fea0003800000 */
[----:B------:R-:W-:Y:S01]  /*c4d0*/  ISETP.NE.AND P2, PT, R19, RZ, PT ;  /* 0x000000ff1300720c */ /* 0x000fe20003f45270 */
[----:B-1----:R-:W-:Y:S01]  /*c4e0*/  IMAD.MOV.U32 R3, RZ, RZ, 0x8000 ;  /* 0x00008000ff037424 */ /* 0x002fe200078e00ff */
[----:B------:R-:W-:-:S04]  /*c4f0*/  LEA R2, R16, UR38, 0x3 ;  /* 0x0000002610027c11 */ /* 0x000fc8000f8e18ff */
[----:B------:R2:W-:Y:S07]  /*c500*/  SYNCS.ARRIVE.TRANS64 RZ, [R2+URZ+0x34850], R3 ;  /* 0x0348500302ff79a7 */ /* 0x0005ee000800003f */
[----:B------:R-:W-:Y:S05]  /*c510*/  @!P2 BRA `(.L_x_1927) ;  /* 0x000000000004a947 */ /* 0x000fea0003800000 */
[----:B------:R-:W-:Y:S01]  /*c520*/  BPT.TRAP 0x1 ;  /* 0x000000040000795c */ /* 0x000fe20000300000 */
.L_x_1927:
        /* <DEDUP_REMOVED lines=11> */
[----:B------:R-:W-:Y:S02]  /*c5e0*/  ULEA UR6, UR9, UR38, 0xf ;  /* 0x0000002609067291 */ /* 0x000fe4000f8e783f */
[----:B------:R-:W-:Y:S02]  /*c5f0*/  ULEA UR9, UR9, UR38, 0x3 ;  /* 0x0000002609097291 */ /* 0x000fe4000f8e183f */
[----:B------:R-:W-:Y:S02]  /*c600*/  USHF.L.U32 UR11, UR11, 0x7, URZ ;  /* 0x000000070b0b7899 */ /* 0x000fe4000800063f */
[----:B------:R-:W-:Y:S02]  /*c610*/  UIADD3 UR8, UR6, 0x400, URZ ;  /* 0x0000040006087890 */ /* 0x000fe4000fffe03f */
[----:B------:R-:W-:Y:S02]  /*c620*/  UIADD3 UR9, UR9, 0x34850, URZ ;  /* 0x0003485009097890 */ /* 0x000fe4000fffe03f */
[----:B------:R-:W-:-:S03]  /*c630*/  UIADD3 UR14, UR6, 0x4400, URZ ;  /* 0x00004400060e7890 */ /* 0x000fc6000fffe03f */
[----:B------:R-:W-:-:S04]  /*c640*/  UMOV UR6, 0x0 ;  /* 0x0000000000067882 */ /* 0x000fc80000000000 */
[----:B------:R3:W-:Y:S02]  /*c650*/  UTMALDG.4D [UR8], [UR4], desc[UR6] ;  /* 0x00000608040075b4 */ /* 0x0007e40008019000 */
[----:B---3--:R-:W-:Y:S01]  /*c660*/  UMOV UR8, UR14 ;  /* 0x0000000e00087c82 */ /* 0x008fe20008000000 */
[----:B------:R-:W-:Y:S02]  /*c670*/  UMOV UR10, UR15 ;  /* 0x0000000f000a7c82 */ /* 0x000fe40008000000 */
[----:B------:R3:W-:Y:S02]  /*c680*/  UTMALDG.4D [UR8], [UR4], desc[UR6] ;  /* 0x00000608040075b4 */ /* 0x0007e40008019000 */
[----:B---3--:R-:W-:Y:S01]  /*c690*/  NOP ;  /* 0x0000000000007918 */ /* 0x008fe20000000000 */
.L_x_1922:
[----:B------:R-:W-:Y:S05]  /*c6a0*/  BSYNC B0 ;  /* 0x0000000000007941 */ /* 0x000fea0003800000 */
.L_x_1921:
[----:B------:R-:W-:Y:S01]  /*c6b0*/  UIADD3 UR4, UR39, -0x3, URZ ;  /* 0xfffffffd27047890 */ /* 0x000fe2000fffe03f */
[----:B------:R-:W-:Y:S02]  /*c6c0*/  IMAD.MOV.U32 R16, RZ, RZ, R7 ;  /* 0x000000ffff107224 */ /* 0x000fe400078e0007 */
[----:B------:R-:W-:-:S03]  /*c6d0*/  IMAD.MOV.U32 R17, RZ, RZ, R10 ;  /* 0x000000ffff117224 */ /* 0x000fc600078e000a */
[----:B------:R-:W-:-:S07]  /*c6e0*/  IMAD.U32 R7, RZ, RZ, UR4 ;  /* 0x00000004ff077e24 */ /* 0x000fce000f8e00ff */
.L_x_1920:
[----:B------:R-:W-:Y:S01]  /*c6f0*/  ISETP.NE.AND P2, PT, RZ, UR46, PT ;  /* 0x0000002eff007c0c */ /* 0x000fe2000bf45270 */
[----:B------:R-:W-:-:S12]  /*c700*/  BSSY B0, `(.L_x_1919) ;  /* 0x00000cf000007945 */ /* 0x000fd80003800000 */
[----:B------:R-:W-:Y:S05]  /*c710*/  @!P2 BRA `(.L_x_1928) ;  /* 0x0000000c0034a947 */ /* 0x000fea0003800000 */
[----:B------:R-:W-:-:S07]  /*c720*/  IMAD.MOV.U32 R8, RZ, RZ, R6 ;  /* 0x000000ffff087224 */ /* 0x000fce00078e0006 */
.L_x_1943:
[----:B------:R-:W-:Y:S01]  /*c730*/  VIADD R10, R16, 0x1 ;  /* 0x00000001100a7836 */ /* 0x000fe20000000000 */
[----:B------:R-:W-:Y:S05]  /*c740*/  YIELD ;  /* 0x0000000000007946 */ /* 0x000fea0003800000 */
[----:B------:R-:W-:Y:S01]  /*c750*/  ISETP.NE.AND P2, PT, R10, 0x2, PT ;  /* 0x000000020a00780c */ /* 0x000fe20003f45270 */
[----:B------:R-:W-:Y:S03]  /*c760*/  BSSY B1, `(.L_x_1929) ;  /* 0x0000061000017945 */ /* 0x000fe60003800000 */
[----:B-12---:R-:W-:-:S02]  /*c770*/  SEL R2, RZ, 0x1, P2 ;  /* 0x00000001ff027807 */ /* 0x006fc40001000000 */
        /* <DEDUP_REMOVED lines=22> */
.L_x_1931:
[----:B------:R-:W1:Y:S01]  /*c8e0*/  S2R R2, SR_TID.X ;  /* 0x0000000000027919 */ /* 0x000e620000002100 */
[----:B------:R-:W-:Y:S02]  /*c8f0*/  LEA R3, R10, UR38, 0x3 ;  /* 0x000000260a037c11 */ /* 0x000fe4000f8e18ff */
[----:B-1----:R-:W-:Y:S02]  /*c900*/  LOP3.LUT R9, R2, 0x7f, RZ, 0xc0, !PT ;  /* 0x0000007f02097812 */ /* 0x002fe400078ec0ff */
[----:B------:R-:W-:Y:S02]  /*c910*/  SHF.L.U32 R2, R11, 0x1f, RZ ;  /* 0x0000001f0b027819 */ /* 0x000fe400000006ff */
[----:B------:R-:W-:Y:S02]  /*c920*/  ISETP.NE.AND P2, PT, R9, RZ, PT ;  /* 0x000000ff0900720c */ /* 0x000fe40003f45270 */
[----:B------:R-:W1:Y:S02]  /*c930*/  SYNCS.PHASECHK.TRANS64.TRYWAIT P3, [R3+URZ+0x34840], R2 ;  /* 0x03484002030075a7 */ /* 0x000e64000806017f */
[----:B-1----:R-:W-:Y:S09]  /*c940*/  @!P3 BRA `(.L_x_1932) ;  /* 0x0000001400f0b947 */ /* 0x002ff20003800000 */
.L_x_1971:
[----:B------:R-:W-:Y:S05]  /*c950*/  @P2 BRA `(.L_x_1933) ;  /* 0x0000000000142947 */ /* 0x000fea0003800000 */
[----:B------:R-:W-:Y:S01]  /*c960*/  ISETP.NE.AND P3, PT, R19, RZ, PT ;  /* 0x000000ff1300720c */ /* 0x000fe20003f65270 */
[----:B-1----:R-:W-:-:S04]  /*c970*/  IMAD.MOV.U32 R2, RZ, RZ, 0xc000 ;  /* 0x0000c000ff027424 */ /* 0x002fc800078e00ff */
[----:B------:R2:W-:Y:S08]  /*c980*/  SYNCS.ARRIVE.TRANS64 RZ, [R3+URZ+0x34830], R2 ;  /* 0x0348300203ff79a7 */ /* 0x0005f0000800003f */
[----:B------:R-:W-:Y:S05]  /*c990*/  @!P3 BRA `(.L_x_1933) ;  /* 0x000000000004b947 */ /* 0x000fea0003800000 */
[----:B------:R-:W-:Y:S01]  /*c9a0*/  BPT.TRAP 0x1 ;  /* 0x000000040000795c */ /* 0x000fe20000300000 */
.L_x_1933:
        /* <DEDUP_REMOVED lines=16> */
[----:B-12---:R-:W-:Y:S01]  /*cab0*/  LEA R2, R16, UR19, 0x3 ;  /* 0x0000001310027c11 */ /* 0x006fe2000f8e18ff */
        /* <DEDUP_REMOVED lines=14> */
.L_x_1972:
[----:B------:R-:W-:Y:S05]  /*cba0*/  @P2 BRA `(.L_x_1935) ;  /* 0x0000000000142947 */ /* 0x000fea0003800000 */
[----:B------:R-:W-:Y:S01]  /*cbb0*/  ISETP.NE.AND P2, PT, R19, RZ, PT ;  /* 0x000000ff1300720c */ /* 0x000fe20003f45270 */
[----:B------:R-:W-:-:S04]  /*cbc0*/  IMAD.MOV.U32 R3, RZ, RZ, 0x8000 ;  /* 0x00008000ff037424 */ /* 0x000fc800078e00ff */
[----:B------:R2:W-:Y:S08]  /*cbd0*/  SYNCS.ARRIVE.TRANS64 RZ, [R2+URZ+0x50], R3 ;  /* 0x0000500302ff79a7 */ /* 0x0005f0000800003f */
[----:B------:R-:W-:Y:S05]  /*cbe0*/  @!P2 BRA `(.L_x_1935) ;  /* 0x000000000004a947 */ /* 0x000fea0003800000 */
[----:B------:R-:W-:Y:S01]  /*cbf0*/  BPT.TRAP 0x1 ;  /* 0x000000040000795c */ /* 0x000fe20000300000 */
.L_x_1935:
        /* <DEDUP_REMOVED lines=10> */
[----:B------:R-:W-:Y:S01]  /*cca0*/  MOV R5, R13 ;  /* 0x0000000d00057202 */ /* 0x000fe20000000f00 */
[----:B------:R-:W-:-:S02]  /*ccb0*/  IMAD.MOV.U32 R6, RZ, RZ, R8 ;  /* 0x000000ffff067224 */ /* 0x000fc400078e0008 */
        /* <DEDUP_REMOVED lines=11> */
.L_x_1930:
[----:B------:R-:W-:Y:S05]  /*cd70*/  BSYNC B1 ;  /* 0x0000000000017941 */ /* 0x000fea0003800000 */
.L_x_1929:
[----:B------:R-:W-:Y:S01]  /*cd80*/  VIADD R16, R10, 0x1 ;  /* 0x000000010a107836 */ /* 0x000fe20000000000 */
[----:B------:R-:W-:Y:S04]  /*cd90*/  BSSY B1, `(.L_x_1936) ;  /* 0x0000062000017945 */ /* 0x000fe80003800000 */
[----:B------:R-:W-:-:S04]  /*cda0*/  ISETP.NE.AND P2, PT, R16, 0x2, PT ;  /* 0x000000021000780c */ /* 0x000fc80003f45270 */
[----:B-12---:R-:W-:Y:S02]  /*cdb0*/  SEL R2, RZ, 0x1, P2 ;  /* 0x00000001ff027807 */ /* 0x006fe40001000000 */
[----:B------:R-:W-:Y:S02]  /*cdc0*/  SEL R16, R16, RZ, P2 ;  /* 0x000000ff10107207 */ /* 0x000fe40001000000 */
[----:B------:R-:W-:Y:S01]  /*cdd0*/  LOP3.LUT R17, R11, R2, RZ, 0x3c, !PT ;  /* 0x000000020b117212 */ /* 0x000fe200078e3cff */
[----:B------:R-:W-:Y:S06]  /*cde0*/  @!P6 BRA `(.L_x_1937) ;  /* 0x000000040070e947 */ /* 0x000fec0003800000 */
[----:B------:R-:W-:Y:S01]  /*cdf0*/  VIADD R13, R7, 0xffffffff ;  /* 0xffffffff070d7836 */ /* 0x000fe20000000000 */
        /* <DEDUP_REMOVED lines=18> */
.L_x_1938:
[----:B------:R-:W1:Y:S01]  /*cf20*/  S2R R2, SR_TID.X ;  /* 0x0000000000027919 */ /* 0x000e620000002100 */
[----:B------:R-:W-:Y:S02]  /*cf30*/  SHF.L.U32 R3, R17, 0x1f, RZ ;  /* 0x0000001f11037819 */ /* 0x000fe400000006ff */
[----:B-1----:R-:W-:Y:S02]  /*cf40*/  LOP3.LUT R9, R2, 0x7f, RZ, 0xc0, !PT ;  /* 0x0000007f02097812 */ /* 0x002fe400078ec0ff */
[----:B------:R-:W-:Y:S02]  /*cf50*/  LEA R2, R16, UR38, 0x3 ;  /* 0x0000002610027c11 */ /* 0x000fe4000f8e18ff */
[----:B------:R-:W-:Y:S02]  /*cf60*/  ISETP.NE.AND P2, PT, R9, RZ, PT ;  /* 0x000000ff0900720c */ /* 0x000fe40003f45270 */
[----:B------:R-:W1:Y:S02]  /*cf70*/  SYNCS.PHASECHK.TRANS64.TRYWAIT P3, [R2+URZ+0x34840], R3 ;  /* 0x03484003020075a7 */ /* 0x000e64000806017f */
[----:B-1----:R-:W-:Y:S09]  /*cf80*/  @!P3 BRA `(.L_x_1939) ;  /* 0x000000100088b947 */ /* 0x002ff20003800000 */
.L_x_1973:
[----:B------:R-:W-:Y:S05]  /*cf90*/  @P2 BRA `(.L_x_1940) ;  /* 0x0000000000142947 */ /* 0x000fea0003800000 */
[----:B------:R-:W-:Y:S01]  /*cfa0*/  ISETP.NE.AND P3, PT, R19, RZ, PT ;  /* 0x000000ff1300720c */ /* 0x000fe20003f65270 */
[----:B-1----:R-:W-:-:S04]  /*cfb0*/  IMAD.MOV.U32 R3, RZ, RZ, 0xc000 ;  /* 0x0000c000ff037424 */ /* 0x002fc800078e00ff */
[----:B------:R2:W-:Y:S08]  /*cfc0*/  SYNCS.ARRIVE.TRANS64 RZ, [R2+URZ+0x34830], R3 ;  /* 0x0348300302ff79a7 */ /* 0x0005f0000800003f */
[----:B------:R-:W-:Y:S05]  /*cfd0*/  @!P3 BRA `(.L_x_1940) ;  /* 0x000000000004b947 */ /* 0x000fea0003800000 */
[----:B------:R-:W-:Y:S01]  /*cfe0*/  BPT.TRAP 0x1 ;  /* 0x000000040000795c */ /* 0x000fe20000300000 */
.L_x_1940:
        /* <DEDUP_REMOVED lines=14> */
[----:B-12---:R-:W-:Y:S01]  /*d0d0*/  LEA R2, R10, UR19, 0x3 ;  /* 0x000000130a027c11 */ /* 0x006fe2000f8e18ff */
[----:B------:R-:W-:-:S02]  /*d0e0*/  ULEA UR9, UR9, UR19, 0x3 ;  /* 0x0000001309097291 */ /* 0x000fc4000f8e183f */
[----:B------:R-:W-:Y:S02]  /*d0f0*/  USHF.L.U32 UR11, UR11, 0x7, URZ ;  /* 0x000000070b0b7899 */ /* 0x000fe4000800063f */
        /* <DEDUP_REMOVED lines=14> */
.L_x_1974:
[----:B------:R-:W-:Y:S05]  /*d1e0*/  @P2 BRA `(.L_x_1942) ;  /* 0x0000000000142947 */ /* 0x000fea0003800000 */
[----:B------:R-:W-:Y:S01]  /*d1f0*/  ISETP.NE.AND P2, PT, R19, RZ, PT ;  /* 0x000000ff1300720c */ /* 0x000fe20003f45270 */
[----:B------:R-:W-:-:S04]  /*d200*/  IMAD.MOV.U32 R3, RZ, RZ, 0x8000 ;  /* 0x00008000ff037424 */ /* 0x000fc800078e00ff */
[----:B------:R2:W-:Y:S08]  /*d210*/  SYNCS.ARRIVE.TRANS64 RZ, [R2+URZ+0x50], R3 ;  /* 0x0000500302ff79a7 */ /* 0x0005f0000800003f */
[----:B------:R-:W-:Y:S05]  /*d220*/  @!P2 BRA `(.L_x_1942) ;  /* 0x000000000004a947 */ /* 0x000fea0003800000 */
[----:B------:R-:W-:Y:S01]  /*d230*/  BPT.TRAP 0x1 ;  /* 0x000000040000795c */ /* 0x000fe20000300000 */
.L_x_1942:
        /* <DEDUP_REMOVED lines=23> */
.L_x_1937:
[----:B------:R-:W-:Y:S05]  /*d3b0*/  BSYNC B1 ;  /* 0x0000000000017941 */ /* 0x000fea0003800000 */
.L_x_1936:
[C---:B------:R-:W-:Y:S01]  /*d3c0*/  ISETP.GT.AND P2, PT, R7.reuse, 0x1, PT ;  /* 0x000000010700780c */ /* 0x040fe20003f44270 */
[----:B------:R-:W-:-:S12]  /*d3d0*/  VIADD R7, R7, 0xfffffffe ;  /* 0xfffffffe07077836 */ /* 0x000fd80000000000 */
[----:B------:R-:W-:Y:S05]  /*d3e0*/  @P2 BRA `(.L_x_1943) ;  /* 0xfffffff000d02947 */ /* 0x000fea000383ffff */
.L_x_1928:
[----:B------:R-:W-:Y:S05]  /*d3f0*/  BSYNC B0 ;  /* 0x0000000000007941 */ /* 0x000fea0003800000 */
.L_x_1919:
[----:B------:R-:W-:Y:S04]  /*d400*/  BSSY B0, `(.L_x_1944) ;  /* 0x000000e000007945 */ /* 0x000fe80003800000 */
[----:B------:R-:W-:Y:S05]  /*d410*/  @P1 BRA `(.L_x_1945) ;  /* 0x0000000000301947 */ /* 0x000fea0003800000 */
[----:B-1----:R-:W1:Y:S01]  /*d420*/  S2R R7, SR_LANEID ;  /* 0x0000000000077919 */ /* 0x002e620000000000 */
[----:B------:R-:W-:Y:S01]  /*d430*/  VOTEU.ANY UR4, UPT, PT ;  /* 0x0000000000047886 */ /* 0x000fe200038e0100 */
[----:B--2---:R-:W2:Y:S01]  /*d440*/  LDC.64 R2, c[0x0][0xdf0] ;  /* 0x00037c00ff027b82 */ /* 0x004ea20000000a00 */
        /* <DEDUP_REMOVED lines=9> */
.L_x_1945:
[----:B------:R-:W-:Y:S05]  /*d4e0*/  BSYNC B0 ;  /* 0x0000000000007941 */ /* 0x000fea0003800000 */
.L_x_1944:
[----:B------:R-:W-:Y:S04]  /*d4f0*/  BSSY B0, `(.L_x_1946) ;  /* 0x0000024000007945 */ /* 0x000fe80003800000 */
[----:B------:R-:W-:Y:S05]  /*d500*/  @!P6 BRA `(.L_x_1947) ;  /* 0x000000000088e947 */ /* 0x000fea0003800000 */
[----:B------:R-:W3:Y:S01]  /*d510*/  S2R R0, SR_TID.X ;  /* 0x0000000000007919 */ /* 0x000ee20000002100 */
[----:B-12---:R-:W-:Y:S02]  /*d520*/  LEA R3, R16, UR38, 0x3 ;  /* 0x0000002610037c11 */ /* 0x006fe4000f8e18ff */
[----:B---3--:R-:W-:Y:S02]  /*d530*/  LOP3.LUT R2, R0, 0x7f, RZ, 0xc0, !PT ;  /* 0x0000007f00027812 */ /* 0x008fe400078ec0ff */
[----:B------:R-:W-:Y:S02]  /*d540*/  SHF.L.U32 R0, R17, 0x1f, RZ ;  /* 0x0000001f11007819 */ /* 0x000fe400000006ff */
[----:B------:R-:W-:Y:S02]  /*d550*/  ISETP.NE.AND P1, PT, R2, RZ, PT ;  /* 0x000000ff0200720c */ /* 0x000fe40003f25270 */
[----:B------:R-:W1:Y:S02]  /*d560*/  SYNCS.PHASECHK.TRANS64.TRYWAIT P0, [R3+URZ+0x34860], R0 ;  /* 0x03486000030075a7 */ /* 0x000e64000800017f */
[----:B-1----:R-:W-:Y:S09]  /*d570*/  @!P0 BRA `(.L_x_1948) ;  /* 0x0000000c00348947 */ /* 0x002ff20003800000 */
.L_x_1975:
[----:B------:R-:W-:Y:S05]  /*d580*/  @P1 BRA `(.L_x_1949) ;  /* 0x0000000000141947 */ /* 0x000fea0003800000 */
[----:B------:R-:W-:Y:S01]  /*d590*/  ISETP.NE.AND P0, PT, R19, RZ, PT ;  /* 0x000000ff1300720c */ /* 0x000fe20003f05270 */
[----:B-1----:R-:W-:-:S04]  /*d5a0*/  IMAD.MOV.U32 R0, RZ, RZ, 0x8000 ;  /* 0x00008000ff007424 */ /* 0x002fc800078e00ff */
[----:B------:R2:W-:Y:S08]  /*d5b0*/  SYNCS.ARRIVE.TRANS64 RZ, [R3+URZ+0x34850], R0 ;  /* 0x0348500003ff79a7 */ /* 0x0005f0000800003f */
[----:B------:R-:W-:Y:S05]  /*d5c0*/  @!P0 BRA `(.L_x_1949) ;  /* 0x0000000000048947 */ /* 0x000fea0003800000 */
[----:B------:R-:W-:Y:S01]  /*d5d0*/  BPT.TRAP 0x1 ;  /* 0x000000040000795c */ /* 0x000fe20000300000 */
.L_x_1949:
        /* <DEDUP_REMOVED lines=21> */
.L_x_1947:
[----:B------:R-:W-:Y:S05]  /*d730*/  BSYNC B0 ;  /* 0x0000000000007941 */ /* 0x000fea0003800000 */
.L_x_1946:
[----:B------:R-:W-:Y:S02]  /*d740*/  VIADD R16, R16, 0x1 ;  /* 0x0000000110107836 */ /* 0x000fe40000000000 */
[----:B------:R-:W-:-:S03]  /*d750*/  IMAD.MOV.U32 R13, RZ, RZ, R18 ;  /* 0x000000ffff0d7224 */ /* 0x000fc600078e0012 */
[----:B------:R-:W-:-:S04]  /*d760*/  ISETP.NE.AND P0, PT, R16, 0x2, PT ;  /* 0x000000021000780c */ /* 0x000fc80003f05270 */
[----:B-12---:R-:W-:Y:S02]  /*d770*/  SEL R0, RZ, 0x1, P0 ;  /* 0x00000001ff007807 */ /* 0x006fe40000000000 */
[----:B------:R-:W-:Y:S02]  /*d780*/  SEL R16, R16, RZ, P0 ;  /* 0x000000ff10107207 */ /* 0x000fe40000000000 */
[----:B------:R-:W-:-:S07]  /*d790*/  LOP3.LUT R17, R17, R0, RZ, 0x3c, !PT ;  /* 0x0000000011117212 */ /* 0x000fce00078e3cff */
.L_x_1908:
[----:B------:R-:W-:Y:S05]  /*d7a0*/  BSYNC B6 ;  /* 0x0000000000067941 */ /* 0x000fea0003800000 */
.L_x_1906:
[----:B------:R-:W-:-:S03]  /*d7b0*/  UMOV UR4, 0xffffffff ;  /* 0xffffffff00047882 */ /* 0x000fc60000000000 */
[----:B------:R-:W-:Y:S05]  /*d7c0*/  BRA.DIV UR4, `(.L_x_1950) ;  /* 0x0000000a04b47947 */ /* 0x000fea000b800000 */
[----:B------:R1:W2:Y:S02]  /*d7d0*/  SHFL.IDX PT, R14, R13, RZ, 0x1f ;  /* 0x00001fff0d0e7589 */ /* 0x0002a400000e0000 */
.L_x_1978:
[----:B------:R-:W-:Y:S01]  /*d7e0*/  ISETP.NE.AND P0, PT, R19, RZ, PT ;  /* 0x000000ff1300720c */ /* 0x000fe20003f05270 */
[----:B------:R-:W-:Y:S05]  /*d7f0*/  WARPSYNC.ALL ;  /* 0x0000000000007948 */ /* 0x000fea0003800000 */
[----:B------:R-:W-:Y:S01]  /*d800*/  BAR.SYNC.DEFER_BLOCKING 0x4, 0x120 ;  /* 0x0104800000007b1d */ /* 0x000fe20000010000 */
[----:B--2---:R-:W-:-:S05]  /*d810*/  IMAD.MOV.U32 R18, RZ, RZ, R14 ;  /* 0x000000ffff127224 */ /* 0x004fca00078e000e */
[----:B------:R-:W-:Y:S01]  /*d820*/  ULDC UR4, c[0x0][0xda8] ;  /* 0x00036a0000047ab9 */ /* 0x000fe20000000800 */
[----:B------:R-:W-:Y:S01]  /*d830*/  @!P0 MOV R0, 0x400 ;  /* 0x0000040000008802 */ /* 0x000fe20000000f00 */
[----:B------:R-:W2:Y:S03]  /*d840*/  @!P0 S2R R3, SR_CgaCtaId ;  /* 0x0000000000038919 */ /* 0x000ea60000008800 */
[----:B--2---:R-:W-:-:S05]  /*d850*/  @!P0 LEA R0, R3, R0, 0x18 ;  /* 0x0000000003008211 */ /* 0x004fca00078ec0ff */
[----:B------:R2:W-:Y:S01]  /*d860*/  @!P0 STS [R0+0x348d0], R13 ;  /* 0x0348d00d00008388 */ /* 0x0005e20000000800 */
[----:B------:R-:W-:Y:S06]  /*d870*/  BAR.ARV 0x5, 0x120 ;  /* 0x0144800000007b1d */ /* 0x000fec0000002000 */
[----:B------:R-:W-:-:S13]  /*d880*/  ISETP.GE.AND P0, PT, R18, UR4, PT ;  /* 0x0000000412007c0c */ /* 0x000fda000bf06270 */
[----:B--2---:R-:W-:Y:S05]  /*d890*/  @!P0 BRA `(.L_x_1951) ;  /* 0xffffffd400508947 */ /* 0x004fea000383ffff */
.L_x_1903:
        /* <DEDUP_REMOVED lines=11> */
.L_x_1979:
        /* <DEDUP_REMOVED lines=16> */
.L_x_1955:
        /* <DEDUP_REMOVED lines=12> */
.L_x_1980:
[----:B------:R-:W3:Y:S02]  /*db10*/  SYNCS.PHASECHK.TRANS64.TRYWAIT P0, [R3+URZ], R0 ;  /* 0x00000000030075a7 */ /* 0x000ee4000800017f */
[----:B---3--:R-:W-:Y:S05]  /*db20*/  @!P0 BRA `(.L_x_1957) ;  /* 0x0000000800288947 */ /* 0x008fea0003800000 */
.L_x_1981:
[----:B------:R-:W-:Y:S05]  /*db30*/  @!P2 BRA `(.L_x_1958) ;  /* 0x000000000004a947 */ /* 0x000fea0003800000 */
[----:B------:R-:W-:Y:S01]  /*db40*/  BPT.TRAP 0x1 ;  /* 0x000000040000795c */ /* 0x000fe20000300000 */
.L_x_1958:
[----:B---3--:R-:W-:-:S04]  /*db50*/  VIADD R3, R7, 0x34860 ;  /* 0x0003486007037836 */ /* 0x008fc80000000000 */
[----:B--2---:R-:W-:-:S04]  /*db60*/  IMAD R5, R16, 0x8, R3 ;  /* 0x0000000810057824 */ /* 0x004fc800078e0203 */
[----:B------:R-:W2:Y:S02]  /*db70*/  SYNCS.PHASECHK.TRANS64.TRYWAIT P0, [R5+URZ], R4 ;  /* 0x00000004050075a7 */ /* 0x000ea4000800017f */
[----:B--2---:R-:W-:Y:S05]  /*db80*/  @!P0 BRA `(.L_x_1959) ;  /* 0x0000000800248947 */ /* 0x004fea0003800000 */
.L_x_1982:
[----:B------:R-:W-:-:S07]  /*db90*/  IMAD R3, R2, 0x8, R3 ;  /* 0x0000000802037824 */ /* 0x000fce00078e0203 */
.L_x_1960:
[----:B---3--:R3:W4:Y:S02]  /*dba0*/  SYNCS.PHASECHK.TRANS64.TRYWAIT P0, [R3+URZ], R0 ;  /* 0x00000000030075a7 */ /* 0x008724000800017f */
[----:B----4-:R-:W-:Y:S05]  /*dbb0*/  @!P0 NANOSLEEP.SYNCS 0x989680 ;  /* 0x009896800000895d */ /* 0x010fea0003900000 */
[----:B------:R-:W4:Y:S02]  /*dbc0*/  @!P0 SYNCS.PHASECHK.TRANS64 P0, [R3+URZ], R0 ;  /* 0x00000000030085a7 */ /* 0x000f24000800007f */
[----:B----4-:R-:W-:Y:S05]  /*dbd0*/  @!P0 BRA `(.L_x_1960) ;  /* 0xfffffffc00f08947 */ /* 0x010fea000383ffff */
.L_x_1954:
[----:B------:R-:W-:Y:S05]  /*dbe0*/  BSYNC B0 ;  /* 0x0000000000007941 */ /* 0x000fea0003800000 */
.L_x_1953:
[----:B------:R-:W-:Y:S05]  /*dbf0*/  EXIT ;  /* 0x000000000000794d */ /* 0x000fea0003800000 */
.L_x_1860:
[----:B-1----:R-:W-:-:S04]  /*dc00*/  IMAD.U32 R3, RZ, RZ, UR37 ;  /* 0x00000025ff037e24 */ /* 0x002fc8000f8e00ff */
[----:B------:R1:W2:Y:S03]  /*dc10*/  SYNCS.PHASECHK.TRANS64.TRYWAIT P1, [R3+URZ+0x34800], R0 ;  /* 0x03480000030075a7 */ /* 0x0002a6000802017f */
[----:B--2---:R-:W-:Y:S05]  /*dc20*/  @!P1 NANOSLEEP.SYNCS 0x989680 ;  /* 0x009896800000995d */ /* 0x004fea0003900000 */
[----:B------:R-:W2:Y:S02]  /*dc30*/  @!P1 SYNCS.PHASECHK.TRANS64 P1, [R3+URZ+0x34800], R0 ;  /* 0x03480000030095a7 */ /* 0x000ea4000802007f */
[----:B--2---:R-:W-:Y:S05]  /*dc40*/  @!P1 BRA `(.L_x_1860) ;  /* 0xfffffffc00ec9947 */ /* 0x004fea000383ffff */
[----:B------:R-:W-:Y:S05]  /*dc50*/  BRA `(.L_x_1961) ;  /* 0xffffff3800907947 */ /* 0x000fea000383ffff */
.L_x_1864:
[----:B--2---:R2:W3:Y:S02]  /*dc60*/  SYNCS.PHASECHK.TRANS64.TRYWAIT P2, [R2+URZ+0x34830], R3 ;  /* 0x03483003020075a7 */ /* 0x0044e4000804017f */
[----:B---3--:R-:W-:Y:S05]  /*dc70*/  @!P2 NANOSLEEP.SYNCS 0x989680 ;  /* 0x009896800000a95d */ /* 0x008fea0003900000 */
[----:B------:R-:W3:Y:S02]  /*dc80*/  @!P2 SYNCS.PHASECHK.TRANS64 P2, [R2+URZ+0x34830], R3 ;  /* 0x034830030200a5a7 */ /* 0x000ee4000804007f */
[----:B---3--:R-:W-:Y:S05]  /*dc90*/  @!P2 BRA `(.L_x_1864) ;  /* 0xfffffffc00f0a947 */ /* 0x008fea000383ffff */
[----:B------:R-:W-:Y:S05]  /*dca0*/  BRA `(.L_x_1863) ;  /* 0xffffff3800b87947 */ /* 0x000fea000383ffff */
.L_x_1869:
[----:B--2---:R-:W-:-:S04]  /*dcb0*/  IMAD.U32 R7, RZ, RZ, UR7 ;  /* 0x00000007ff077e24 */ /* 0x004fc8000f8e00ff */
[----:B------:R2:W3:Y:S03]  /*dcc0*/  SYNCS.PHASECHK.TRANS64.TRYWAIT P2, [R7+URZ+0x34830], R0 ;  /* 0x03483000070075a7 */ /* 0x0004e6000804017f */
[----:B---3--:R-:W-:Y:S05]  /*dcd0*/  @!P2 NANOSLEEP.SYNCS 0x989680 ;  /* 0x009896800000a95d */ /* 0x008fea0003900000 */
[----:B------:R-:W3:Y:S02]  /*dce0*/  @!P2 SYNCS.PHASECHK.TRANS64 P2, [R7+URZ+0x34830], R0 ;  /* 0x034830000700a5a7 */ /* 0x000ee4000804007f */
[----:B---3--:R-:W-:Y:S05]  /*dcf0*/  @!P2 BRA `(.L_x_1869) ;  /* 0xfffffffc00eca947 */ /* 0x008fea000383ffff */
[----:B------:R-:W-:Y:S05]  /*dd00*/  BRA `(.L_x_1868) ;  /* 0xffffff6400307947 */ /* 0x000fea000383ffff */
.L_x_1873:
[----:B--2---:R-:W-:-:S04]  /*dd10*/  IMAD.U32 R3, RZ, RZ, UR5 ;  /* 0x00000005ff037e24 */ /* 0x004fc8000f8e00ff */
[----:B------:R2:W3:Y:S03]  /*dd20*/  SYNCS.PHASECHK.TRANS64.TRYWAIT P2, [R3+URZ+0x34850], R0 ;  /* 0x03485000030075a7 */ /* 0x0004e6000804017f */
[----:B---3--:R-:W-:Y:S05]  /*dd30*/  @!P2 NANOSLEEP.SYNCS 0x989680 ;  /* 0x009896800000a95d */ /* 0x008fea0003900000 */
[----:B------:R-:W3:Y:S02]  /*dd40*/  @!P2 SYNCS.PHASECHK.TRANS64 P2, [R3+URZ+0x34850], R0 ;  /* 0x034850000300a5a7 */ /* 0x000ee4000804007f */
[----:B---3--:R-:W-:Y:S05]  /*dd50*/  @!P2 BRA `(.L_x_1873) ;  /* 0xfffffffc00eca947 */ /* 0x008fea000383ffff */
[----:B------:R-:W-:Y:S05]  /*dd60*/  BRA `(.L_x_1872) ;  /* 0xffffff6c00507947 */ /* 0x000fea000383ffff */
.L_x_1879:
[----:B--2---:R-:W-:-:S04]  /*dd70*/  IMAD.U32 R7, RZ, RZ, UR5 ;  /* 0x00000005ff077e24 */ /* 0x004fc8000f8e00ff */
[----:B------:R2:W3:Y:S03]  /*dd80*/  SYNCS.PHASECHK.TRANS64.TRYWAIT P2, [R7+URZ+0x34830], R0 ;  /* 0x03483000070075a7 */ /* 0x0004e6000804017f */
[----:B---3--:R-:W-:Y:S05]  /*dd90*/  @!P2 NANOSLEEP.SYNCS 0x989680 ;  /* 0x009896800000a95d */ /* 0x008fea0003900000 */
[----:B------:R-:W3:Y:S02]  /*dda0*/  @!P2 SYNCS.PHASECHK.TRANS64 P2, [R7+URZ+0x34830], R0 ;  /* 0x034830000700a5a7 */ /* 0x000ee4000804007f */
[----:B---3--:R-:W-:Y:S05]  /*ddb0*/  @!P2 BRA `(.L_x_1879) ;  /* 0xfffffffc00eca947 */ /* 0x008fea000383ffff */
[----:B------:R-:W-:Y:S05]  /*ddc0*/  BRA `(.L_x_1878) ;  /* 0xffffff8c009c7947 */ /* 0x000fea000383ffff */
.L_x_1883:
[----:B--2---:R-:W-:-:S04]  /*ddd0*/  IMAD.U32 R3, RZ, RZ, UR5 ;  /* 0x00000005ff037e24 */ /* 0x004fc8000f8e00ff */
[----:B------:R2:W3:Y:S03]  /*dde0*/  SYNCS.PHASECHK.TRANS64.TRYWAIT P2, [R3+URZ+0x34850], R0 ;  /* 0x03485000030075a7 */ /* 0x0004e6000804017f */
[----:B---3--:R-:W-:Y:S05]  /*ddf0*/  @!P2 NANOSLEEP.SYNCS 0x989680 ;  /* 0x009896800000a95d */ /* 0x008fea0003900000 */
[----:B------:R-:W3:Y:S02]  /*de00*/  @!P2 SYNCS.PHASECHK.TRANS64 P2, [R3+URZ+0x34850], R0 ;  /* 0x034850000300a5a7 */ /* 0x000ee4000804007f */
[----:B---3--:R-:W-:Y:S05]  /*de10*/  @!P2 BRA `(.L_x_1883) ;  /* 0xfffffffc00eca947 */ /* 0x008fea000383ffff */
[----:B------:R-:W-:Y:S05]  /*de20*/  BRA `(.L_x_1882) ;  /* 0xffffff9400bc7947 */ /* 0x000fea000383ffff */
.L_x_1888:
[----:B--2---:R-:W-:-:S04]  /*de30*/  IMAD.U32 R3, RZ, RZ, UR5 ;  /* 0x00000005ff037e24 */ /* 0x004fc8000f8e00ff */
[----:B------:R2:W3:Y:S03]  /*de40*/  SYNCS.PHASECHK.TRANS64.TRYWAIT P0, [R3+URZ+0x34850], R2 ;  /* 0x03485002030075a7 */ /* 0x0004e6000800017f */
[----:B---3--:R-:W-:Y:S05]  /*de50*/  @!P0 NANOSLEEP.SYNCS 0x989680 ;  /* 0x009896800000895d */ /* 0x008fea0003900000 */
[----:B------:R-:W3:Y:S02]  /*de60*/  @!P0 SYNCS.PHASECHK.TRANS64 P0, [R3+URZ+0x34850], R2 ;  /* 0x03485002030085a7 */ /* 0x000ee4000800007f */
[----:B---3--:R-:W-:Y:S05]  /*de70*/  @!P0 BRA `(.L_x_1888) ;  /* 0xfffffffc00ec8947 */ /* 0x008fea000383ffff */
[----:B------:R-:W-:Y:S05]  /*de80*/  BRA `(.L_x_1887) ;  /* 0xffffffb000947947 */ /* 0x000fea000383ffff */
.L_x_1912:
        /* <DEDUP_REMOVED lines=10> */
.L_x_1962:
[----:B------:R-:W-:Y:S05]  /*df30*/  BRA `(.L_x_1963) ;  /* 0xffffffd800747947 */ /* 0x000fea000383ffff */
.L_x_1913:
[----:B------:R-:W-:Y:S01]  /*df40*/  BSSY B0, `(.L_x_1964) ;  /* 0x0000006000007945 */ /* 0x000fe20003800000 */
[----:B------:R-:W-:-:S07]  /*df50*/  IMAD.MOV.U32 R15, RZ, RZ, -0x1 ;  /* 0xffffffffff0f7424 */ /* 0x000fce00078e00ff */
[----:B------:R-:W-:Y:S05]  /*df60*/  WARPSYNC.COLLECTIVE R15, `(.L_x_1965) ;  /* 0x000000000f0c7348 */ /* 0x000fea0003c00000 */
[----:B------:R-:W-:Y:S02]  /*df70*/  ELECT P6, UR62, PT ;  /* 0x00000000003e782f */ /* 0x000fe400038c0000 */
[----:B------:R-:W-:Y:S01]  /*df80*/  MOV R14, UR62 ;  /* 0x0000003e000e7c02 */ /* 0x000fe20008000f00 */
[----:B------:R-:W-:Y:S10]  /*df90*/  ENDCOLLECTIVE ;  /* 0x000000000000791b */ /* 0x000ff40003800000 */
.L_x_1965:
[----:B------:R-:W-:Y:S05]  /*dfa0*/  BSYNC B0 ;  /* 0x0000000000007941 */ /* 0x000fea0003800000 */
.L_x_1964:
[----:B------:R-:W-:Y:S05]  /*dfb0*/  BRA `(.L_x_1966) ;  /* 0xffffffd800647947 */ /* 0x000fea000383ffff */
.L_x_1916:
[----:B-1----:R1:W2:Y:S02]  /*dfc0*/  SYNCS.PHASECHK.TRANS64.TRYWAIT P2, [R8+URZ+0x34840], R7 ;  /* 0x03484007080075a7 */ /* 0x0022a4000804017f */
[----:B--2---:R-:W-:Y:S05]  /*dfd0*/  @!P2 NANOSLEEP.SYNCS 0x989680 ;  /* 0x009896800000a95d */ /* 0x004fea0003900000 */
[----:B------:R-:W2:Y:S02]  /*dfe0*/  @!P2 SYNCS.PHASECHK.TRANS64 P2, [R8+URZ+0x34840], R7 ;  /* 0x034840070800a5a7 */ /* 0x000ea4000804007f */
[----:B--2---:R-:W-:Y:S05]  /*dff0*/  @!P2 BRA `(.L_x_1916) ;  /* 0xfffffffc00f0a947 */ /* 0x004fea000383ffff */
[----:B------:R-:W-:Y:S05]  /*e000*/  BRA `(.L_x_1967) ;  /* 0xffffffd800c07947 */ /* 0x000fea000383ffff */
.L_x_1918:
[----:B-1----:R-:W-:-:S04]  /*e010*/  IMAD.U32 R8, RZ, RZ, UR38 ;  /* 0x00000026ff087e24 */ /* 0x002fc8000f8e00ff */
[----:B------:R1:W2:Y:S03]  /*e020*/  SYNCS.PHASECHK.TRANS64.TRYWAIT P2, [R8+URZ+0x34820], R7 ;  /* 0x03482007080075a7 */ /* 0x0002a6000804017f */
[----:B--2---:R-:W-:Y:S05]  /*e030*/  @!P2 NANOSLEEP.SYNCS 0x989680 ;  /* 0x009896800000a95d */ /* 0x004fea0003900000 */
[----:B------:R-:W2:Y:S02]  /*e040*/  @!P2 SYNCS.PHASECHK.TRANS64 P2, [R8+URZ+0x34820], R7 ;  /* 0x034820070800a5a7 */ /* 0x000ea4000804007f */
[----:B--2---:R-:W-:Y:S05]  /*e050*/  @!P2 BRA `(.L_x_1918) ;  /* 0xfffffffc00eca947 */ /* 0x004fea000383ffff */
[----:B------:R-:W-:Y:S05]  /*e060*/  BRA `(.L_x_1968) ;  /* 0xffffffdc00c47947 */ /* 0x000fea000383ffff */
.L_x_1924:
[----:B-1----:R1:W2:Y:S02]  /*e070*/  SYNCS.PHASECHK.TRANS64.TRYWAIT P3, [R3+URZ+0x34840], R2 ;  /* 0x03484002030075a7 */ /* 0x0022a4000806017f */
[----:B--2---:R-:W-:Y:S05]  /*e080*/  @!P3 NANOSLEEP.SYNCS 0x989680 ;  /* 0x009896800000b95d */ /* 0x004fea0003900000 */
[----:B------:R-:W2:Y:S02]  /*e090*/  @!P3 SYNCS.PHASECHK.TRANS64 P3, [R3+URZ+0x34840], R2 ;  /* 0x034840020300b5a7 */ /* 0x000ea4000806007f */
[----:B--2---:R-:W-:Y:S05]  /*e0a0*/  @!P3 BRA `(.L_x_1924) ;  /* 0xfffffffc00f0b947 */ /* 0x004fea000383ffff */
[----:B------:R-:W-:Y:S05]  /*e0b0*/  BRA `(.L_x_1969) ;  /* 0xffffffe0006c7947 */ /* 0x000fea000383ffff */
.L_x_1926:
[----:B-1----:R1:W2:Y:S02]  /*e0c0*/  SYNCS.PHASECHK.TRANS64.TRYWAIT P3, [R2+URZ+0x60], R3 ;  /* 0x00006003020075a7 */ /* 0x0022a4000806017f */
[----:B--2---:R-:W-:Y:S05]  /*e0d0*/  @!P3 NANOSLEEP.SYNCS 0x989680 ;  /* 0x009896800000b95d */ /* 0x004fea0003900000 */
[----:B------:R-:W2:Y:S02]  /*e0e0*/  @!P3 SYNCS.PHASECHK.TRANS64 P3, [R2+URZ+0x60], R3 ;  /* 0x000060030200b5a7 */ /* 0x000ea4000806007f */
[----:B--2---:R-:W-:Y:S05]  /*e0f0*/  @!P3 BRA `(.L_x_1926) ;  /* 0xfffffffc00f0b947 */ /* 0x004fea000383ffff */
[----:B------:R-:W-:Y:S05]  /*e100*/  BRA `(.L_x_1970) ;  /* 0xffffffe000ec7947 */ /* 0x000fea000383ffff */
.L_x_1932:
[----:B-1----:R1:W2:Y:S02]  /*e110*/  SYNCS.PHASECHK.TRANS64.TRYWAIT P3, [R3+URZ+0x34840], R2 ;  /* 0x03484002030075a7 */ /* 0x0022a4000806017f */
[----:B--2---:R-:W-:Y:S05]  /*e120*/  @!P3 NANOSLEEP.SYNCS 0x989680 ;  /* 0x009896800000b95d */ /* 0x004fea0003900000 */
[----:B------:R-:W2:Y:S02]  /*e130*/  @!P3 SYNCS.PHASECHK.TRANS64 P3, [R3+URZ+0x34840], R2 ;  /* 0x034840020300b5a7 */ /* 0x000ea4000806007f */
[----:B--2---:R-:W-:Y:S05]  /*e140*/  @!P3 BRA `(.L_x_1932) ;  /* 0xfffffffc00f0b947 */ /* 0x004fea000383ffff */
[----:B------:R-:W-:Y:S05]  /*e150*/  BRA `(.L_x_1971) ;  /* 0xffffffe400fc7947 */ /* 0x000fea000383ffff */
.L_x_1934:
[----:B-1----:R1:W2:Y:S02]  /*e160*/  SYNCS.PHASECHK.TRANS64.TRYWAIT P3, [R2+URZ+0x60], R17 ;  /* 0x00006011020075a7 */ /* 0x0022a4000806017f */
[----:B--2---:R-:W-:Y:S05]  /*e170*/  @!P3 NANOSLEEP.SYNCS 0x989680 ;  /* 0x009896800000b95d */ /* 0x004fea0003900000 */
[----:B------:R-:W2:Y:S02]  /*e180*/  @!P3 SYNCS.PHASECHK.TRANS64 P3, [R2+URZ+0x60], R17 ;  /* 0x000060110200b5a7 */ /* 0x000ea4000806007f */
[----:B--2---:R-:W-:Y:S05]  /*e190*/  @!P3 BRA `(.L_x_1934) ;  /* 0xfffffffc00f0b947 */ /* 0x004fea000383ffff */
[----:B------:R-:W-:Y:S05]  /*e1a0*/  BRA `(.L_x_1972) ;  /* 0xffffffe8007c7947 */ /* 0x000fea000383ffff */
.L_x_1939:
[----:B-1----:R1:W2:Y:S02]  /*e1b0*/  SYNCS.PHASECHK.TRANS64.TRYWAIT P3, [R2+URZ+0x34840], R3 ;  /* 0x03484003020075a7 */ /* 0x0022a4000806017f */
[----:B--2---:R-:W-:Y:S05]  /*e1c0*/  @!P3 NANOSLEEP.SYNCS 0x989680 ;  /* 0x009896800000b95d */ /* 0x004fea0003900000 */
[----:B------:R-:W2:Y:S02]  /*e1d0*/  @!P3 SYNCS.PHASECHK.TRANS64 P3, [R2+URZ+0x34840], R3 ;  /* 0x034840030200b5a7 */ /* 0x000ea4000806007f */
[----:B--2---:R-:W-:Y:S05]  /*e1e0*/  @!P3 BRA `(.L_x_1939) ;  /* 0xfffffffc00f0b947 */ /* 0x004fea000383ffff */
[----:B------:R-:W-:Y:S05]  /*e1f0*/  BRA `(.L_x_1973) ;  /* 0xffffffec00647947 */ /* 0x000fea000383ffff */
.L_x_1941:
[----:B-1----:R1:W2:Y:S02]  /*e200*/  SYNCS.PHASECHK.TRANS64.TRYWAIT P3, [R2+URZ+0x60], R11 ;  /* 0x0000600b020075a7 */ /* 0x0022a4000806017f */
[----:B--2---:R-:W-:Y:S05]  /*e210*/  @!P3 NANOSLEEP.SYNCS 0x989680 ;  /* 0x009896800000b95d */ /* 0x004fea0003900000 */
[----:B------:R-:W2:Y:S02]  /*e220*/  @!P3 SYNCS.PHASECHK.TRANS64 P3, [R2+URZ+0x60], R11 ;  /* 0x0000600b0200b5a7 */ /* 0x000ea4000806007f */
[----:B--2---:R-:W-:Y:S05]  /*e230*/  @!P3 BRA `(.L_x_1941) ;  /* 0xfffffffc00f0b947 */ /* 0x004fea000383ffff */
[----:B------:R-:W-:Y:S05]  /*e240*/  BRA `(.L_x_1974) ;  /* 0xffffffec00e47947 */ /* 0x000fea000383ffff */
.L_x_1948:
[----:B-1----:R1:W2:Y:S02]  /*e250*/  SYNCS.PHASECHK.TRANS64.TRYWAIT P0, [R3+URZ+0x34860], R0 ;  /* 0x03486000030075a7 */ /* 0x0022a4000800017f */
[----:B--2---:R-:W-:Y:S05]  /*e260*/  @!P0 NANOSLEEP.SYNCS 0x989680 ;  /* 0x009896800000895d */ /* 0x004fea0003900000 */
[----:B------:R-:W2:Y:S02]  /*e270*/  @!P0 SYNCS.PHASECHK.TRANS64 P0, [R3+URZ+0x34860], R0 ;  /* 0x03486000030085a7 */ /* 0x000ea4000800007f */
[----:B--2---:R-:W-:Y:S05]  /*e280*/  @!P0 BRA `(.L_x_1948) ;  /* 0xfffffffc00f08947 */ /* 0x004fea000383ffff */
[----:B------:R-:W-:Y:S05]  /*e290*/  BRA `(.L_x_1975) ;  /* 0xfffffff000b87947 */ /* 0x000fea000383ffff */
.L_x_1950:
[----:B------:R-:W-:Y:S01]  /*e2a0*/  BSSY B0, `(.L_x_1976) ;  /* 0x0000007000007945 */ /* 0x000fe20003800000 */
[----:B------:R-:W-:Y:S02]  /*e2b0*/  IMAD.MOV.U32 R12, RZ, RZ, RZ ;  /* 0x000000ffff0c7224 */ /* 0x000fe400078e00ff */
[----:B------:R-:W-:Y:S02]  /*e2c0*/  IMAD.MOV.U32 R11, RZ, RZ, 0x1f ;  /* 0x0000001fff0b7424 */ /* 0x000fe400078e00ff */
[----:B------:R-:W-:-:S07]  /*e2d0*/  IMAD.MOV.U32 R15, RZ, RZ, -0x1 ;  /* 0xffffffffff0f7424 */ /* 0x000fce00078e00ff */
[----:B------:R-:W-:Y:S05]  /*e2e0*/  WARPSYNC.COLLECTIVE R15, `(.L_x_1977) ;  /* 0x000000000f087348 */ /* 0x000fea0003c00000 */
[----:B------:R1:W2:Y:S02]  /*e2f0*/  SHFL.IDX P6, R14, R13, R12, R11 ;  /* 0x0000000c0d0e7389 */ /* 0x0002a400000c000b */
[----:B-12---:R-:W-:Y:S01]  /*e300*/  ENDCOLLECTIVE ;  /* 0x000000000000791b */ /* 0x006fe20003800000 */
.L_x_1977:
[----:B------:R-:W-:Y:S05]  /*e310*/  BSYNC B0 ;  /* 0x0000000000007941 */ /* 0x000fea0003800000 */
.L_x_1976:
[----:B------:R-:W-:Y:S05]  /*e320*/  BRA `(.L_x_1978) ;  /* 0xfffffff4002c7947 */ /* 0x000fea000383ffff */
.L_x_1952:
[----:B--2---:R2:W3:Y:S02]  /*e330*/  SYNCS.PHASECHK.TRANS64.TRYWAIT P0, [R7+URZ+0x34820], R0 ;  /* 0x03482000070075a7 */ /* 0x0044e4000800017f */
[----:B---3--:R-:W-:Y:S05]  /*e340*/  @!P0 NANOSLEEP.SYNCS 0x989680 ;  /* 0x009896800000895d */ /* 0x008fea0003900000 */
[----:B------:R-:W3:Y:S02]  /*e350*/  @!P0 SYNCS.PHASECHK.TRANS64 P0, [R7+URZ+0x34820], R0 ;  /* 0x03482000070085a7 */ /* 0x000ee4000800007f */
[----:B---3--:R-:W-:Y:S05]  /*e360*/  @!P0 BRA `(.L_x_1952) ;  /* 0xfffffffc00f08947 */ /* 0x008fea000383ffff */
[----:B------:R-:W-:Y:S05]  /*e370*/  BRA `(.L_x_1979) ;  /* 0xfffffff400747947 */ /* 0x000fea000383ffff */
.L_x_1956:
[----:B--2---:R2:W3:Y:S02]  /*e380*/  SYNCS.PHASECHK.TRANS64.TRYWAIT P0, [R5+URZ], R4 ;  /* 0x00000004050075a7 */ /* 0x0044e4000800017f */
[----:B---3--:R-:W-:Y:S05]  /*e390*/  @!P0 NANOSLEEP.SYNCS 0x989680 ;  /* 0x009896800000895d */ /* 0x008fea0003900000 */
[----:B------:R-:W3:Y:S02]  /*e3a0*/  @!P0 SYNCS.PHASECHK.TRANS64 P0, [R5+URZ], R4 ;  /* 0x00000004050085a7 */ /* 0x000ee4000800007f */
[----:B---3--:R-:W-:Y:S05]  /*e3b0*/  @!P0 BRA `(.L_x_1956) ;  /* 0xfffffffc00f08947 */ /* 0x008fea000383ffff */
[----:B------:R-:W-:Y:S05]  /*e3c0*/  BRA `(.L_x_1980) ;  /* 0xfffffff400d07947 */ /* 0x000fea000383ffff */
.L_x_1957:
[----:B---3--:R3:W4:Y:S02]  /*e3d0*/  SYNCS.PHASECHK.TRANS64.TRYWAIT P0, [R3+URZ], R0 ;  /* 0x00000000030075a7 */ /* 0x008724000800017f */
[----:B----4-:R-:W-:Y:S05]  /*e3e0*/  @!P0 NANOSLEEP.SYNCS 0x989680 ;  /* 0x009896800000895d */ /* 0x010fea0003900000 */
[----:B------:R-:W4:Y:S02]  /*e3f0*/  @!P0 SYNCS.PHASECHK.TRANS64 P0, [R3+URZ], R0 ;  /* 0x00000000030085a7 */ /* 0x000f24000800007f */
[----:B----4-:R-:W-:Y:S05]  /*e400*/  @!P0 BRA `(.L_x_1957) ;  /* 0xfffffffc00f08947 */ /* 0x010fea000383ffff */
[----:B------:R-:W-:Y:S05]  /*e410*/  BRA `(.L_x_1981) ;  /* 0xfffffff400c47947 */ /* 0x000fea000383ffff */
.L_x_1959:
[----:B--2---:R2:W3:Y:S02]  /*e420*/  SYNCS.PHASECHK.TRANS64.TRYWAIT P0, [R5+URZ], R4 ;  /* 0x00000004050075a7 */ /* 0x0044e4000800017f */
[----:B---3--:R-:W-:Y:S05]  /*e430*/  @!P0 NANOSLEEP.SYNCS 0x989680 ;  /* 0x009896800000895d */ /* 0x008fea0003900000 */
[----:B------:R-:W3:Y:S02]  /*e440*/  @!P0 SYNCS.PHASECHK.TRANS64 P0, [R5+URZ], R4 ;  /* 0x00000004050085a7 */ /* 0x000ee4000800007f */
[----:B---3--:R-:W-:Y:S05]  /*e450*/  @!P0 BRA `(.L_x_1959) ;  /* 0xfffffffc00f08947 */ /* 0x008fea000383ffff */
[----:B------:R-:W-:Y:S05]  /*e460*/  BRA `(.L_x_1982) ;  /* 0xfffffff400c87947 */ /* 0x000fea000383ffff */
.L_x_1983:
        /* <DEDUP_REMOVED lines=9> */
.L_x_2662:


//--------------------- .text._ZN7cutlass13device_kernelIN5flash11enable_sm90INS1_16FlashAttnFwdSm90INS1_25CollectiveMainloopFwdSm90ILi2EN4cute5tupleIJNS5_1CILi1EEES8_S8_EEENS6_IJNS7_ILi128EEESA_NS7_ILi192EEEEEELi128ENS_10bfloat16_tEfNS_4arch4Sm90ELb1ELb0ELb0ELb1ELb0ELb0ELb0ELb1ELb1ELb0ELb0ELb0EEENS1_21CollectiveEpilogueFwdINS6_IJSA_SA_SA_EEES9_SD_SF_Li256ELb1ELb0ELb0ELb0EEENS1_36VarlenDynamicPersistentTileSchedulerILi128ELi128ELi256ELi32ELb0ELb0ELb1ELb1ELb1ELb1EEEEEEEEEvNT_6ParamsE --------------------------
	.section	.text._ZN7cutlass13device_kernelIN5flash11enable_sm90INS1_16FlashAttnFwdSm90INS1_25CollectiveMainloopFwdSm90ILi2EN4cute5tupleIJNS5_1CILi1EEES8_S8_EEENS6_IJNS7_ILi128EEESA_NS7_ILi192EEEEEELi128ENS_10bfloat16_tEfNS_4arch4Sm90ELb1ELb0ELb0ELb1ELb0ELb0ELb0ELb1ELb1ELb0ELb0ELb0EEENS1_21CollectiveEpilogueFwdINS6_IJSA_SA_SA_EEES9_SD_SF_Li256ELb1ELb0ELb0ELb0EEENS1_36VarlenDynamicPersistentTileSchedulerILi128ELi128ELi256ELi32ELb0ELb0ELb1ELb1ELb1ELb1EEEEEEEEEvNT_6ParamsE,"ax",@progbits
	.align	128
.text._ZN7cutlass13device_kernelIN5flash11enable_sm90INS1_16FlashAttnFwdSm90INS1_25CollectiveMainloopFwdSm90ILi2EN4cute5tupleIJNS5_1CILi1EEES8_S8_EEENS6_IJNS7_ILi128EEESA_NS7_ILi192EEEEEELi128ENS_10bfloat16_tEfNS_4arch4Sm90ELb1ELb0ELb0ELb1ELb0ELb0ELb0ELb1ELb1ELb0ELb0ELb0EEENS1_21CollectiveEpilogueFwdINS6_IJSA_SA_SA_EEES9_SD_SF_Li256ELb1ELb0ELb0ELb0EEENS1_36VarlenDynamicPersistentTileSchedulerILi128ELi128ELi256ELi32ELb0ELb0ELb1ELb1ELb1ELb1EEEEEEEEEvNT_6ParamsE:
        .type           _ZN7cutlass13device_kernelIN5flash11enable_sm90INS1_16FlashAttnFwdSm90INS1_25CollectiveMainloopFwdSm90ILi2EN4cute5tupleIJNS5_1CILi1EEES8_S8_EEENS6_IJNS7_ILi128EEESA_NS7_ILi192EEEEEELi128ENS_10bfloat16_tEfNS_4arch4Sm90ELb1ELb0ELb0ELb1ELb0ELb0ELb0ELb1ELb1ELb0ELb0ELb0EEENS1_21CollectiveEpilogueFwdINS6_IJSA_SA_SA_EEES9_SD_SF_Li256ELb1ELb0ELb0ELb0EEENS1_36VarlenDynamicPersistentTileSchedulerILi128ELi128ELi256ELi32ELb0ELb0ELb1ELb1ELb1ELb1EEEEEEEEEvNT_6ParamsE,@function
        .size           _ZN7cutlass13device_kernelIN5flash11enable_sm90INS1_16FlashAttnFwdSm90INS1_25CollectiveMainloopFwdSm90ILi2EN4cute5tupleIJNS5_1CILi1EEES8_S8_EEENS6_IJNS7_ILi128EEESA_NS7_ILi192EEEEEELi128ENS_10bfloat16_tEfNS_4arch4Sm90ELb1ELb0ELb0ELb1ELb0ELb0ELb0ELb1ELb1ELb0ELb0ELb0EEENS1_21CollectiveEpilogueFwdINS6_IJSA_SA_SA_EEES9_SD_SF_Li256ELb1ELb0ELb0ELb0EEENS1_36VarlenDynamicPersistentTileSchedulerILi128ELi128ELi256ELi32ELb0ELb0ELb1ELb1ELb1ELb1EEEEEEEEEvNT_6ParamsE,(.L_x_2663 - _ZN7cutlass13device_kernelIN5flash11enable_sm90INS1_16FlashAttnFwdSm90INS1_25CollectiveMainloopFwdSm90ILi2EN4cute5tupleIJNS5_1CILi1EEES8_S8_EEENS6_IJNS7_ILi128EEESA_NS7_ILi192EEEEEELi128ENS_10bfloat16_tEfNS_4arch4Sm90ELb1ELb0ELb0ELb1ELb0ELb0ELb0ELb1ELb1ELb0ELb0ELb0EEENS1_21CollectiveEpilogueFwdINS6_IJSA_SA_SA_EEES9_SD_SF_Li256ELb1ELb0ELb0ELb0EEENS1_36VarlenDynamicPersistentTileSchedulerILi128ELi128ELi256ELi32ELb0ELb0ELb1ELb1ELb1ELb1EEEEEEEEEvNT_6ParamsE)
        .other          _ZN7cutlass13device_kernelIN5flash11enable_sm90INS1_16FlashAttnFwdSm90INS1_25CollectiveMainloopFwdSm90ILi2EN4cute5tupleIJNS5_1CILi1EEES8_S8_EEENS6_IJNS7_ILi128EEESA_NS7_ILi192EEEEEELi128ENS_10bfloat16_tEfNS_4arch4Sm90ELb1ELb0ELb0ELb1ELb0ELb0ELb0ELb1ELb1ELb0ELb0ELb0EEENS1_21CollectiveEpilogueFwdINS6_IJSA_SA_SA_EEES9_SD_SF_Li256ELb1ELb0ELb0ELb0EEENS1_36VarlenDynamicPersistentTileSchedulerILi128ELi128ELi256ELi32ELb0ELb0ELb1ELb1ELb1ELb1EEEEEEEEEvNT_6ParamsE,@"STO_CUDA_ENTRY STV_DEFAULT"
_ZN7cutlass13device_kernelIN5flash11enable_sm90INS1_16FlashAttnFwdSm90INS1_25CollectiveMainloopFwdSm90ILi2EN4cute5tupleIJNS5_1CILi1EEES8_S8_EEENS6_IJNS7_ILi128EEESA_NS7_ILi192EEEEEELi128ENS_10bfloat16_tEfNS_4arch4Sm90ELb1ELb0ELb0ELb1ELb0ELb0ELb0ELb1ELb1ELb0ELb0ELb0EEENS1_21CollectiveEpilogueFwdINS6_IJSA_SA_SA_EEES9_SD_SF_Li256ELb1ELb0ELb0ELb0EEENS1_36VarlenDynamicPersistentTileSchedulerILi128ELi128ELi256ELi32ELb0ELb0ELb1ELb1ELb1ELb1EEEEEEEEEvNT_6ParamsE:
        /* <DEDUP_REMOVED lines=21> */
.L_x_1985:
[----:B------:R-:W-:Y:S05]  /*0150*/  BSYNC B0 ;  /* 0x0000000000007941 */ /* 0x000fea0003800000 */
.L_x_1984:
        /* <DEDUP_REMOVED lines=41> */
.L_x_1986:
        /* <DEDUP_REMOVED lines=22> */
.L_x_1987:
        /* <DEDUP_REMOVED lines=18> */
.L_x_1988:
        /* <DEDUP_REMOVED lines=22> */
.L_x_1989:
        /* <DEDUP_REMOVED lines=22> */
.L_x_1990:
        /* <DEDUP_REMOVED lines=8> */
.L_x_1992:
        /* <DEDUP_REMOVED lines=16> */
[----:B------:R-:W-:Y:S01]  /*0ab0*/  UMOV UR37, URZ ;  /* 0x0000003f00257c82 */ /* 0x000fe20008000000 */
[----:B------:R-:W-:Y:S01]  /*0ac0*/  UMOV UR36, URZ ;  /* 0x0000003f00247c82 */ /* 0x000fe20008000000 */
[----:B------:R-:W0:Y:S10]  /*0ad0*/  S2R R0, SR_TID.X ;  /* 0x0000000000007919 */ /* 0x000e340000002100 */
[----:B------:R-:W-:Y:S01]  /*0ae0*/  IMAD.U32 R16, RZ, RZ, UR5 ;  /* 0x00000005ff107e24 */ /* 0x000fe2000f8e00ff */
[----:B------:R-:W-:Y:S01]  /*0af0*/  R2UR UR5, R46 ;  /* 0x000000002e0572ca */ /* 0x000fe200000e0000 */
[----:B0-----:R-:W-:-:S05]  /*0b00*/  VIADD R193, R0, 0xffffff80 ;  /* 0xffffff8000c17836 */ /* 0x001fca0000000000 */
[----:B------:R-:W-:-:S04]  /*0b10*/  SHF.R.S32.HI R0, RZ, 0x1f, R193 ;  /* 0x0000001fff007819 */ /* 0x000fc800000114c1 */
[CC--:B------:R-:W-:Y:S02]  /*0b20*/  LEA.HI R3, R0.reuse, R193.reuse, RZ, 0x7 ;  /* 0x000000c100037211 */ /* 0x0c0fe400078f38ff */
[----:B------:R-:W-:Y:S02]  /*0b30*/  LEA.HI R4, R0, R193, RZ, 0x5 ;  /* 0x000000c100047211 */ /* 0x000fe400078f28ff */
[----:B------:R-:W-:Y:S02]  /*0b40*/  SHF.R.S32.HI R190, RZ, 0x7, R3 ;  /* 0x00000007ffbe7819 */ /* 0x000fe40000011403 */
[----:B--2---:R-:W-:Y:S02]  /*0b50*/  R2UR UR4, R2 ;  /* 0x00000000020472ca */ /* 0x004fe400000e0000 */
[C---:B------:R-:W-:Y:S02]  /*0b60*/  LOP3.LUT R2, R3.reuse, 0xffffff80, RZ, 0xc0, !PT ;  /* 0xffffff8003027812 */ /* 0x040fe400078ec0ff */
[----:B------:R-:W-:-:S03]  /*0b70*/  LEA.HI R3, R3, R190, RZ, 0x1 ;  /* 0x000000be03037211 */ /* 0x000fc600078f08ff */
[----:B------:R-:W-:Y:S01]  /*0b80*/  IMAD.IADD R189, R193, 0x1, -R2 ;  /* 0x00000001c1bd7824 */ /* 0x000fe200078e0a02 */
[----:B------:R-:W-:-:S04]  /*0b90*/  LOP3.LUT R3, R3, 0x3fffffe, RZ, 0xc0, !PT ;  /* 0x03fffffe03037812 */ /* 0x000fc800078ec0ff */
[----:B------:R-:W-:Y:S01]  /*0ba0*/  SHF.R.S32.HI R8, RZ, 0x1f, R189 ;  /* 0x0000001fff087819 */ /* 0x000fe200000114bd */
[----:B------:R-:W-:Y:S01]  /*0bb0*/  ULOP3.LUT UR4, UR4, 0x1, URZ, 0xfc, !UPT ;  /* 0x0000000104047892 */ /* 0x000fe2000f8efc3f */
[----:B------:R-:W-:Y:S02]  /*0bc0*/  IMAD.IADD R3, R190, 0x1, -R3 ;  /* 0x00000001be037824 */ /* 0x000fe400078e0a03 */
[CC--:B------:R-:W-:Y:S02]  /*0bd0*/  LEA.HI R9, R8.reuse, R189.reuse, RZ, 0x2 ;  /* 0x000000bd08097211 */ /* 0x0c0fe400078f10ff */
[----:B------:R-:W-:Y:S01]  /*0be0*/  LEA.HI R8, R8, R189, RZ, 0x5 ;  /* 0x000000bd08087211 */ /* 0x000fe200078f28ff */
[----:B------:R-:W-:Y:S01]  /*0bf0*/  IMAD.U32 R192, RZ, RZ, UR4 ;  /* 0x00000004ffc07e24 */ /* 0x000fe2000f8e00ff */
[--C-:B------:R-:W-:Y:S01]  /*0c00*/  SHF.R.S32.HI R5, RZ, 0x2, R9.reuse ;  /* 0x00000002ff057819 */ /* 0x100fe20000011409 */
[----:B------:R-:W-:Y:S01]  /*0c10*/  UMOV UR4, URZ ;  /* 0x0000003f00047c82 */ /* 0x000fe20008000000 */
[----:B------:R-:W-:Y:S01]  /*0c20*/  SHF.R.S32.HI R2, RZ, 0x1f, R9 ;  /* 0x0000001fff027819 */ /* 0x000fe20000011409 */
[----:B------:R-:W-:Y:S01]  /*0c30*/  IMAD.U32 R188, RZ, RZ, UR4 ;  /* 0x00000004ffbc7e24 */ /* 0x000fe2000f8e00ff */
[----:B------:R-:W-:-:S02]  /*0c40*/  SHF.R.S32.HI R8, RZ, 0x5, R8 ;  /* 0x00000005ff087819 */ /* 0x000fc40000011408 */
[----:B------:R-:W-:Y:S02]  /*0c50*/  LEA.HI R2, R2, R5, RZ, 0x3 ;  /* 0x0000000502027211 */ /* 0x000fe400078f18ff */
[----:B------:R-:W-:Y:S02]  /*0c60*/  LOP3.LUT R22, R9, 0x7ffffffc, RZ, 0xc0, !PT ;  /* 0x7ffffffc09167812 */ /* 0x000fe400078ec0ff */
[----:B------:R-:W-:Y:S02]  /*0c70*/  LOP3.LUT R6, R2, 0xfffffff8, RZ, 0xc0, !PT ;  /* 0xfffffff802067812 */ /* 0x000fe400078ec0ff */
[CC--:B------:R-:W-:Y:S01]  /*0c80*/  LEA.HI R2, R0.reuse, R193.reuse, RZ, 0x4 ;  /* 0x000000c100027211 */ /* 0x0c0fe200078f20ff */
[----:B------:R-:W-:Y:S01]  /*0c90*/  IMAD.IADD R22, R189, 0x1, -R22 ;  /* 0x00000001bd167824 */ /* 0x000fe200078e0a16 */
[----:B------:R-:W-:Y:S01]  /*0ca0*/  LEA.HI R0, R0, R193, RZ, 0x3 ;  /* 0x000000c100007211 */ /* 0x000fe200078f18ff */
[----:B------:R-:W-:Y:S01]  /*0cb0*/  IMAD.IADD R11, R5, 0x1, -R6 ;  /* 0x00000001050b7824 */ /* 0x000fe200078e0a06 */
[----:B------:R-:W-:Y:S01]  /*0cc0*/  SHF.R.S32.HI R5, RZ, 0x4, R2 ;  /* 0x00000004ff057819 */ /* 0x000fe20000011402 */
[----:B------:R-:W-:Y:S01]  /*0cd0*/  IMAD.SHL.U32 R6, R4, 0x20, RZ ;  /* 0x0000002004067824 */ /* 0x000fe200078e00ff */
[----:B------:R-:W-:Y:S01]  /*0ce0*/  LOP3.LUT R4, R2, 0x3fffff0, RZ, 0xc0, !PT ;  /* 0x03fffff002047812 */ /* 0x000fe200078ec0ff */
[----:B------:R-:W-:Y:S01]  /*0cf0*/  IMAD R8, R8, 0x10, R11 ;  /* 0x0000001008087824 */ /* 0x000fe200078e020b */
[----:B------:R-:W-:-:S02]  /*0d00*/  LEA.HI R2, R2, R5, RZ, 0x1 ;  /* 0x0000000502027211 */ /* 0x000fc400078f08ff */
[----:B------:R-:W-:Y:S01]  /*0d10*/  LOP3.LUT R7, R6, 0xfffffc00, RZ, 0xc0, !PT ;  /* 0xfffffc0006077812 */ /* 0x000fe200078ec0ff */
[----:B------:R-:W-:Y:S01]  /*0d20*/  IMAD.IADD R4, R193, 0x1, -R4 ;  /* 0x00000001c1047824 */ /* 0x000fe200078e0a04 */
[----:B------:R-:W-:Y:S01]  /*0d30*/  LOP3.LUT R2, R2, 0x1ffffffe, RZ, 0xc0, !PT ;  /* 0x1ffffffe02027812 */ /* 0x000fe200078ec0ff */
[----:B------:R-:W-:Y:S01]  /*0d40*/  IMAD R23, R3, 0x40, R8 ;  /* 0x0000004003177824 */ /* 0x000fe200078e0208 */
[----:B------:R-:W-:Y:S01]  /*0d50*/  SHF.R.S32.HI R18, RZ, 0x3, R0 ;  /* 0x00000003ff127819 */ /* 0x000fe20000011400 */
[----:B------:R-:W-:Y:S02]  /*0d60*/  IMAD R7, R4, 0x40, R7 ;  /* 0x0000004004077824 */ /* 0x000fe400078e0207 */
[----:B------:R-:W-:-:S04]  /*0d70*/  IMAD.IADD R2, R5, 0x1, -R2 ;  /* 0x0000000105027824 */ /* 0x000fc800078e0a02 */
[----:B------:R-:W-:Y:S01]  /*0d80*/  IMAD R191, R2, 0x8, R7 ;  /* 0x0000000802bf7824 */ /* 0x000fe200078e0207 */
[----:B------:R-:W-:-:S05]  /*0d90*/  LOP3.LUT R2, R0, 0x1ffffff8, RZ, 0xc0, !PT ;  /* 0x1ffffff800027812 */ /* 0x000fca00078ec0ff */
[----:B------:R-:W-:-:S04]  /*0da0*/  IMAD.IADD R2, R193, 0x1, -R2 ;  /* 0x00000001c1027824 */ /* 0x000fc800078e0a02 */
[----:B------:R-:W-:-:S07]  /*0db0*/  IMAD.SHL.U32 R17, R2, 0x8, RZ ;  /* 0x0000000802117824 */ /* 0x000fce00078e00ff */
.L_x_2046:
[----:B0-----:R-:W0:Y:S01]  /*0dc0*/  LDC.64 R2, c[0x0][0xc60] ;  /* 0x00031800ff027b82 */ /* 0x001e220000000a00 */
        /* <DEDUP_REMOVED lines=13> */
[----:B------:R-:W-:Y:S01]  /*0ea0*/  IMAD.U32 R184, RZ, RZ, UR4 ;  /* 0x00000004ffb87e24 */ /* 0x000fe2000f8e00ff */
[----:B------:R-:W-:-:S04]  /*0eb0*/  @UP0 ULEA UR6, UP2, UR4, UR6, 0x2 ;  /* 0x0000000604060291 */ /* 0x000fc8000f84103f */
[----:B------:R-:W-:Y:S02]  /*0ec0*/  @UP0 ULEA.HI.X UR7, UR4, UR7, UR12, 0x2, UP2 ;  /* 0x0000000704070291 */ /* 0x000fe400090f140c */
[----:B------:R-:W-:Y:S01]  /*0ed0*/  IMAD.U32 R186, RZ, RZ, UR12 ;  /* 0x0000000cffba7e24 */ /* 0x000fe2000f8e00ff */
[----:B------:R-:W-:Y:S01]  /*0ee0*/  @UP1 ULEA UR8, UP0, UR4, UR8, 0x2 ;  /* 0x0000000804081291 */ /* 0x000fe2000f80103f */
[----:B------:R-:W-:-:S03]  /*0ef0*/  IMAD.U32 R2, RZ, RZ, UR6 ;  /* 0x00000006ff027e24 */ /* 0x000fc6000f8e00ff */
[----:B------:R-:W-:Y:S01]  /*0f00*/  @UP1 ULEA.HI.X UR9, UR4, UR9, UR12, 0x2, UP0 ;  /* 0x0000000904091291 */ /* 0x000fe200080f140c */
[----:B------:R-:W-:Y:S01]  /*0f10*/  IMAD.U32 R3, RZ, RZ, UR7 ;  /* 0x00000007ff037e24 */ /* 0x000fe2000f8e00ff */
[----:B------:R-:W-:Y:S01]  /*0f20*/  ULDC.64 UR6, c[0x0][0x3f8] ;  /* 0x0000fe0000067ab9 */ /* 0x000fe20000000a00 */
[----:B---345:R-:W-:Y:S01]  /*0f30*/  IMAD.U32 R4, RZ, RZ, UR8 ;  /* 0x00000008ff047e24 */ /* 0x038fe2000f8e00ff */
[----:B------:R-:W-:Y:S02]  /*0f40*/  ULDC UR4, c[0x0][0x404] ;  /* 0x0001010000047ab9 */ /* 0x000fe40000000800 */
[----:B------:R-:W-:Y:S01]  /*0f50*/  IMAD.U32 R5, RZ, RZ, UR9 ;  /* 0x00000009ff057e24 */ /* 0x000fe2000f8e00ff */
[----:B------:R-:W2:Y:S01]  /*0f60*/  @P0 LDG.E R2, desc[UR10][R2.64] ;  /* 0x0000000a02020981 */ /* 0x000ea2000c1e1900 */
[----:B------:R-:W-:Y:S01]  /*0f70*/  UISETP.NE.U32.AND UP0, UPT, UR6, URZ, UPT ;  /* 0x0000003f0600728c */ /* 0x000fe2000bf05070 */
[----:B------:R-:W-:Y:S02]  /*0f80*/  ULDC.64 UR8, c[0x0][0xa20] ;  /* 0x0002880000087ab9 */ /* 0x000fe40000000a00 */
[----:B------:R-:W3:Y:S01]  /*0f90*/  @P2 LDG.E R4, desc[UR10][R4.64] ;  /* 0x0000000a04042981 */ /* 0x000ee2000c1e1900 */
[----:B------:R-:W-:Y:S01]  /*0fa0*/  UISETP.NE.AND.EX UP0, UPT, UR7, URZ, UPT, UP0 ;  /* 0x0000003f0700728c */ /* 0x000fe2000bf05300 */
[----:B------:R-:W-:Y:S01]  /*0fb0*/  ISETP.NE.U32.AND P1, PT, RZ, UR8, PT ;  /* 0x00000008ff007c0c */ /* 0x000fe2000bf25070 */
[----:B------:R-:W-:Y:S01]  /*0fc0*/  ULDC UR6, c[0x0][0x2e0] ;  /* 0x0000b80000067ab9 */ /* 0x000fe20000000800 */
[----:B------:R-:W-:Y:S01]  /*0fd0*/  UMOV UR61, URZ ;  /* 0x0000003f003d7c82 */ /* 0x000fe20008000000 */
[----:B------:R-:W-:Y:S01]  /*0fe0*/  USEL UR4, UR4, 0x1, UP0 ;  /* 0x0000000104047887 */ /* 0x000fe20008000000 */
[----:B------:R-:W-:Y:S01]  /*0ff0*/  ISETP.NE.AND.EX P1, PT, RZ, UR9, PT, P1 ;  /* 0x00000009ff007c0c */ /* 0x000fe2000bf25310 */
[----:B------:R-:W-:Y:S01]  /*1000*/  ULDC UR60, c[0x0][0x288] ;  /* 0x0000a200003c7ab9 */ /* 0x000fe20000000800 */
[----:B------:R-:W-:Y:S01]  /*1010*/  IMAD.U32 R185, RZ, RZ, UR5 ;  /* 0x00000005ffb97e24 */ /* 0x000fe2000f8e00ff */
[----:B------:R-:W-:Y:S01]  /*1020*/  UIMAD UR6, UR4, UR6, URZ ;  /* 0x00000006040672a4 */ /* 0x000fe2000f8e023f */
[----:B--2---:R-:W-:-:S02]  /*1030*/  @P0 R2UR UR61, R2 ;  /* 0x00000000023d02ca */ /* 0x004fc400000e0000 */
[----:B---3--:R-:W-:Y:S01]  /*1040*/  @P2 R2UR UR60, R4 ;  /* 0x00000000043c22ca */ /* 0x008fe200000e0000 */
[----:B-1----:R-:W-:-:S14]  /*1050*/  @P2 BRA `(.L_x_1993) ;  /* 0x00000000003c2947 */ /* 0x002fdc0003800000 */
[----:B------:R-:W-:Y:S02]  /*1060*/  ULDC.64 UR4, c[0x0][0xa00] ;  /* 0x0002800000047ab9 */ /* 0x000fe40000000a00 */
[----:B------:R-:W-:-:S04]  /*1070*/  ISETP.NE.U32.AND P0, PT, RZ, UR4, PT ;  /* 0x00000004ff007c0c */ /* 0x000fc8000bf05070 */
[----:B------:R-:W-:-:S13]  /*1080*/  ISETP.NE.AND.EX P0, PT, RZ, UR5, PT, P0 ;  /* 0x00000005ff007c0c */ /* 0x000fda000bf05300 */
[----:B------:R-:W-:Y:S05]  /*1090*/  @!P0 BRA `(.L_x_1993) ;  /* 0x00000000002c8947 */ /* 0x000fea0003800000 */
[----:B------:R-:W-:Y:S01]  /*10a0*/  R2UR UR7, R184 ;  /* 0x00000000b80772ca */ /* 0x000fe200000e0000 */
[----:B------:R-:W-:Y:S01]  /*10b0*/  ULDC.64 UR4, c[0x0][0xa00] ;  /* 0x0002800000047ab9 */ /* 0x000fe20000000a00 */
[----:B------:R-:W-:-:S11]  /*10c0*/  ULDC.64 UR10, c[0x0][0x208] ;  /* 0x00008200000a7ab9 */ /* 0x000fd60000000a00 */
        /* <DEDUP_REMOVED lines=8> */
.L_x_1993:
[----:B------:R-:W-:-:S13]  /*1150*/  R2UR UR4, R16 ;  /* 0x00000000100472ca */ /* 0x000fda00000e0000 */
[----:B------:R-:W-:Y:S01]  /*1160*/  IMAD.U32 R187, RZ, RZ, UR4 ;  /* 0x00000004ffbb7e24 */ /* 0x000fe2000f8e00ff */
[----:B------:R-:W-:Y:S06]  /*1170*/  @!P1 BRA `(.L_x_1994) ;  /* 0x0000000000289947 */ /* 0x000fec0003800000 */
[----:B------:R-:W-:Y:S01]  /*1180*/  R2UR UR5, R184 ;  /* 0x00000000b80572ca */ /* 0x000fe200000e0000 */
[----:B------:R-:W-:Y:S01]  /*1190*/  ULDC.64 UR6, c[0x0][0x208] ;  /* 0x0000820000067ab9 */ /* 0x000fe20000000a00 */
[----:B------:R-:W-:-:S11]  /*11a0*/  R2UR UR10, R186 ;  /* 0x00000000ba0a72ca */ /* 0x000fd600000e0000 */
[----:B------:R-:W-:-:S04]  /*11b0*/  ULEA UR4, UP0, UR5, UR8, 0x2 ;  /* 0x0000000805047291 */ /* 0x000fc8000f80103f */
[----:B------:R-:W-:Y:S02]  /*11c0*/  ULEA.HI.X UR5, UR5, UR9, UR10, 0x2, UP0 ;  /* 0x0000000905057291 */ /* 0x000fe400080f140a */
[----:B------:R-:W-:-:S04]  /*11d0*/  IMAD.U32 R2, RZ, RZ, UR4 ;  /* 0x00000004ff027e24 */ /* 0x000fc8000f8e00ff */
[----:B------:R-:W-:-:S05]  /*11e0*/  IMAD.U32 R3, RZ, RZ, UR5 ;  /* 0x00000005ff037e24 */ /* 0x000fca000f8e00ff */
[----:B------:R-:W2:Y:S02]  /*11f0*/  LDG.E R2, desc[UR6][R2.64] ;  /* 0x0000000602027981 */ /* 0x000ea4000c1e1900 */
[----:B--2---:R-:W-:Y:S01]  /*1200*/  R2UR UR6, R2 ;  /* 0x00000000020672ca */ /* 0x004fe200000e0000 */
[----:B------:R-:W-:-:S14]  /*1210*/  BRA `(.L_x_1995) ;  /* 0x00000000003c7947 */ /* 0x000fdc0003800000 */
.L_x_1994:
        /* <DEDUP_REMOVED lines=15> */
.L_x_1995:
[----:B------:R-:W-:Y:S01]  /*1310*/  R2UR UR4, R16 ;  /* 0x00000000100472ca */ /* 0x000fe200000e0000 */
[----:B------:R-:W-:Y:S01]  /*1320*/  UIADD3 UR61, -UR61, UR6, URZ ;  /* 0x000000063d3d7290 */ /* 0x000fe2000fffe13f */
[----:B------:R-:W-:Y:S02]  /*1330*/  PLOP3.LUT P0, PT, PT, PT, PT, 0x80, 0x0 ;  /* 0x000000000000781c */ /* 0x000fe40003f0f070 */
        /* <DEDUP_REMOVED lines=10> */
[----:B------:R-:W-:Y:S01]  /*13e0*/  ULEA UR5, UR4, 0xff, 0x7 ;  /* 0x000000ff04057891 */ /* 0x000fe2000f8e383f */
[----:B------:R-:W-:Y:S01]  /*13f0*/  CS2R R68, SRZ ;  /* 0x0000000000447805 */ /* 0x000fe2000001ff00 */
[----:B------:R-:W-:Y:S01]  /*1400*/  UIADD3 UR4, UR61, 0x7f, URZ ;  /* 0x0000007f3d047890 */ /* 0x000fe2000fffe03f */
[----:B------:R-:W-:Y:S01]  /*1410*/  CS2R R66, SRZ ;  /* 0x0000000000427805 */ /* 0x000fe2000001ff00 */
[----:B------:R-:W-:Y:S01]  /*1420*/  UIADD3 UR6, UR61, UR5, -UR60 ;  /* 0x000000053d067290 */ /* 0x000fe2000fffe83c */
        /* <DEDUP_REMOVED lines=12> */
[----:B------:R-:W-:-:S02]  /*14f0*/  CS2R R52, SRZ ;  /* 0x0000000000347805 */ /* 0x000fc4000001ff00 */
[----:B------:R-:W-:Y:S02]  /*1500*/  CS2R R50, SRZ ;  /* 0x0000000000327805 */ /* 0x000fe4000001ff00 */
[----:B------:R-:W-:Y:S01]  /*1510*/  CS2R R48, SRZ ;  /* 0x0000000000307805 */ /* 0x000fe2000001ff00 */
[----:B------:R-:W-:Y:S01]  /*1520*/  UISETP.LT.AND UP0, UPT, UR5, UR7, UPT ;  /* 0x000000070500728c */ /* 0x000fe2000bf01270 */
[----:B------:R-:W-:Y:S02]  /*1530*/  CS2R R30, SRZ ;  /* 0x00000000001e7805 */ /* 0x000fe4000001ff00 */
[----:B------:R-:W-:Y:S02]  /*1540*/  CS2R R32, SRZ ;  /* 0x0000000000207805 */ /* 0x000fe4000001ff00 */
[----:B------:R-:W-:Y:S01]  /*1550*/  CS2R R42, SRZ ;  /* 0x00000000002a7805 */ /* 0x000fe2000001ff00 */
[----:B------:R-:W-:Y:S01]  /*1560*/  USEL UR8, UR5, UR7, UP0 ;  /* 0x0000000705087287 */ /* 0x000fe20008000000 */
[----:B------:R-:W-:-:S02]  /*1570*/  CS2R R40, SRZ ;  /* 0x0000000000287805 */ /* 0x000fc4000001ff00 */
[----:B------:R-:W-:Y:S02]  /*1580*/  CS2R R38, SRZ ;  /* 0x0000000000267805 */ /* 0x000fe4000001ff00 */
[----:B------:R-:W-:Y:S01]  /*1590*/  CS2R R36, SRZ ;  /* 0x0000000000247805 */ /* 0x000fe2000001ff00 */
[----:B------:R-:W-:Y:S01]  /*15a0*/  UISETP.GE.AND UP0, UPT, UR8, 0x1, UPT ;  /* 0x000000010800788c */ /* 0x000fe2000bf06270 */
[----:B------:R-:W-:Y:S01]  /*15b0*/  CS2R R34, SRZ ;  /* 0x0000000000227805 */ /* 0x000fe2000001ff00 */
[----:B------:R-:W-:Y:S01]  /*15c0*/  IMAD.U32 R90, RZ, RZ, UR8 ;  /* 0x00000008ff5a7e24 */ /* 0x000fe2000f8e00ff */
[----:B------:R-:W-:Y:S02]  /*15d0*/  CS2R R88, SRZ ;  /* 0x0000000000587805 */ /* 0x000fe4000001ff00 */
[----:B------:R-:W-:Y:S01]  /*15e0*/  CS2R R6, SRZ ;  /* 0x0000000000067805 */ /* 0x000fe2000001ff00 */
[----:B------:R-:W-:Y:S01]  /*15f0*/  IMAD.MOV.U32 R8, RZ, RZ, RZ ;  /* 0x000000ffff087224 */ /* 0x000fe200078e00ff */
[----:B------:R-:W-:Y:S01]  /*1600*/  PLOP3.LUT P1, PT, PT, PT, UP0, 0x80, 0x0 ;  /* 0x000000000000781c */ /* 0x000fe20003f2f008 */
[----:B------:R-:W-:-:S02]  /*1610*/  IMAD.MOV.U32 R91, RZ, RZ, RZ ;  /* 0x000000ffff5b7224 */ /* 0x000fc400078e00ff */
[----:B------:R-:W-:Y:S02]  /*1620*/  IMAD.MOV.U32 R12, RZ, RZ, RZ ;  /* 0x000000ffff0c7224 */ /* 0x000fe400078e00ff */
[----:B------:R-:W-:Y:S02]  /*1630*/  IMAD.MOV.U32 R93, RZ, RZ, RZ ;  /* 0x000000ffff5d7224 */ /* 0x000fe400078e00ff */
[----:B------:R-:W-:Y:S02]  /*1640*/  IMAD.MOV.U32 R14, RZ, RZ, RZ ;  /* 0x000000ffff0e7224 */ /* 0x000fe400078e00ff */
[----:B------:R-:W-:-:S04]  /*1650*/  IMAD.MOV.U32 R95, RZ, RZ, RZ ;  /* 0x000000ffff5f7224 */ /* 0x000fc800078e00ff */
[----:B------:R-:W-:Y:S05]  /*1660*/  @!P1 BRA `(.L_x_1996) ;  /* 0x00000084008c9947 */ /* 0x000fea0003800000 */
        /* <DEDUP_REMOVED lines=31> */
.L_x_1997:
        /* <DEDUP_REMOVED lines=9> */
[----:B------:R-:W0:Y:S02]  /*18f0*/  SYNCS.PHASECHK.TRANS64.TRYWAIT P1, [UR38+0x34800], R0 ;  /* 0x03480000ff0075a7 */ /* 0x000e240008020166 */
[----:B0-----:R-:W-:Y:S05]  /*1900*/  @!P1 BRA `(.L_x_1998) ;  /* 0x000000f8000c9947 */ /* 0x001fea0003800000 */
.L_x_2134:
[----:B------:R-:W-:Y:S05]  /*1910*/  @!P0 BRA `(.L_x_1999) ;  /* 0x0000000000048947 */ /* 0x000fea0003800000 */
[----:B------:R-:W-:Y:S01]  /*1920*/  BPT.TRAP 0x1 ;  /* 0x000000040000795c */ /* 0x000fe20000300000 */
.L_x_1999:
[----:B------:R-:W-:Y:S02]  /*1930*/  IMAD.U32 R2, RZ, RZ, UR36 ;  /* 0x00000024ff027e24 */ /* 0x000fe4000f8e00ff */
[----:B0-----:R-:W-:-:S03]  /*1940*/  IMAD.U32 R3, RZ, RZ, UR37 ;  /* 0x00000025ff037e24 */ /* 0x001fc6000f8e00ff */
[----:B------:R-:W-:Y:S02]  /*1950*/  LEA R2, R2, UR38, 0x3 ;  /* 0x0000002602027c11 */ /* 0x000fe4000f8e18ff */
[----:B------:R-:W-:-:S04]  /*1960*/  SHF.L.U32 R3, R3, 0x1f, RZ ;  /* 0x0000001f03037819 */ /* 0x000fc800000006ff */
[----:B------:R0:W1:Y:S01]  /*1970*/  SYNCS.PHASECHK.TRANS64.TRYWAIT P2, [R2+URZ+0x34830], R3 ;  /* 0x03483003020075a7 */ /* 0x000062000804017f */
[----:B------:R-:W-:Y:S05]  /*1980*/  @!P0 BRA `(.L_x_2000) ;  /* 0x0000000000048947 */ /* 0x000fea0003800000 */
[----:B------:R-:W-:Y:S01]  /*1990*/  BPT.TRAP 0x1 ;  /* 0x000000040000795c */ /* 0x000fe20000300000 */
.L_x_2000:
[----:B------:R-:W2:Y:S01]  /*19a0*/  S2R R0, SR_TID.X ;  /* 0x0000000000007919 */ /* 0x000ea20000002100 */
[----:B------:R-:W-:Y:S01]  /*19b0*/  IMAD.MOV.U32 R151, RZ, RZ, RZ ;  /* 0x000000ffff977224 */ /* 0x000fe200078e00ff */
[----:B--2---:R-:W-:Y:S01]  /*19c0*/  LOP3.LUT P1, RZ, R0, 0x7f, RZ, 0xc0, !PT ;  /* 0x0000007f00ff7812 */ /* 0x004fe2000782c0ff */
[----:B-1----:R-:W-:-:S12]  /*19d0*/  @P2 BRA `(.L_x_2001) ;  /* 0x0000000000082947 */ /* 0x002fd80003800000 */
[----:B------:R-:W1:Y:S02]  /*19e0*/  SYNCS.PHASECHK.TRANS64.TRYWAIT P2, [R2+URZ+0x34830], R3 ;  /* 0x03483003020075a7 */ /* 0x000e64000804017f */
[----:B-1----:R-:W-:Y:S05]  /*19f0*/  @!P2 BRA `(.L_x_2002) ;  /* 0x000000f400e8a947 */ /* 0x002fea0003800000 */
.L_x_2001:
        /* <DEDUP_REMOVED lines=10> */
[----:B------:R-:W-:Y:S01]  /*1aa0*/  R2UR UR7, R90 ;  /* 0x000000005a0772ca */ /* 0x000fe200000e0000 */
[----:B------:R-:W-:Y:S01]  /*1ab0*/  UMOV UR53, 0x40000040 ;  /* 0x4000004000357882 */ /* 0x000fe20000000000 */
[----:B------:R-:W-:Y:S01]  /*1ac0*/  UMOV UR55, 0x40000040 ;  /* 0x4000004000377882 */ /* 0x000fe20000000000 */
[----:B------:R-:W-:Y:S01]  /*1ad0*/  ULOP3.LUT UR39, UR4, 0x10000, URZ, 0xfc, !UPT ;  /* 0x0001000004277892 */ /* 0x000fe2000f8efc3f */
[----:B------:R-:W-:Y:S01]  /*1ae0*/  R2UR UR6, R16 ;  /* 0x00000000100672ca */ /* 0x000fe200000e0000 */
[----:B------:R-:W-:Y:S01]  /*1af0*/  ULOP3.LUT UR4, UR40, 0x10000, URZ, 0xfc, !UPT ;  /* 0x0001000028047892 */ /* 0x000fe2000f8efc3f */
[----:B01----:R-:W-:Y:S01]  /*1b00*/  @!P1 VIADD R2, R2, 0x34840 ;  /* 0x0003484002029836 */ /* 0x003fe20000000000 */
[----:B------:R-:W-:Y:S01]  /*1b10*/  UIMAD UR5, UR36, 0xc00, UR39 ;  /* 0x00000c00240578a4 */ /* 0x000fe2000f8e0227 */
[--C-:B------:R-:W-:Y:S01]  /*1b20*/  IMAD.MOV.U32 R150, RZ, RZ, R151.reuse ;  /* 0x000000ffff967224 */ /* 0x100fe200078e0097 */
[----:B------:R-:W-:Y:S01]  /*1b30*/  UIADD3 UR56, UR4, 0x2, URZ ;  /* 0x0000000204387890 */ /* 0x000fe2000fffe03f */
[--C-:B------:R-:W-:Y:S01]  /*1b40*/  IMAD.MOV.U32 R149, RZ, RZ, R151.reuse ;  /* 0x000000ffff957224 */ /* 0x100fe200078e0097 */
[----:B------:R-:W-:Y:S01]  /*1b50*/  UIADD3 UR58, UR5, 0x2, URZ ;  /* 0x00000002053a7890 */ /* 0x000fe2000fffe03f */
[----:B------:R-:W-:Y:S01]  /*1b60*/  @!P1 PRMT R2, RZ, 0x654, R2 ;  /* 0x00000654ff029816 */ /* 0x000fe20000000002 */
[----:B------:R-:W-:Y:S01]  /*1b70*/  UMOV UR8, UR4 ;  /* 0x0000000400087c82 */ /* 0x000fe20008000000 */
[----:B------:R-:W-:Y:S01]  /*1b80*/  UMOV UR10, UR5 ;  /* 0x00000005000a7c82 */ /* 0x000fe20008000000 */
[----:B------:R-:W-:Y:S01]  /*1b90*/  UIADD3 UR52, UR4, 0x4, URZ ;  /* 0x0000000404347890 */ /* 0x000fe2000fffe03f */
[----:B------:R-:W-:Y:S01]  /*1ba0*/  HGMMA.64x128x16.F32.BF16 R24, gdesc[UR8], RZ, !UPT, gsb0 ;  /* 0x01e00000081879f0 */ /* 0x000fe2000c0018ff */
[----:B------:R-:W-:Y:S01]  /*1bb0*/  UIADD3 UR54, UR5, 0x4, URZ ;  /* 0x0000000405367890 */ /* 0x000fe2000fffe03f */
[----:B------:R-:W-:Y:S01]  /*1bc0*/  IMAD.U32 R8, RZ, RZ, UR8 ;  /* 0x00000008ff087e24 */ /* 0x000fe2000f8e00ff */
[----:B------:R-:W-:Y:S01]  /*1bd0*/  UIADD3 UR48, UR4, 0x6, URZ ;  /* 0x0000000604307890 */ /* 0x000fe2000fffe03f */
[----:B------:R-:W-:Y:S01]  /*1be0*/  IMAD.U32 R0, RZ, RZ, UR6 ;  /* 0x00000006ff007e24 */ /* 0x000fe2000f8e00ff */
        /* <DEDUP_REMOVED lines=53> */
[--C-:B------:R-:W-:Y:S01]  /*1f40*/  IMAD.MOV.U32 R131, RZ, RZ, R151.reuse ;  /* 0x000000ffff837224 */ /* 0x100fe200078e0097 */
[----:B------:R-:W-:Y:S01]  /*1f50*/  UIMAD UR4, UR7, UR4, 0x80 ;  /* 0x00000080070474a4 */ /* 0x000fe2000f8e0204 */
[----:B------:R-:W-:-:S02]  /*1f60*/  IMAD.MOV.U32 R130, RZ, RZ, R151 ;  /* 0x000000ffff827224 */ /* 0x000fc400078e0097 */
[--C-:B------:R-:W-:Y:S01]  /*1f70*/  IMAD.MOV.U32 R129, RZ, RZ, R151.reuse ;  /* 0x000000ffff817224 */ /* 0x100fe200078e0097 */
[----:B------:R-:W-:Y:S01]  /*1f80*/  UIADD3 UR4, UR61, UR4, URZ ;  /* 0x000000043d047290 */ /* 0x000fe2000fffe03f */
[--C-:B------:R-:W-:Y:S02]  /*1f90*/  IMAD.MOV.U32 R128, RZ, RZ, R151.reuse ;  /* 0x000000ffff807224 */ /* 0x100fe400078e0097 */
[--C-:B------:R-:W-:Y:S01]  /*1fa0*/  IMAD.MOV.U32 R127, RZ, RZ, R151.reuse ;  /* 0x000000ffff7f7224 */ /* 0x100fe200078e0097 */
[----:B------:R-:W-:Y:S01]  /*1fb0*/  UIADD3 UR5, -UR60, 0x1, UR4 ;  /* 0x000000013c057890 */ /* 0x000fe2000fffe104 */
[--C-:B------:R-:W-:Y:S02]  /*1fc0*/  IMAD.MOV.U32 R126, RZ, RZ, R151.reuse ;  /* 0x000000ffff7e7224 */ /* 0x100fe400078e0097 */
[----:B------:R-:W-:Y:S01]  /*1fd0*/  IMAD.U32 R3, RZ, RZ, UR4 ;  /* 0x00000004ff037e24 */ /* 0x000fe2000f8e00ff */
[----:B------:R-:W-:Y:S01]  /*1fe0*/  ULDC UR4, c[0x0][0x988] ;  /* 0x0002620000047ab9 */ /* 0x000fe20000000800 */
[----:B------:R-:W-:-:S02]  /*1ff0*/  IMAD.MOV.U32 R125, RZ, RZ, R151 ;  /* 0x000000ffff7d7224 */ /* 0x000fc400078e0097 */
[----:B------:R-:W-:Y:S01]  /*2000*/  IMAD.U32 R5, RZ, RZ, UR5 ;  /* 0x00000005ff057e24 */ /* 0x000fe2000f8e00ff */
[----:B------:R-:W-:Y:S01]  /*2010*/  UIADD3 UR5, UR61, -UR60, URZ ;  /* 0x8000003c3d057290 */ /* 0x000fe2000fffe03f */
[C---:B------:R-:W-:Y:S02]  /*2020*/  IMAD R3, R22.reuse, -0x2, R3 ;  /* 0xfffffffe16037824 */ /* 0x040fe400078e0203 */
[----:B------:R-:W-:Y:S01]  /*2030*/  IMAD R4, R22, -0x2, R5 ;  /* 0xfffffffe16047824 */ /* 0x000fe200078e0205 */
[----:B------:R-:W-:Y:S01]  /*2040*/  ULEA UR5, UR6, UR5, 0x7 ;  /* 0x0000000506057291 */ /* 0x000fe2000f8e383f */
[----:B------:R-:W-:Y:S02]  /*2050*/  IMAD R5, R0, 0x80, R23 ;  /* 0x0000008000057824 */ /* 0x000fe400078e0217 */
[--C-:B------:R-:W-:Y:S01]  /*2060*/  IMAD.MOV.U32 R124, RZ, RZ, R151.reuse ;  /* 0x000000ffff7c7224 */ /* 0x100fe200078e0097 */
[----:B------:R-:W-:Y:S01]  /*2070*/  USHF.R.S32.HI UR6, URZ, 0x1f, UR5 ;  /* 0x0000001f3f067899 */ /* 0x000fe20008011405 */
[----:B------:R-:W-:Y:S01]  /*2080*/  IMAD.MOV.U32 R123, RZ, RZ, R151 ;  /* 0x000000ffff7b7224 */ /* 0x000fe200078e0097 */
[----:B------:R-:W-:Y:S01]  /*2090*/  IADD3 R0, R4, 0x8, R5 ;  /* 0x0000000804007810 */ /* 0x000fe20007ffe005 */
[--C-:B------:R-:W-:Y:S01]  /*20a0*/  IMAD.MOV.U32 R122, RZ, RZ, R151.reuse ;  /* 0x000000ffff7a7224 */ /* 0x100fe200078e0097 */
[----:B------:R-:W-:Y:S01]  /*20b0*/  ULEA.HI UR6, UR6, UR5, URZ, 0x7 ;  /* 0x0000000506067291 */ /* 0x000fe2000f8f383f */
[--C-:B------:R-:W-:Y:S01]  /*20c0*/  IMAD.MOV.U32 R120, RZ, RZ, R151.reuse ;  /* 0x000000ffff787224 */ /* 0x100fe200078e0097 */
[----:B------:R-:W-:Y:S01]  /*20d0*/  VIMNMX R0, R3, R0, PT ;  /* 0x0000000003007248 */ /* 0x000fe20003fe0100 */
[----:B------:R-:W-:Y:S01]  /*20e0*/  IMAD.MOV.U32 R118, RZ, RZ, R151 ;  /* 0x000000ffff767224 */ /* 0x000fe200078e0097 */
[----:B------:R-:W-:Y:S01]  /*20f0*/  VIADDMNMX R3, R5, R4, R3, PT ;  /* 0x0000000405037246 */ /* 0x000fe20003800103 */
[----:B------:R-:W-:Y:S01]  /*2100*/  USHF.R.S32.HI UR6, URZ, 0x7, UR6 ;  /* 0x000000073f067899 */ /* 0x000fe20008011406 */
[C---:B------:R-:W-:Y:S01]  /*2110*/  ISETP.GT.AND P2, PT, R0.reuse, RZ, PT ;  /* 0x000000ff0000720c */ /* 0x040fe20003f44270 */
[--C-:B------:R-:W-:Y:S01]  /*2120*/  IMAD.MOV.U32 R116, RZ, RZ, R151.reuse ;  /* 0x000000ffff747224 */ /* 0x100fe200078e0097 */
[C---:B------:R-:W-:Y:S01]  /*2130*/  ISETP.GT.AND P3, PT, R0.reuse, 0x1, PT ;  /* 0x000000010000780c */ /* 0x040fe20003f64270 */
[----:B------:R-:W-:Y:S01]  /*2140*/  UISETP.LT.AND UP0, UPT, URZ, UR6, UPT ;  /* 0x000000063f00728c */ /* 0x000fe2000bf01270 */
[----:B------:R-:W-:Y:S01]  /*2150*/  ISETP.GT.AND P4, PT, R0, 0x8, PT ;  /* 0x000000080000780c */ /* 0x000fe20003f84270 */
        /* <DEDUP_REMOVED lines=29> */
[----:B------:R-:W-:Y:S02]  /*2330*/  USEL UR11, URZ, UR6, !UP0 ;  /* 0x000000063f0b7287 */ /* 0x000fe4000c000000 */
        /* <DEDUP_REMOVED lines=109> */
[----:B------:R-:W-:Y:S01]  /*2a10*/  UIADD3 UR4, UR7, -0x2, URZ ;  /* 0xfffffffe07047890 */ /* 0x000fe2000fffe03f */
[----:B------:R-:W-:-:S02]  /*2a20*/  FMNMX.FTZ R6, R83, R6, !PT ;  /* 0x0000000653067209 */ /* 0x000fc40007810000 */
[----:B------:R-:W-:Y:S01]  /*2a30*/  FSEL R87, R87, -INF , P2 ;  /* 0xff80000057577808 */ /* 0x000fe20001000000 */
[----:B------:R-:W-:Y:S01]  /*2a40*/  UISETP.GE.AND UP0, UPT, UR4, UR11, UPT ;  /* 0x0000000b0400728c */ /* 0x000fe2000bf06270 */
[----:B------:R-:W-:Y:S02]  /*2a50*/  FMNMX.FTZ R6, R121, R6, !PT ;  /* 0x0000000679067209 */ /* 0x000fe40007810000 */
[----:B------:R-:W-:Y:S02]  /*2a60*/  ISETP.GT.AND P3, PT, R3, 0x1, PT ;  /* 0x000000010300780c */ /* 0x000fe40003f64270 */
[----:B------:R-:W-:Y:S02]  /*2a70*/  FMNMX.FTZ R6, R87, R6, !PT ;  /* 0x0000000657067209 */ /* 0x000fe40007810000 */
[----:B------:R-:W-:Y:S02]  /*2a80*/  ISETP.GT.AND P4, PT, R3, 0x8, PT ;  /* 0x000000080300780c */ /* 0x000fe40003f84270 */
[----:B------:R-:W-:Y:S01]  /*2a90*/  FSEL R25, R25, -INF , P3 ;  /* 0xff80000019197808 */ /* 0x000fe20001800000 */
[----:B------:R-:W1:Y:S01]  /*2aa0*/  SHFL.BFLY PT, R7, R6, 0x2, 0x1f ;  /* 0x0c401f0006077f89 */ /* 0x000e6200000e0000 */
[----:B------:R-:W-:-:S02]  /*2ab0*/  ISETP.GT.AND P3, PT, R3, 0x10, PT ;  /* 0x000000100300780c */ /* 0x000fc40003f64270 */
[----:B-1----:R-:W-:-:S05]  /*2ac0*/  FMNMX.FTZ R10, R6, R7, !PT ;  /* 0x00000007060a7209 */ /* 0x002fca0007810000 */
[----:B------:R-:W1:Y:S02]  /*2ad0*/  SHFL.BFLY PT, R7, R10, 0x1, 0x1f ;  /* 0x0c201f000a077f89 */ /* 0x000e6400000e0000 */
[----:B-1----:R-:W-:-:S04]  /*2ae0*/  FMNMX.FTZ R7, R10, R7, !PT ;  /* 0x000000070a077209 */ /* 0x002fc80007810000 */
        /* <DEDUP_REMOVED lines=32> */
[----:B------:R-:W1:Y:S01]  /*2cf0*/  MUFU.EX2 R6, R6 ;  /* 0x0000000600067308 */ /* 0x000e620000000800 */
        /* <DEDUP_REMOVED lines=33> */
[----:B------:R-:W-:Y:S01]  /*2f10*/  FFMA.FTZ R75, R75, R0, -R38 ;  /* 0x000000004b4b7223 */ /* 0x000fe20000010826 */
[----:B------:R-:W-:Y:S01]  /*2f20*/  FSEL R31, R48, -INF , P3 ;  /* 0xff800000301f7808 */ /* 0x000fe20001800000 */
[----:B-1----:R-:W-:Y:S01]  /*2f30*/  FADD.FTZ R48, R181, R6 ;  /* 0x00000006b5307221 */ /* 0x002fe20000010000 */
        /* <DEDUP_REMOVED lines=87> */
[----:B------:R-:W-:Y:S02]  /*34b0*/  FSEL R85, R85, -INF , P2 ;  /* 0xff80000055557808 */ /* 0x000fe40001000000 */
[----:B------:R-:W-:Y:S02]  /*34c0*/  FMNMX.FTZ R4, R3, R4, !PT ;  /* 0x0000000403047209 */ /* 0x000fe40007810000 */
[----:B------:R-:W-:Y:S01]  /*34d0*/  F2FP.BF16.F32.PACK_AB R181, R6, R181 ;  /* 0x000000b506b5723e */ /* 0x000fe200000010ff */
[----:B------:R-:W-:Y:S01]  /*34e0*/  MUFU.EX2 R161, R161 ;  /* 0x000000a100a17308 */ /* 0x000fe20000000800 */
[----:B------:R-:W-:-:S05]  /*34f0*/  FMNMX.FTZ R4, R85, R4, !PT ;  /* 0x0000000455047209 */ /* 0x000fca0007810000 */
[----:B------:R-:W1:Y:S02]  /*3500*/  SHFL.BFLY PT, R89, R4, 0x2, 0x1f ;  /* 0x0c401f0004597f89 */ /* 0x000e6400000e0000 */
[----:B------:R-:W-:Y:S08]  /*3510*/  MUFU.EX2 R36, R67 ;  /* 0x0000004300247308 */ /* 0x000ff00000000800 */
[----:B------:R-:W-:Y:S08]  /*3520*/  MUFU.EX2 R163, R163 ;  /* 0x000000a300a37308 */ /* 0x000ff00000000800 */
[----:B------:R-:W-:Y:S01]  /*3530*/  MUFU.EX2 R40, R71 ;  /* 0x0000004700287308 */ /* 0x000fe20000000800 */
[----:B-1----:R-:W-:-:S07]  /*3540*/  FMNMX.FTZ R89, R4, R89, !PT ;  /* 0x0000005904597209 */ /* 0x002fce0007810000 */
[----:B------:R-:W-:Y:S01]  /*3550*/  MUFU.EX2 R115, R115 ;  /* 0x0000007300737308 */ /* 0x000fe20000000800 */
[----:B------:R-:W1:Y:S07]  /*3560*/  SHFL.BFLY PT, R4, R89, 0x1, 0x1f ;  /* 0x0c201f0059047f89 */ /* 0x000e6e00000e0000 */
[----:B------:R-:W2:Y:S08]  /*3570*/  MUFU.EX2 R42, R75 ;  /* 0x0000004b002a7308 */ /* 0x000eb00000000800 */
[----:B------:R-:W-:Y:S08]  /*3580*/  MUFU.EX2 R117, R117 ;  /* 0x0000007500757308 */ /* 0x000ff00000000800 */
[----:B------:R-:W-:Y:S01]  /*3590*/  MUFU.EX2 R44, R79 ;  /* 0x0000004f002c7308 */ /* 0x000fe20000000800 */
[----:B--2---:R-:W-:-:S02]  /*35a0*/  F2FP.BF16.F32.PACK_AB R157, R42, R115 ;  /* 0x000000732a9d723e */ /* 0x004fc400000010ff */
[----:B-1----:R-:W-:Y:S01]  /*35b0*/  FMNMX.FTZ R4, R89, R4, !PT ;  /* 0x0000000459047209 */ /* 0x002fe20007810000 */
[----:B------:R-:W-:-:S03]  /*35c0*/  IMAD.MOV.U32 R89, RZ, RZ, R151 ;  /* 0x000000ffff597224 */ /* 0x000fc600078e0097 */
[C---:B------:R-:W-:Y:S01]  /*35d0*/  FSETP.NEU.FTZ.AND P2, PT, R4.reuse, -INF , PT ;  /* 0xff8000000400780b */ /* 0x040fe20003f5d000 */
[-C--:B------:R-:W-:Y:S01]  /*35e0*/  FMUL.FTZ R34, R4, R0.reuse ;  /* 0x0000000004227220 */ /* 0x080fe20000410000 */
[----:B------:R-:W-:Y:S04]  /*35f0*/  MUFU.EX2 R119, R119 ;  /* 0x0000007700777308 */ /* 0x000fe80000000800 */
[----:B------:R-:W-:Y:S02]  /*3600*/  FSEL R34, R34, RZ, P2 ;  /* 0x000000ff22227208 */ /* 0x000fe40001000000 */
[----:B------:R-:W-:Y:S02]  /*3610*/  PLOP3.LUT P2, PT, PT, PT, UP0, 0x80, 0x0 ;  /* 0x000000000000781c */ /* 0x000fe40003f4f008 */
        /* <DEDUP_REMOVED lines=32> */
[----:B------:R3:W4:Y:S01]  /*3820*/  MUFU.EX2 R182, R29 ;  /* 0x0000001d00b67308 */ /* 0x0007220000000800 */
[----:B------:R-:W-:Y:S01]  /*3830*/  FADD.FTZ R5, R179, R48 ;  /* 0x00000030b3057221 */ /* 0x000fe20000010000 */
[----:B--2---:R-:W-:Y:S01]  /*3840*/  FADD.FTZ R48, R180, R25 ;  /* 0x00000019b4307221 */ /* 0x004fe20000010000 */
[-CC-:B------:R-:W-:Y:S01]  /*3850*/  FFMA.FTZ R55, R55, R0.reuse, -R34.reuse ;  /* 0x0000000037377223 */ /* 0x180fe20000010822 */
[-CC-:B------:R-:W-:Y:S01]  /*3860*/  FFMA.FTZ R73, R73, R0.reuse, -R34.reuse ;  /* 0x0000000049497223 */ /* 0x180fe20000010822 */
[----:B------:R-:W-:Y:S01]  /*3870*/  FADD.FTZ R50, R14, R5 ;  /* 0x000000050e327221 */ /* 0x000fe20000010000 */
[-CC-:B------:R-:W-:Y:S01]  /*3880*/  FFMA.FTZ R59, R59, R0.reuse, -R34.reuse ;  /* 0x000000003b3b7223 */ /* 0x180fe20000010822 */
[-C--:B------:R-:W-:Y:S01]  /*3890*/  FFMA.FTZ R77, R77, R0.reuse, -R34 ;  /* 0x000000004d4d7223 */ /* 0x080fe20000010822 */
[----:B------:R-:W2:Y:S01]  /*38a0*/  MUFU.EX2 R13, R13 ;  /* 0x0000000d000d7308 */ /* 0x000ea20000000800 */
[----:B-1----:R-:W-:Y:S01]  /*38b0*/  FADD.FTZ R5, R11, R48 ;  /* 0x000000300b057221 */ /* 0x002fe20000010000 */
[----:B---3--:R-:W-:Y:S01]  /*38c0*/  FADD.FTZ R29, R173, R50 ;  /* 0x00000032ad1d7221 */ /* 0x008fe20000010000 */
[-CC-:B------:R-:W-:Y:S01]  /*38d0*/  FFMA.FTZ R63, R63, R0.reuse, -R34.reuse ;  /* 0x000000003f3f7223 */ /* 0x180fe20000010822 */
[-CC-:B------:R-:W-:Y:S01]  /*38e0*/  FFMA.FTZ R81, R81, R0.reuse, -R34.reuse ;  /* 0x0000000051517223 */ /* 0x180fe20000010822 */
[-CC-:B------:R-:W-:Y:S01]  /*38f0*/  FFMA.FTZ R3, R3, R0.reuse, -R34.reuse ;  /* 0x0000000003037223 */ /* 0x180fe20000010822 */
[----:B------:R-:W-:Y:S01]  /*3900*/  FADD.FTZ R50, R20, R29 ;  /* 0x0000001d14327221 */ /* 0x000fe20000010000 */
[----:B------:R-:W-:Y:S01]  /*3910*/  FFMA.FTZ R34, R85, R0, -R34 ;  /* 0x0000000055227223 */ /* 0x000fe20000010822 */
[----:B------:R-:W1:Y:S01]  /*3920*/  MUFU.EX2 R176, R33 ;  /* 0x0000002100b07308 */ /* 0x000e620000000800 */
[C---:B----4-:R-:W-:Y:S01]  /*3930*/  FADD.FTZ R48, R182.reuse, R5 ;  /* 0x00000005b6307221 */ /* 0x050fe20000010000 */
        /* <DEDUP_REMOVED lines=9> */
[----:B------:R-:W-:Y:S01]  /*39d0*/  F2FP.BF16.F32.PACK_AB R177, R12, R177 ;  /* 0x000000b10cb1723e */ /* 0x000fe200000010ff */
[----:B------:R-:W-:Y:S01]  /*39e0*/  FADD.FTZ R50, R26, R29 ;  /* 0x0000001d1a327221 */ /* 0x000fe20000010000 */
[----:B------:R-:W-:Y:S01]  /*39f0*/  F2FP.BF16.F32.PACK_AB R179, R14, R179 ;  /* 0x000000b30eb3723e */ /* 0x000fe200000010ff */
[----:B------:R-:W2:Y:S01]  /*3a00*/  MUFU.EX2 R178, R37 ;  /* 0x0000002500b27308 */ /* 0x000ea20000000800 */
[----:B-1----:R-:W-:Y:S01]  /*3a10*/  FADD.FTZ R48, R176, R5 ;  /* 0x00000005b0307221 */ /* 0x002fe20000010000 */
[----:B------:R-:W-:Y:S01]  /*3a20*/  FADD.FTZ R29, R171, R50 ;  /* 0x00000032ab1d7221 */ /* 0x000fe20000010000 */
[----:B------:R-:W-:-:S02]  /*3a30*/  F2FP.BF16.F32.PACK_AB R173, R20, R173 ;  /* 0x000000ad14ad723e */ /* 0x000fc400000010ff */
[----:B------:R-:W-:Y:S02]  /*3a40*/  F2FP.BF16.F32.PACK_AB R175, R24, R175 ;  /* 0x000000af18af723e */ /* 0x000fe400000010ff */
[----:B------:R-:W-:Y:S01]  /*3a50*/  F2FP.BF16.F32.PACK_AB R169, R26, R169 ;  /* 0x000000a91aa9723e */ /* 0x000fe200000010ff */
[----:B------:R-:W1:Y:S01]  /*3a60*/  MUFU.EX2 R21, R21 ;  /* 0x0000001500157308 */ /* 0x000e620000000800 */
[----:B---3--:R-:W-:Y:S01]  /*3a70*/  FADD.FTZ R5, R15, R48 ;  /* 0x000000300f057221 */ /* 0x008fe20000010000 */
[----:B------:R-:W-:Y:S02]  /*3a80*/  F2FP.BF16.F32.PACK_AB R171, R28, R171 ;  /* 0x000000ab1cab723e */ /* 0x000fe400000010ff */
[----:B------:R-:W-:Y:S02]  /*3a90*/  F2FP.BF16.F32.PACK_AB R180, R25, R180 ;  /* 0x000000b419b4723e */ /* 0x000fe400000010ff */
[----:B------:R-:W-:Y:S02]  /*3aa0*/  F2FP.BF16.F32.PACK_AB R176, R176, R13 ;  /* 0x0000000db0b0723e */ /* 0x000fe400000010ff */
[----:B------:R-:W0:Y:S01]  /*3ab0*/  MUFU.EX2 R172, R41 ;  /* 0x0000002900ac7308 */ /* 0x000e220000000800 */
[C---:B--2---:R-:W-:Y:S01]  /*3ac0*/  FADD.FTZ R48, R178.reuse, R5 ;  /* 0x00000005b2307221 */ /* 0x044fe20000010000 */
[----:B------:R-:W-:-:S06]  /*3ad0*/  F2FP.BF16.F32.PACK_AB R178, R178, R15 ;  /* 0x0000000fb2b2723e */ /* 0x000fcc00000010ff */
[----:B------:R-:W2:Y:S01]  /*3ae0*/  MUFU.EX2 R27, R27 ;  /* 0x0000001b001b7308 */ /* 0x000ea20000000800 */
[----:B-1----:R-:W-:Y:S01]  /*3af0*/  FADD.FTZ R5, R21, R48 ;  /* 0x0000003015057221 */ /* 0x002fe20000010000 */
[----:B------:R-:W-:-:S04]  /*3b00*/  FADD.FTZ R48, R28, R29 ;  /* 0x0000001d1c307221 */ /* 0x000fc80000010000 */
[----:B------:R-:W-:Y:S01]  /*3b10*/  FADD.FTZ R29, R165, R48 ;  /* 0x00000030a51d7221 */ /* 0x000fe20000010000 */
[----:B------:R-:W-:Y:S01]  /*3b20*/  F2FP.BF16.F32.PACK_AB R165, R30, R165 ;  /* 0x000000a51ea5723e */ /* 0x000fe200000010ff */
[----:B------:R-:W1:Y:S01]  /*3b30*/  MUFU.EX2 R174, R45 ;  /* 0x0000002d00ae7308 */ /* 0x000e620000000800 */
[----:B0-----:R-:W-:Y:S01]  /*3b40*/  FADD.FTZ R2, R172, R5 ;  /* 0x00000005ac027221 */ /* 0x001fe20000010000 */
[----:B------:R-:W-:Y:S01]  /*3b50*/  FADD.FTZ R48, R30, R29 ;  /* 0x0000001d1e307221 */ /* 0x000fe20000010000 */
[----:B------:R-:W-:-:S03]  /*3b60*/  F2FP.BF16.F32.PACK_AB R172, R172, R21 ;  /* 0x00000015acac723e */ /* 0x000fc600000010ff */
[----:B------:R-:W-:Y:S01]  /*3b70*/  FADD.FTZ R29, R167, R48 ;  /* 0x00000030a71d7221 */ /* 0x000fe20000010000 */
[C---:B------:R-:W-:Y:S01]  /*3b80*/  F2FP.BF16.F32.PACK_AB R167, R32.reuse, R167 ;  /* 0x000000a720a7723e */ /* 0x040fe200000010ff */
[----:B------:R-:W0:Y:S01]  /*3b90*/  MUFU.EX2 R31, R31 ;  /* 0x0000001f001f7308 */ /* 0x000e220000000800 */
        /* <DEDUP_REMOVED lines=11> */
[----:B0-----:R-:W-:Y:S01]  /*3c50*/  FADD.FTZ R5, R31, R2 ;  /* 0x000000021f057221 */ /* 0x001fe20000010000 */
[----:B------:R-:W-:-:S04]  /*3c60*/  FADD.FTZ R6, R40, R29 ;  /* 0x0000001d28067221 */ /* 0x000fc80000010000 */
[----:B------:R-:W-:Y:S01]  /*3c70*/  FADD.FTZ R29, R115, R6 ;  /* 0x00000006731d7221 */ /* 0x000fe20000010000 */
[----:B------:R-:W-:Y:S01]  /*3c80*/  IMAD.MOV.U32 R115, RZ, RZ, R151 ;  /* 0x000000ffff737224 */ /* 0x000fe200078e0097 */
[----:B------:R-:W0:Y:S01]  /*3c90*/  MUFU.EX2 R170, R53 ;  /* 0x0000003500aa7308 */ /* 0x000e220000000800 */
[----:B--2---:R-:W-:Y:S01]  /*3ca0*/  FADD.FTZ R2, R168, R5 ;  /* 0x00000005a8027221 */ /* 0x004fe20000010000 */
[----:B------:R-:W-:Y:S01]  /*3cb0*/  FADD.FTZ R6, R42, R29 ;  /* 0x0000001d2a067221 */ /* 0x000fe20000010000 */
[----:B------:R-:W-:-:S03]  /*3cc0*/  F2FP.BF16.F32.PACK_AB R168, R168, R31 ;  /* 0x0000001fa8a8723e */ /* 0x000fc600000010ff */
[----:B------:R-:W-:Y:S01]  /*3cd0*/  FADD.FTZ R29, R117, R6 ;  /* 0x00000006751d7221 */ /* 0x000fe20000010000 */
[----:B------:R-:W-:Y:S01]  /*3ce0*/  IMAD.MOV.U32 R117, RZ, RZ, R151 ;  /* 0x000000ffff757224 */ /* 0x000fe200078e0097 */
[----:B------:R-:W2:Y:S01]  /*3cf0*/  MUFU.EX2 R39, R39 ;  /* 0x0000002700277308 */ /* 0x000ea20000000800 */
[----:B-1----:R-:W-:Y:S01]  /*3d00*/  FADD.FTZ R5, R35, R2 ;  /* 0x0000000223057221 */ /* 0x002fe20000010000 */
[----:B------:R-:W-:-:S04]  /*3d10*/  FADD.FTZ R6, R44, R29 ;  /* 0x0000001d2c067221 */ /* 0x000fc80000010000 */
[----:B------:R-:W-:Y:S01]  /*3d20*/  FADD.FTZ R29, R119, R6 ;  /* 0x00000006771d7221 */ /* 0x000fe20000010000 */
[----:B------:R-:W-:Y:S01]  /*3d30*/  IMAD.MOV.U32 R119, RZ, RZ, R151 ;  /* 0x000000ffff777224 */ /* 0x000fe200078e0097 */
[----:B------:R-:W1:Y:S01]  /*3d40*/  MUFU.EX2 R164, R57 ;  /* 0x0000003900a47308 */ /* 0x000e620000000800 */
[----:B0-----:R-:W-:Y:S01]  /*3d50*/  FADD.FTZ R2, R170, R5 ;  /* 0x00000005aa027221 */ /* 0x001fe20000010000 */
[----:B------:R-:W-:Y:S01]  /*3d60*/  FADD.FTZ R6, R46, R29 ;  /* 0x0000001d2e067221 */ /* 0x000fe20000010000 */
[----:B------:R-:W-:-:S05]  /*3d70*/  F2FP.BF16.F32.PACK_AB R170, R170, R35 ;  /* 0x00000023aaaa723e */ /* 0x000fca00000010ff */
[----:B------:R-:W0:Y:S01]  /*3d80*/  MUFU.EX2 R43, R43 ;  /* 0x0000002b002b7308 */ /* 0x000e220000000800 */
[----:B--2---:R-:W-:-:S07]  /*3d90*/  FADD.FTZ R5, R39, R2 ;  /* 0x0000000227057221 */ /* 0x004fce0000010000 */
[----:B------:R-:W2:Y:S01]  /*3da0*/  MUFU.EX2 R166, R61 ;  /* 0x0000003d00a67308 */ /* 0x000ea20000000800 */
[C---:B-1----:R-:W-:Y:S01]  /*3db0*/  FADD.FTZ R2, R164.reuse, R5 ;  /* 0x00000005a4027221 */ /* 0x042fe20000010000 */
[----:B------:R-:W-:-:S06]  /*3dc0*/  F2FP.BF16.F32.PACK_AB R164, R164, R39 ;  /* 0x00000027a4a4723e */ /* 0x000fcc00000010ff */
[----:B------:R-:W1:Y:S01]  /*3dd0*/  MUFU.EX2 R47, R47 ;  /* 0x0000002f002f7308 */ /* 0x000e620000000800 */
[----:B0-----:R-:W-:-:S07]  /*3de0*/  FADD.FTZ R5, R43, R2 ;  /* 0x000000022b057221 */ /* 0x001fce0000010000 */
        /* <DEDUP_REMOVED lines=31> */
[----:B--2---:R-:W-:Y:S01]  /*3fe0*/  FADD.FTZ R11, R3, R2 ;  /* 0x00000002030b7221 */ /* 0x004fe20000010000 */
[----:B------:R-:W-:Y:S01]  /*3ff0*/  IMAD.MOV.U32 R2, RZ, RZ, 0x3f800000 ;  /* 0x3f800000ff027424 */ /* 0x000fe200078e00ff */
[C---:B-1----:R-:W-:Y:S01]  /*4000*/  F2FP.BF16.F32.PACK_AB R155, R38.reuse, R121 ;  /* 0x00000079269b723e */ /* 0x042fe200000010ff */
[----:B------:R-:W-:Y:S01]  /*4010*/  FADD.FTZ R5, R38, R29 ;  /* 0x0000001d26057221 */ /* 0x000fe20000010000 */
[----:B------:R-:W-:Y:S01]  /*4020*/  IMAD.MOV.U32 R121, RZ, RZ, R151 ;  /* 0x000000ffff797224 */ /* 0x000fe200078e0097 */
[C---:B0-----:R-:W-:Y:S01]  /*4030*/  F2FP.BF16.F32.PACK_AB R154, R34.reuse, R3 ;  /* 0x00000003229a723e */ /* 0x041fe200000010ff */
        /* <DEDUP_REMOVED lines=40> */
.L_x_2012:
[----:B------:R-:W-:-:S04]  /*42c0*/  UIADD3 UR7, UR6, 0x1, URZ ;  /* 0x0000000106077890 */ /* 0x000fc8000fffe03f */
[----:B------:R-:W-:-:S04]  /*42d0*/  UISETP.NE.AND UP0, UPT, UR7, 0x2, UPT ;  /* 0x000000020700788c */ /* 0x000fc8000bf05270 */
[----:B------:R-:W-:Y:S02]  /*42e0*/  USEL UR37, URZ, 0x1, UP0 ;  /* 0x000000013f257887 */ /* 0x000fe40008000000 */
[----:B------:R-:W-:Y:S02]  /*42f0*/  USEL UR36, UR7, URZ, UP0 ;  /* 0x0000003f07247287 */ /* 0x000fe40008000000 */
[----:B------:R-:W-:Y:S01]  /*4300*/  ULOP3.LUT UR37, UR5, UR37, URZ, 0x3c, !UPT ;  /* 0x0000002505257292 */ /* 0x000fe2000f8e3c3f */
[----:B------:R-:W-:Y:S11]  /*4310*/  @!P0 BRA `(.L_x_2004) ;  /* 0x0000000000048947 */ /* 0x000ff60003800000 */
[----:B------:R-:W-:Y:S01]  /*4320*/  BPT.TRAP 0x1 ;  /* 0x000000040000795c */ /* 0x000fe20000300000 */
.L_x_2004:
[----:B------:R-:W-:Y:S01]  /*4330*/  ULEA UR7, UR36, UR38, 0x3 ;  /* 0x0000002624077291 */ /* 0x000fe2000f8e183f */
[----:B------:R-:W-:-:S05]  /*4340*/  IMAD.U32 R0, RZ, RZ, UR37 ;  /* 0x00000025ff007e24 */ /* 0x000fca000f8e00ff */
[----:B------:R-:W-:-:S04]  /*4350*/  SHF.L.U32 R0, R0, 0x1f, RZ ;  /* 0x0000001f00007819 */ /* 0x000fc800000006ff */
[----:B------:R0:W1:Y:S01]  /*4360*/  SYNCS.PHASECHK.TRANS64.TRYWAIT P2, [UR7+0x34830], R0 ;  /* 0x03483000ff0075a7 */ /* 0x0000620008040147 */
[----:B------:R-:W-:Y:S05]  /*4370*/  @!P0 BRA `(.L_x_2005) ;  /* 0x0000000000048947 */ /* 0x000fea0003800000 */
[----:B------:R-:W-:Y:S01]  /*4380*/  BPT.TRAP 0x1 ;  /* 0x000000040000795c */ /* 0x000fe20000300000 */
.L_x_2005:
[----:B-1----:R-:W-:Y:S05]  /*4390*/  @P2 BRA `(.L_x_2006) ;  /* 0x0000000000082947 */ /* 0x002fea0003800000 */
[----:B------:R-:W1:Y:S02]  /*43a0*/  SYNCS.PHASECHK.TRANS64.TRYWAIT P2, [UR7+0x34830], R0 ;  /* 0x03483000ff0075a7 */ /* 0x000e640008040147 */
[----:B-1----:R-:W-:Y:S05]  /*43b0*/  @!P2 BRA `(.L_x_2007) ;  /* 0x000000cc008ca947 */ /* 0x002fea0003800000 */
.L_x_2006:
        /* <DEDUP_REMOVED lines=141> */
.L_x_2008:
[----:B------:R-:W-:Y:S01]  /*4c90*/  ULEA UR10, UR6, UR38, 0x3 ;  /* 0x00000026060a7291 */ /* 0x000fe2000f8e183f */
[----:B01----:R-:W-:-:S05]  /*4ca0*/  IMAD.U32 R0, RZ, RZ, UR5 ;  /* 0x00000005ff007e24 */ /* 0x003fca000f8e00ff */
[----:B------:R-:W-:-:S04]  /*4cb0*/  SHF.L.U32 R0, R0, 0x1f, RZ ;  /* 0x0000001f00007819 */ /* 0x000fc800000006ff */
[----:B------:R0:W1:Y:S01]  /*4cc0*/  SYNCS.PHASECHK.TRANS64.TRYWAIT P2, [UR10+0x34850], R0 ;  /* 0x03485000ff0075a7 */ /* 0x000062000804014a */
[----:B------:R-:W-:Y:S05]  /*4cd0*/  @!P0 BRA `(.L_x_2009) ;  /* 0x0000000000048947 */ /* 0x000fea0003800000 */
[----:B------:R-:W-:Y:S01]  /*4ce0*/  BPT.TRAP 0x1 ;  /* 0x000000040000795c */ /* 0x000fe20000300000 */
.L_x_2009:
[----:B-1----:R-:W-:Y:S05]  /*4cf0*/  @P2 BRA `(.L_x_2010) ;  /* 0x0000000000082947 */ /* 0x002fea0003800000 */
[----:B------:R-:W1:Y:S02]  /*4d00*/  SYNCS.PHASECHK.TRANS64.TRYWAIT P2, [UR10+0x34850], R0 ;  /* 0x03485000ff0075a7 */ /* 0x000e64000804014a */
[----:B-1----:R-:W-:Y:S05]  /*4d10*/  @!P2 BRA `(.L_x_2011) ;  /* 0x000000c4004ca947 */ /* 0x002fea0003800000 */
.L_x_2010:
[----:B------:R-:W-:Y:S01]  /*4d20*/  UIADD3 UR5, UR38, 0x400, URZ ;  /* 0x0000040026057890 */ /* 0x000fe2000fffe03f */
[----:B------:R-:W-:Y:S01]  /*4d30*/  WARPGROUP.ARRIVE ;  /* 0x00000000000079c5 */ /* 0x000fe20000000000 */
[----:B------:R-:W-:Y:S01]  /*4d40*/  UMOV UR15, 0x40000040 ;  /* 0x40000040000f7882 */ /* 0x000fe20000000000 */
[----:B------:R-:W-:Y:S01]  /*4d50*/  R2UR UR18, R16 ;  /* 0x00000000101272ca */ /* 0x000fe200000e0000 */
[----:B------:R-:W-:Y:S02]  /*4d60*/  USHF.R.U32.HI UR5, URZ, 0x4, UR5 ;  /* 0x000000043f057899 */ /* 0x000fe40008011605 */
[----:B------:R-:W-:Y:S02]  /*4d70*/  UISETP.GT.AND UP0, UPT, UR4, UR11, UPT ;  /* 0x0000000b0400728c */ /* 0x000fe4000bf04270 */
[----:B------:R-:W-:-:S04]  /*4d80*/  ULOP3.LUT UR5, UR5, 0x3fff, URZ, 0xc0, !UPT ;  /* 0x00003fff05057892 */ /* 0x000fc8000f8ec03f */
[----:B------:R-:W-:-:S04]  /*4d90*/  ULOP3.LUT UR5, UR5, 0x4000000, URZ, 0xfc, !UPT ;  /* 0x0400000005057892 */ /* 0x000fc8000f8efc3f */
[----:B------:R-:W-:-:S03]  /*4da0*/  ULEA UR5, UR6, UR5, 0xb ;  /* 0x0000000506057291 */ /* 0x000fc6000f8e583f */
[----:B------:R-:W-:Y:S02]  /*4db0*/  UMOV UR6, 0xffffff80 ;  /* 0xffffff8000067882 */ /* 0x000fe40000000000 */
[----:B------:R-:W-:Y:S02]  /*4dc0*/  UIMAD UR6, UR4, UR6, 0x1 ;  /* 0x00000001040674a4 */ /* 0x000fe4000f8e0206 */
[----:B------:R-:W-:Y:S01]  /*4dd0*/  UMOV UR14, UR5 ;  /* 0x00000005000e7c82 */ /* 0x000fe20008000000 */
[----:B------:R-:W-:Y:S01]  /*4de0*/  UIADD3 UR4, UR4, -0x1, URZ ;  /* 0xffffffff04047890 */ /* 0x000fe2000fffe03f */
[----:B------:R-:W-:Y:S01]  /*4df0*/  HGMMA.64x128x16.F32.BF16 R88, R180, gdesc[UR12].tnspB, R88, gsb0 ;  /* 0x41e0000cb4587df0 */ /* 0x000fe20008001858 */
[----:B------:R-:W-:Y:S01]  /*4e00*/  UIADD3 UR14, UR5, 0x80, URZ ;  /* 0x00000080050e7890 */ /* 0x000fe2000fffe03f */
[----:B------:R-:W-:Y:S01]  /*4e10*/  UMOV UR15, 0x40000040 ;  /* 0x40000040000f7882 */ /* 0x000fe20000000000 */
[----:B------:R-:W-:-:S04]  /*4e20*/  ULEA UR6, UR18, UR6, 0x7 ;  /* 0x0000000612067291 */ /* 0x000fc8000f8e383f */
[----:B------:R-:W-:-:S06]  /*4e30*/  UIADD3 UR6, -UR60, UR6, UR61 ;  /* 0x000000063c067290 */ /* 0x000fcc000fffe13d */
[----:B-1----:R-:W-:Y:S01]  /*4e40*/  IMAD.U32 R3, RZ, RZ, UR6 ;  /* 0x00000006ff037e24 */ /* 0x002fe2000f8e00ff */
[----:B------:R-:W-:-:S03]  /*4e50*/  UMOV UR6, UR36 ;  /* 0x0000002400067c82 */ /* 0x000fc60008000000 */
[----:B------:R-:W-:-:S04]  /*4e60*/  IMAD R12, R22, -0x2, R3 ;  /* 0xfffffffe160c7824 */ /* 0x000fc800078e0203 */
[----:B------:R-:W-:-:S05]  /*4e70*/  IMAD.IADD R12, R23, 0x1, R12 ;  /* 0x00000001170c7824 */ /* 0x000fca00078e020c */
[C---:B------:R-:W-:Y:S02]  /*4e80*/  ISETP.GT.AND P2, PT, R12.reuse, RZ, PT ;  /* 0x000000ff0c00720c */ /* 0x040fe40003f44270 */
[----:B------:R-:W-:Y:S02]  /*4e90*/  ISETP.GT.AND P3, PT, R12, 0x1, PT ;  /* 0x000000010c00780c */ /* 0x000fe40003f64270 */
[----:B------:R-:W-:Y:S02]  /*4ea0*/  FSEL R203, R24, -INF , P2 ;  /* 0xff80000018cb7808 */ /* 0x000fe40001000000 */
[----:B------:R-:W-:Y:S02]  /*4eb0*/  ISETP.GT.AND P2, PT, R12, 0x8, PT ;  /* 0x000000080c00780c */ /* 0x000fe40003f44270 */
[----:B------:R-:W-:Y:S02]  /*4ec0*/  FSEL R207, R25, -INF , P3 ;  /* 0xff80000019cf7808 */ /* 0x000fe40001800000 */
[----:B0-----:R-:W-:-:S02]  /*4ed0*/  FMNMX.FTZ R0, R203, R10, !PT ;  /* 0x0000000acb007209 */ /* 0x001fc40007810000 */
[----:B------:R-:W-:Y:S02]  /*4ee0*/  ISETP.GT.AND P3, PT, R12, 0x9, PT ;  /* 0x000000090c00780c */ /* 0x000fe40003f64270 */
[----:B------:R-:W-:Y:S02]  /*4ef0*/  FSEL R201, R28, -INF , P2 ;  /* 0xff8000001cc97808 */ /* 0x000fe40001000000 */
[----:B------:R-:W-:Y:S02]  /*4f00*/  FMNMX.FTZ R0, R207, R0, !PT ;  /* 0x00000000cf007209 */ /* 0x000fe40007810000 */
[----:B------:R-:W-:Y:S02]  /*4f10*/  ISETP.GT.AND P2, PT, R12, 0x10, PT ;  /* 0x000000100c00780c */ /* 0x000fe40003f44270 */
[----:B------:R-:W-:Y:S02]  /*4f20*/  FSEL R205, R29, -INF , P3 ;  /* 0xff8000001dcd7808 */ /* 0x000fe40001800000 */
[----:B------:R-:W-:-:S02]  /*4f30*/  FMNMX.FTZ R0, R201, R0, !PT ;  /* 0x00000000c9007209 */ /* 0x000fc40007810000 */
[C---:B------:R-:W-:Y:S02]  /*4f40*/  ISETP.GT.AND P3, PT, R12.reuse, 0x11, PT ;  /* 0x000000110c00780c */ /* 0x040fe40003f64270 */
[----:B------:R-:W-:Y:S02]  /*4f50*/  FMNMX.FTZ R0, R205, R0, !PT ;  /* 0x00000000cd007209 */ /* 0x000fe40007810000 */
[----:B------:R-:W-:Y:S02]  /*4f60*/  FSEL R199, R33, -INF , P3 ;  /* 0xff80000021c77808 */ /* 0x000fe40001800000 */
[----:B------:R-:W-:-:S04]  /*4f70*/  ISETP.GT.AND P3, PT, R12, 0x19, PT ;  /* 0x000000190c00780c */ /* 0x000fc80003f64270 */
[----:B------:R-:W-:Y:S02]  /*4f80*/  FSEL R33, R37, -INF , P3 ;  /* 0xff80000025217808 */ /* 0x000fe40001800000 */
[----:B------:R-:W-:Y:S01]  /*4f90*/  ISETP.GT.AND P3, PT, R12, 0x21, PT ;  /* 0x000000210c00780c */ /* 0x000fe20003f64270 */
[----:B------:R-:W-:Y:S02]  /*4fa0*/  WARPGROUP.DEPBAR.LE gsb0, 0x0 ;  /* 0x00008000000079c5 */ /* 0x000fe40000010000 */
[----:B------:R-:W-:Y:S01]  /*4fb0*/  WARPGROUP.ARRIVE ;  /* 0x00000000000079c5 */ /* 0x000fe20000000000 */
[----:B------:R-:W-:Y:S02]  /*4fc0*/  FSEL R183, R32, -INF , P2 ;  /* 0xff80000020b77808 */ /* 0x000fe40001000000 */
[----:B------:R-:W-:Y:S02]  /*4fd0*/  ISETP.GT.AND P2, PT, R12, 0x18, PT ;  /* 0x000000180c00780c */ /* 0x000fe40003f44270 */
[----:B------:R-:W-:Y:S01]  /*4fe0*/  FMNMX.FTZ R0, R183, R0, !PT ;  /* 0x00000000b7007209 */ /* 0x000fe20007810000 */
[----:B------:R-:W-:Y:S01]  /*4ff0*/  HGMMA.64x128x16.F32.BF16 R88, R176, gdesc[UR12].tnspB, R88, gsb0 ;  /* 0x41e0000cb0587df0 */ /* 0x000fe20008001858 */
[----:B------:R-:W-:Y:S01]  /*5000*/  UIADD3 UR14, UR5, 0x100, URZ ;  /* 0x00000100050e7890 */ /* 0x000fe2000fffe03f */
[----:B------:R-:W-:Y:S01]  /*5010*/  FSEL R197, R36, -INF , P2 ;  /* 0xff80000024c57808 */ /* 0x000fe20001000000 */
[----:B------:R-:W-:Y:S01]  /*5020*/  UMOV UR15, 0x40000040 ;  /* 0x40000040000f7882 */ /* 0x000fe20000000000 */
[----:B------:R-:W-:-:S02]  /*5030*/  FMNMX.FTZ R0, R199, R0, !PT ;  /* 0x00000000c7007209 */ /* 0x000fc40007810000 */
[----:B------:R-:W-:Y:S02]  /*5040*/  ISETP.GT.AND P2, PT, R12, 0x20, PT ;  /* 0x000000200c00780c */ /* 0x000fe40003f44270 */
[----:B------:R-:W-:Y:S02]  /*5050*/  FMNMX.FTZ R0, R197, R0, !PT ;  /* 0x00000000c5007209 */ /* 0x000fe40007810000 */
[----:B------:R-:W-:Y:S02]  /*5060*/  FSEL R195, R40, -INF , P2 ;  /* 0xff80000028c37808 */ /* 0x000fe40001000000 */
[----:B------:R-:W-:Y:S02]  /*5070*/  FMNMX.FTZ R0, R33, R0, !PT ;  /* 0x0000000021007209 */ /* 0x000fe40007810000 */
[----:B------:R-:W-:Y:S02]  /*5080*/  ISETP.GT.AND P2, PT, R12, 0x28, PT ;  /* 0x000000280c00780c */ /* 0x000fe40003f44270 */
[----:B------:R-:W-:-:S02]  /*5090*/  FSEL R181, R41, -INF , P3 ;  /* 0xff80000029b57808 */ /* 0x000fc40001800000 */
[----:B------:R-:W-:Y:S02]  /*50a0*/  FMNMX.FTZ R0, R195, R0, !PT ;  /* 0x00000000c3007209 */ /* 0x000fe40007810000 */
[----:B------:R-:W-:Y:S02]  /*50b0*/  ISETP.GT.AND P3, PT, R12, 0x29, PT ;  /* 0x000000290c00780c */ /* 0x000fe40003f64270 */
[----:B------:R-:W-:Y:S01]  /*50c0*/  FMNMX.FTZ R0, R181, R0, !PT ;  /* 0x00000000b5007209 */ /* 0x000fe20007810000 */
[----:B------:R-:W-:Y:S02]  /*50d0*/  WARPGROUP.DEPBAR.LE gsb0, 0x0 ;  /* 0x00008000000079c5 */ /* 0x000fe40000010000 */
[----:B------:R-:W-:Y:S01]  /*50e0*/  WARPGROUP.ARRIVE ;  /* 0x00000000000079c5 */ /* 0x000fe20000000000 */
[----:B------:R-:W-:Y:S02]  /*50f0*/  FSEL R179, R44, -INF , P2 ;  /* 0xff8000002cb37808 */ /* 0x000fe40001000000 */
[----:B------:R-:W-:-:S02]  /*5100*/  ISETP.GT.AND P2, PT, R12, 0x30, PT ;  /* 0x000000300c00780c */ /* 0x000fc40003f44270 */
[----:B------:R-:W-:Y:S01]  /*5110*/  FSEL R177, R45, -INF , P3 ;  /* 0xff8000002db17808 */ /* 0x000fe20001800000 */
[----:B------:R-:W-:Y:S01]  /*5120*/  HGMMA.64x128x16.F32.BF16 R88, R172, gdesc[UR12].tnspB, R88, gsb0 ;  /* 0x41e0000cac587df0 */ /* 0x000fe20008001858 */
[----:B------:R-:W-:Y:S01]  /*5130*/  UIADD3 UR14, UR5, 0x180, URZ ;  /* 0x00000180050e7890 */ /* 0x000fe2000fffe03f */
[----:B------:R-:W-:Y:S01]  /*5140*/  FMNMX.FTZ R0, R179, R0, !PT ;  /* 0x00000000b3007209 */ /* 0x000fe20007810000 */
[----:B------:R-:W-:Y:S01]  /*5150*/  UMOV UR15, 0x40000040 ;  /* 0x40000040000f7882 */ /* 0x000fe20000000000 */
[----:B------:R-:W-:Y:S02]  /*5160*/  ISETP.GT.AND P3, PT, R12, 0x31, PT ;  /* 0x000000310c00780c */ /* 0x000fe40003f64270 */
[----:B------:R-:W-:Y:S01]  /*5170*/  FMNMX.FTZ R0, R177, R0, !PT ;  /* 0x00000000b1007209 */ /* 0x000fe20007810000 */
[----:B------:R-:W-:Y:S02]  /*5180*/  WARPGROUP.DEPBAR.LE gsb0, 0x0 ;  /* 0x00008000000079c5 */ /* 0x000fe40000010000 */
[----:B------:R-:W-:Y:S01]  /*5190*/  WARPGROUP.ARRIVE ;  /* 0x00000000000079c5 */ /* 0x000fe20000000000 */
[----:B------:R-:W-:-:S02]  /*51a0*/  FSEL R175, R48, -INF , P2 ;  /* 0xff80000030af7808 */ /* 0x000fc40001000000 */
[C---:B------:R-:W-:Y:S02]  /*51b0*/  ISETP.GT.AND P2, PT, R12.reuse, 0x38, PT ;  /* 0x000000380c00780c */ /* 0x040fe40003f44270 */
[----:B------:R-:W-:Y:S01]  /*51c0*/  FSEL R173, R49, -INF , P3 ;  /* 0xff80000031ad7808 */ /* 0x000fe20001800000 */
[----:B------:R-:W-:Y:S01]  /*51d0*/  HGMMA.64x128x16.F32.BF16 R88, R168, gdesc[UR12].tnspB, R88, gsb0 ;  /* 0x41e0000ca8587df0 */ /* 0x000fe20008001858 */
[----:B------:R-:W-:Y:S01]  /*51e0*/  FMNMX.FTZ R0, R175, R0, !PT ;  /* 0x00000000af007209 */ /* 0x000fe20007810000 */
[----:B------:R-:W-:Y:S01]  /*51f0*/  UIADD3 UR14, UR5, 0x200, URZ ;  /* 0x00000200050e7890 */ /* 0x000fe2000fffe03f */
[----:B------:R-:W-:Y:S01]  /*5200*/  ISETP.GT.AND P3, PT, R12, 0x39, PT ;  /* 0x000000390c00780c */ /* 0x000fe20003f64270 */
[----:B------:R-:W-:Y:S01]  /*5210*/  UMOV UR15, 0x40000040 ;  /* 0x40000040000f7882 */ /* 0x000fe20000000000 */
[----:B------:R-:W-:Y:S02]  /*5220*/  FSEL R45, R52, -INF , P2 ;  /* 0xff800000342d7808 */ /* 0x000fe40001000000 */
[----:B------:R-:W-:-:S02]  /*5230*/  FMNMX.FTZ R0, R173, R0, !PT ;  /* 0x00000000ad007209 */ /* 0x000fc40007810000 */
[C---:B------:R-:W-:Y:S02]  /*5240*/  ISETP.GT.AND P2, PT, R12.reuse, 0x40, PT ;  /* 0x000000400c00780c */ /* 0x040fe40003f44270 */
[----:B------:R-:W-:Y:S02]  /*5250*/  FSEL R53, R53, -INF , P3 ;  /* 0xff80000035357808 */ /* 0x000fe40001800000 */
[----:B------:R-:W-:Y:S02]  /*5260*/  FMNMX.FTZ R0, R45, R0, !PT ;  /* 0x000000002d007209 */ /* 0x000fe40007810000 */
[----:B------:R-:W-:Y:S02]  /*5270*/  ISETP.GT.AND P3, PT, R12, 0x41, PT ;  /* 0x000000410c00780c */ /* 0x000fe40003f64270 */
        /* <DEDUP_REMOVED lines=41> */
[C---:B------:R-:W-:Y:S01]  /*5510*/  ISETP.GT.AND P3, PT, R12.reuse, 0x79, PT ;  /* 0x000000790c00780c */ /* 0x040fe20003f64270 */
[----:B------:R-:W-:Y:S01]  /*5520*/  VIADD R12, R12, 0x8 ;  /* 0x000000080c0c7836 */ /* 0x000fe20000000000 */
[----:B------:R-:W-:Y:S02]  /*5530*/  FSEL R37, R84, -INF , P2 ;  /* 0xff80000054257808 */ /* 0x000fe40001000000 */
[----:B------:R-:W-:-:S02]  /*5540*/  FMNMX.FTZ R0, R81, R0, !PT ;  /* 0x0000000051007209 */ /* 0x000fc40007810000 */
[----:B------:R-:W-:Y:S02]  /*5550*/  FSEL R85, R85, -INF , P3 ;  /* 0xff80000055557808 */ /* 0x000fe40001800000 */
[----:B------:R-:W-:Y:S02]  /*5560*/  FMNMX.FTZ R0, R37, R0, !PT ;  /* 0x0000000025007209 */ /* 0x000fe40007810000 */
[C---:B------:R-:W-:Y:S02]  /*5570*/  ISETP.GT.AND P5, PT, R12.reuse, RZ, PT ;  /* 0x000000ff0c00720c */ /* 0x040fe40003fa4270 */
[----:B------:R-:W-:Y:S02]  /*5580*/  FMNMX.FTZ R14, R85, R0, !PT ;  /* 0x00000000550e7209 */ /* 0x000fe40007810000 */
[----:B------:R-:W0:Y:S01]  /*5590*/  LDC R0, c[0x0][0x988] ;  /* 0x00026200ff007b82 */ /* 0x000e220000000800 */
[----:B------:R-:W-:Y:S02]  /*55a0*/  ISETP.GT.AND P6, PT, R12, 0x1, PT ;  /* 0x000000010c00780c */ /* 0x000fe40003fc4270 */
[----:B------:R-:W1:Y:S01]  /*55b0*/  SHFL.BFLY PT, R29, R14, 0x2, 0x1f ;  /* 0x0c401f000e1d7f89 */ /* 0x000e6200000e0000 */
[----:B------:R-:W-:-:S02]  /*55c0*/  FSEL R26, R26, -INF , P5 ;  /* 0xff8000001a1a7808 */ /* 0x000fc40002800000 */
[C---:B------:R-:W-:Y:S02]  /*55d0*/  ISETP.GT.AND P3, PT, R12.reuse, 0x8, PT ;  /* 0x000000080c00780c */ /* 0x040fe40003f64270 */
[----:B------:R-:W-:Y:S02]  /*55e0*/  ISETP.GT.AND P4, PT, R12, 0x9, PT ;  /* 0x000000090c00780c */ /* 0x000fe40003f84270 */
[----:B------:R-:W-:Y:S02]  /*55f0*/  FSEL R49, R30, -INF , P3 ;  /* 0xff8000001e317808 */ /* 0x000fe40001800000 */
[C---:B------:R-:W-:Y:S02]  /*5600*/  ISETP.GT.AND P5, PT, R12.reuse, 0x10, PT ;  /* 0x000000100c00780c */ /* 0x040fe40003fa4270 */
[----:B------:R-:W-:Y:S02]  /*5610*/  ISETP.GT.AND P3, PT, R12, 0x18, PT ;  /* 0x000000180c00780c */ /* 0x000fe40003f64270 */
[----:B-1----:R-:W-:Y:S01]  /*5620*/  FMNMX.FTZ R20, R14, R29, !PT ;  /* 0x0000001d0e147209 */ /* 0x002fe20007810000 */
[----:B------:R-:W-:-:S02]  /*5630*/  WARPGROUP.DEPBAR.LE gsb0, 0x0 ;  /* 0x00008000000079c5 */ /* 0x000fc40000010000 */
[----:B------:R-:W-:Y:S02]  /*5640*/  WARPGROUP.ARRIVE ;  /* 0x00000000000079c5 */ /* 0x000fe40000000000 */
[----:B------:R-:W1:Y:S01]  /*5650*/  SHFL.BFLY PT, R29, R20, 0x1, 0x1f ;  /* 0x0c201f00141d7f89 */ /* 0x000e6200000e0000 */
[----:B------:R-:W-:Y:S02]  /*5660*/  FMNMX.FTZ R14, R26, R11, !PT ;  /* 0x0000000b1a0e7209 */ /* 0x000fe40007810000 */
[----:B------:R-:W-:Y:S01]  /*5670*/  FSEL R169, R34, -INF , P5 ;  /* 0xff80000022a97808 */ /* 0x000fe20002800000 */
[----:B------:R-:W-:Y:S01]  /*5680*/  HGMMA.64x128x16.F32.BF16 R88, R164, gdesc[UR12].tnspB, R88, gsb0 ;  /* 0x41e0000ca4587df0 */ /* 0x000fe20008001858 */
[----:B------:R-:W-:Y:S01]  /*5690*/  UIADD3 UR14, UR5, 0x280, URZ ;  /* 0x00000280050e7890 */ /* 0x000fe2000fffe03f */
[----:B------:R-:W-:Y:S01]  /*56a0*/  ISETP.GT.AND P5, PT, R12, 0x20, PT ;  /* 0x000000200c00780c */ /* 0x000fe20003fa4270 */
[----:B------:R-:W-:Y:S01]  /*56b0*/  UMOV UR15, 0x40000040 ;  /* 0x40000040000f7882 */ /* 0x000fe20000000000 */
[----:B-1----:R-:W-:-:S04]  /*56c0*/  FMNMX.FTZ R4, R20, R29, !PT ;  /* 0x0000001d14047209 */ /* 0x002fc80007810000 */
[C---:B------:R-:W-:Y:S01]  /*56d0*/  FSETP.NEU.FTZ.AND P2, PT, R4.reuse, -INF , PT ;  /* 0xff8000000400780b */ /* 0x040fe20003f5d000 */
[----:B0-----:R-:W-:-:S05]  /*56e0*/  FMUL.FTZ R2, R4, R0 ;  /* 0x0000000004027220 */ /* 0x001fca0000410000 */
[----:B------:R-:W-:-:S05]  /*56f0*/  FSEL R2, R2, RZ, P2 ;  /* 0x000000ff02027208 */ /* 0x000fca0001000000 */
        /* <DEDUP_REMOVED lines=26> */
[-CC-:B------:R-:W-:Y:S01]  /*58a0*/  FFMA.FTZ R25, R81, R0.reuse, -R2.reuse ;  /* 0x0000000051197223 */ /* 0x180fe20000010802 */
[----:B------:R-:W-:Y:S01]  /*58b0*/  ISETP.GT.AND P5, PT, R12, 0x60, PT ;  /* 0x000000600c00780c */ /* 0x000fe20003fa4270 */
[----:B------:R-:W-:Y:S01]  /*58c0*/  MUFU.EX2 R29, R29 ;  /* 0x0000001d001d7308 */ /* 0x000fe20000000800 */
[----:B------:R-:W-:Y:S01]  /*58d0*/  FFMA.FTZ R37, R85, R0, -R2 ;  /* 0x0000000055257223 */ /* 0x000fe20000010802 */
[----:B------:R-:W-:-:S04]  /*58e0*/  IMAD.U32 R50, RZ, RZ, UR10 ;  /* 0x0000000aff327e24 */ /* 0x000fc8000f8e00ff */
[----:B------:R-:W-:Y:S02]  /*58f0*/  @!P1 VIADD R50, R50, 0x34860 ;  /* 0x0003486032329836 */ /* 0x000fe40000000000 */
[----:B------:R-:W-:Y:S03]  /*5900*/  MUFU.EX2 R182, R182 ;  /* 0x000000b600b67308 */ /* 0x000fe60000000800 */
[----:B------:R-:W-:-:S05]  /*5910*/  @!P1 PRMT R50, RZ, 0x654, R50 ;  /* 0x00000654ff329816 */ /* 0x000fca0000000032 */
        /* <DEDUP_REMOVED lines=11> */
[-CC-:B------:R-:W-:Y:S01]  /*59d0*/  FFMA.FTZ R166, R3, R0.reuse, -R2.reuse ;  /* 0x0000000003a67223 */ /* 0x180fe20000010802 */
[----:B------:R-:W-:Y:S01]  /*59e0*/  FSEL R167, R31, -INF , P4 ;  /* 0xff8000001fa77808 */ /* 0x000fe20002000000 */
[--C-:B------:R-:W-:Y:S01]  /*59f0*/  FFMA.FTZ R31, R199, R0, -R2.reuse ;  /* 0x00000000c71f7223 */ /* 0x100fe20000010802 */
[----:B------:R-:W-:Y:S01]  /*5a00*/  FMNMX.FTZ R14, R165, R14, !PT ;  /* 0x0000000ea50e7209 */ /* 0x000fe20007810000 */
[----:B------:R-:W-:Y:S01]  /*5a10*/  HGMMA.64x128x16.F32.BF16 R88, R160, gdesc[UR12].tnspB, R88, gsb0 ;  /* 0x41e0000ca0587df0 */ /* 0x000fe20008001858 */
[C---:B------:R-:W-:Y:S01]  /*5a20*/  ISETP.GT.AND P6, PT, R12.reuse, 0x11, PT ;  /* 0x000000110c00780c */ /* 0x040fe20003fc4270 */
[----:B------:R-:W-:Y:S01]  /*5a30*/  UIADD3 UR14, UR5, 0x300, URZ ;  /* 0x00000300050e7890 */ /* 0x000fe2000fffe03f */
[----:B------:R-:W-:Y:S01]  /*5a40*/  FMNMX.FTZ R14, R49, R14, !PT ;  /* 0x0000000e310e7209 */ /* 0x000fe20007810000 */
[----:B------:R0:W-:Y:S01]  /*5a50*/  MUFU.EX2 R27, R205 ;  /* 0x000000cd001b7308 */ /* 0x0001e20000000800 */
[----:B------:R-:W-:Y:S01]  /*5a60*/  FSEL R171, R35, -INF , P6 ;  /* 0xff80000023ab7808 */ /* 0x000fe20003000000 */
[--C-:B------:R-:W-:Y:S01]  /*5a70*/  FFMA.FTZ R35, R181, R0, -R2.reuse ;  /* 0x00000000b5237223 */ /* 0x100fe20000010802 */
[----:B------:R-:W-:Y:S01]  /*5a80*/  FMNMX.FTZ R14, R167, R14, !PT ;  /* 0x0000000ea70e7209 */ /* 0x000fe20007810000 */
[----:B------:R-:W-:Y:S01]  /*5a90*/  UMOV UR15, 0x40000040 ;  /* 0x40000040000f7882 */ /* 0x000fe20000000000 */
[C---:B------:R-:W-:Y:S01]  /*5aa0*/  ISETP.GT.AND P4, PT, R12.reuse, 0x19, PT ;  /* 0x000000190c00780c */ /* 0x040fe20003f84270 */
[--C-:B------:R-:W-:Y:S01]  /*5ab0*/  FFMA.FTZ R164, R41, R0, -R2.reuse ;  /* 0x0000000029a47223 */ /* 0x100fe20000010802 */
[----:B------:R-:W-:Y:S01]  /*5ac0*/  FMNMX.FTZ R14, R169, R14, !PT ;  /* 0x0000000ea90e7209 */ /* 0x000fe20007810000 */
[-CC-:B------:R-:W-:Y:S01]  /*5ad0*/  FFMA.FTZ R41, R57, R0.reuse, -R2.reuse ;  /* 0x0000000039297223 */ /* 0x180fe20000010802 */
[----:B------:R-:W-:Y:S01]  /*5ae0*/  FSEL R39, R39, -INF , P4 ;  /* 0xff80000027277808 */ /* 0x000fe20002000000 */
[--C-:B------:R-:W-:Y:S01]  /*5af0*/  FFMA.FTZ R57, R61, R0, -R2.reuse ;  /* 0x000000003d397223 */ /* 0x100fe20000010802 */
[----:B------:R-:W-:Y:S01]  /*5b00*/  FMNMX.FTZ R14, R171, R14, !PT ;  /* 0x0000000eab0e7209 */ /* 0x000fe20007810000 */
[----:B------:R-:W-:Y:S01]  /*5b10*/  FFMA.FTZ R61, R65, R0, -R2 ;  /* 0x00000000413d7223 */ /* 0x000fe20000010802 */
[----:B------:R-:W-:Y:S01]  /*5b20*/  ISETP.GT.AND P6, PT, R12, 0x21, PT ;  /* 0x000000210c00780c */ /* 0x000fe20003fc4270 */
[----:B------:R-:W-:Y:S01]  /*5b30*/  MUFU.EX2 R31, R31 ;  /* 0x0000001f001f7308 */ /* 0x000fe20000000800 */
[----:B------:R-:W-:-:S02]  /*5b40*/  FMNMX.FTZ R14, R183, R14, !PT ;  /* 0x0000000eb70e7209 */ /* 0x000fc40007810000 */
[----:B------:R-:W-:Y:S01]  /*5b50*/  FSEL R199, R43, -INF , P6 ;  /* 0xff8000002bc77808 */ /* 0x000fe20003000000 */
[----:B------:R-:W-:Y:S01]  /*5b60*/  FFMA.FTZ R43, R177, R0, -R2 ;  /* 0x00000000b12b7223 */ /* 0x000fe20000010802 */
[----:B------:R-:W-:Y:S02]  /*5b70*/  FMNMX.FTZ R14, R39, R14, !PT ;  /* 0x0000000e270e7209 */ /* 0x000fe40007810000 */
[----:B------:R-:W-:Y:S01]  /*5b80*/  ISETP.GT.AND P4, PT, R12, 0x29, PT ;  /* 0x000000290c00780c */ /* 0x000fe20003f84270 */
[----:B------:R-:W-:Y:S01]  /*5b90*/  MUFU.EX2 R35, R35 ;  /* 0x0000002300237308 */ /* 0x000fe20000000800 */
[----:B------:R-:W-:Y:S02]  /*5ba0*/  FMNMX.FTZ R14, R197, R14, !PT ;  /* 0x0000000ec50e7209 */ /* 0x000fe40007810000 */
[----:B------:R-:W-:Y:S02]  /*5bb0*/  FSEL R47, R47, -INF , P4 ;  /* 0xff8000002f2f7808 */ /* 0x000fe40002000000 */
[----:B------:R-:W-:-:S02]  /*5bc0*/  FMNMX.FTZ R14, R199, R14, !PT ;  /* 0x0000000ec70e7209 */ /* 0x000fc40007810000 */
[C---:B------:R-:W-:Y:S01]  /*5bd0*/  ISETP.GT.AND P6, PT, R12.reuse, 0x31, PT ;  /* 0x000000310c00780c */ /* 0x040fe20003fc4270 */
[----:B------:R-:W-:Y:S01]  /*5be0*/  MUFU.EX2 R43, R43 ;  /* 0x0000002b002b7308 */ /* 0x000fe20000000800 */
[----:B------:R-:W-:Y:S02]  /*5bf0*/  FMNMX.FTZ R14, R201, R14, !PT ;  /* 0x0000000ec90e7209 */ /* 0x000fe40007810000 */
[----:B------:R-:W-:Y:S02]  /*5c00*/  FSEL R51, R51, -INF , P6 ;  /* 0xff80000033337808 */ /* 0x000fe40003000000 */
[----:B------:R-:W-:Y:S02]  /*5c10*/  FMNMX.FTZ R14, R47, R14, !PT ;  /* 0x0000000e2f0e7209 */ /* 0x000fe40007810000 */
[----:B------:R-:W-:Y:S01]  /*5c20*/  ISETP.GT.AND P4, PT, R12, 0x39, PT ;  /* 0x000000390c00780c */ /* 0x000fe20003f84270 */
[----:B------:R-:W-:Y:S01]  /*5c30*/  MUFU.EX2 R164, R164 ;  /* 0x000000a400a47308 */ /* 0x000fe20000000800 */
[----:B------:R-:W-:-:S02]  /*5c40*/  FMNMX.FTZ R14, R195, R14, !PT ;  /* 0x0000000ec30e7209 */ /* 0x000fc40007810000 */
[----:B------:R-:W-:Y:S02]  /*5c50*/  FSEL R181, R54, -INF , P3 ;  /* 0xff80000036b57808 */ /* 0x000fe40001800000 */
[----:B------:R-:W-:Y:S02]  /*5c60*/  FMNMX.FTZ R14, R51, R14, !PT ;  /* 0x0000000e330e7209 */ /* 0x000fe40007810000 */
[----:B------:R-:W-:Y:S01]  /*5c70*/  FSEL R203, R55, -INF , P4 ;  /* 0xff80000037cb7808 */ /* 0x000fe20002000000 */
[----:B------:R-:W-:Y:S01]  /*5c80*/  FFMA.FTZ R55, R173, R0, -R2 ;  /* 0x00000000ad377223 */ /* 0x000fe20000010802 */
[----:B------:R-:W-:Y:S01]  /*5c90*/  FMNMX.FTZ R14, R181, R14, !PT ;  /* 0x0000000eb50e7209 */ /* 0x000fe20007810000 */
[----:B------:R-:W-:Y:S01]  /*5ca0*/  MUFU.EX2 R41, R41 ;  /* 0x0000002900297308 */ /* 0x000fe20000000800 */
[----:B------:R-:W-:Y:S02]  /*5cb0*/  ISETP.GT.AND P6, PT, R12, 0x41, PT ;  /* 0x000000410c00780c */ /* 0x000fe40003fc4270 */
[----:B------:R-:W-:-:S02]  /*5cc0*/  FMNMX.FTZ R14, R203, R14, !PT ;  /* 0x0000000ecb0e7209 */ /* 0x000fc40007810000 */
[C---:B------:R-:W-:Y:S02]  /*5cd0*/  ISETP.GT.AND P3, PT, R12.reuse, 0x48, PT ;  /* 0x000000480c00780c */ /* 0x040fe40003f64270 */
        /* <DEDUP_REMOVED lines=20> */
[----:B------:R-:W-:Y:S01]  /*5e20*/  FMNMX.FTZ R14, R173, R14, !PT ;  /* 0x0000000ead0e7209 */ /* 0x000fe20007810000 */
[----:B------:R-:W-:Y:S01]  /*5e30*/  MUFU.EX2 R20, R20 ;  /* 0x0000001400147308 */ /* 0x000fe20000000800 */
[----:B------:R-:W-:-:S02]  /*5e40*/  ISETP.GT.AND P6, PT, R12, 0x61, PT ;  /* 0x000000610c00780c */ /* 0x000fc40003fc4270 */
[----:B0-----:R-:W-:Y:S02]  /*5e50*/  FSEL R205, R74, -INF , P5 ;  /* 0xff8000004acd7808 */ /* 0x001fe40002800000 */
[----:B------:R-:W-:Y:S02]  /*5e60*/  FMNMX.FTZ R14, R71, R14, !PT ;  /* 0x0000000e470e7209 */ /* 0x000fe40007810000 */
[C---:B------:R-:W-:Y:S01]  /*5e70*/  ISETP.GT.AND P3, PT, R12.reuse, 0x68, PT ;  /* 0x000000680c00780c */ /* 0x040fe20003f64270 */
[----:B------:R-:W-:Y:S01]  /*5e80*/  MUFU.EX2 R25, R25 ;  /* 0x0000001900197308 */ /* 0x000fe20000000800 */
[----:B------:R-:W-:Y:S02]  /*5e90*/  FSEL R75, R75, -INF , P6 ;  /* 0xff8000004b4b7808 */ /* 0x000fe40003000000 */
[----:B------:R-:W-:Y:S02]  /*5ea0*/  FMNMX.FTZ R14, R205, R14, !PT ;  /* 0x0000000ecd0e7209 */ /* 0x000fe40007810000 */
[----:B------:R-:W-:-:S02]  /*5eb0*/  ISETP.GT.AND P4, PT, R12, 0x69, PT ;  /* 0x000000690c00780c */ /* 0x000fc40003f84270 */
[----:B------:R-:W-:Y:S01]  /*5ec0*/  FSEL R53, R78, -INF , P3 ;  /* 0xff8000004e357808 */ /* 0x000fe20001800000 */
[----:B------:R-:W-:Y:S01]  /*5ed0*/  MUFU.EX2 R37, R37 ;  /* 0x0000002500257308 */ /* 0x000fe20000000800 */
[----:B------:R-:W-:Y:S02]  /*5ee0*/  FMNMX.FTZ R14, R75, R14, !PT ;  /* 0x0000000e4b0e7209 */ /* 0x000fe40007810000 */
[C---:B------:R-:W-:Y:S02]  /*5ef0*/  ISETP.GT.AND P5, PT, R12.reuse, 0x70, PT ;  /* 0x000000700c00780c */ /* 0x040fe40003fa4270 */
[----:B------:R-:W-:Y:S02]  /*5f00*/  FSEL R79, R79, -INF , P4 ;  /* 0xff8000004f4f7808 */ /* 0x000fe40002000000 */
[----:B------:R-:W-:Y:S02]  /*5f10*/  FMNMX.FTZ R14, R53, R14, !PT ;  /* 0x0000000e350e7209 */ /* 0x000fe40007810000 */
[----:B------:R-:W-:-:S02]  /*5f20*/  ISETP.GT.AND P6, PT, R12, 0x71, PT ;  /* 0x000000710c00780c */ /* 0x000fc40003fc4270 */
[----:B------:R-:W-:Y:S02]  /*5f30*/  FSEL R207, R82, -INF , P5 ;  /* 0xff80000052cf7808 */ /* 0x000fe40002800000 */
        /* <DEDUP_REMOVED lines=8> */
[----:B------:R-:W-:-:S03]  /*5fc0*/  FSEL R87, R87, -INF , P4 ;  /* 0xff80000057577808 */ /* 0x000fc60002000000 */
[----:B------:R-:W-:Y:S01]  /*5fd0*/  MUFU.EX2 R12, R12 ;  /* 0x0000000c000c7308 */ /* 0x000fe20000000800 */
[----:B------:R-:W-:Y:S02]  /*5fe0*/  WARPGROUP.DEPBAR.LE gsb0, 0x0 ;  /* 0x00008000000079c5 */ /* 0x000fe40000010000 */
        /* <DEDUP_REMOVED lines=12> */
[----:B------:R-:W0:Y:S02]  /*60b0*/  SHFL.BFLY PT, R3, R14, 0x2, 0x1f ;  /* 0x0c401f000e037f89 */ /* 0x000e2400000e0000 */
[----:B------:R-:W-:Y:S08]  /*60c0*/  MUFU.EX2 R162, R162 ;  /* 0x000000a200a27308 */ /* 0x000ff00000000800 */
[----:B------:R-:W-:Y:S08]  /*60d0*/  MUFU.EX2 R13, R13 ;  /* 0x0000000d000d7308 */ /* 0x000ff00000000800 */
[----:B------:R-:W-:Y:S01]  /*60e0*/  MUFU.EX2 R15, R15 ;  /* 0x0000000f000f7308 */ /* 0x000fe20000000800 */
[----:B0-----:R-:W-:Y:S01]  /*60f0*/  FMNMX.FTZ R3, R14, R3, !PT ;  /* 0x000000030e037209 */ /* 0x001fe20007810000 */
[-CC-:B------:R-:W-:Y:S01]  /*6100*/  FFMA.FTZ R14, R21, R0.reuse, -R2.reuse ;  /* 0x00000000150e7223 */ /* 0x180fe20000010802 */
[----:B------:R-:W-:-:S03]  /*6110*/  FFMA.FTZ R21, R77, R0, -R2 ;  /* 0x000000004d157223 */ /* 0x000fc60000010802 */
[----:B------:R-:W0:Y:S02]  /*6120*/  SHFL.BFLY PT, R24, R3, 0x1, 0x1f ;  /* 0x0c201f0003187f89 */ /* 0x000e2400000e0000 */
[----:B------:R-:W-:Y:S08]  /*6130*/  MUFU.EX2 R14, R14 ;  /* 0x0000000e000e7308 */ /* 0x000ff00000000800 */
[----:B------:R-:W-:Y:S01]  /*6140*/  MUFU.EX2 R21, R21 ;  /* 0x0000001500157308 */ /* 0x000fe20000000800 */
[----:B0-----:R-:W-:-:S02]  /*6150*/  FMNMX.FTZ R7, R3, R24, !PT ;  /* 0x0000001803077209 */ /* 0x001fc40007810000 */
        /* <DEDUP_REMOVED lines=12> */
[----:B------:R-:W1:Y:S01]  /*6220*/  MUFU.EX2 R3, R3 ;  /* 0x0000000300037308 */ /* 0x000e620000000800 */
[-C--:B------:R-:W-:Y:S01]  /*6230*/  FMUL.FTZ R11, R11, R0.reuse ;  /* 0x000000000b0b7220 */ /* 0x080fe20000410000 */
[-CC-:B------:R-:W-:Y:S01]  /*6240*/  FFMA.FTZ R10, R165, R0.reuse, -R30.reuse ;  /* 0x00000000a50a7223 */ /* 0x180fe2000001081e */
[-CC-:B------:R-:W-:Y:S01]  /*6250*/  FFMA.FTZ R26, R49, R0.reuse, -R30.reuse ;  /* 0x00000000311a7223 */ /* 0x180fe2000001081e */
[-CC-:B------:R-:W-:Y:S01]  /*6260*/  FFMA.FTZ R49, R167, R0.reuse, -R30.reuse ;  /* 0x00000000a7317223 */ /* 0x180fe2000001081e */
[-CC-:B0-----:R-:W-:Y:S01]  /*6270*/  FFMA.FTZ R28, R169, R0.reuse, -R30.reuse ;  /* 0x00000000a91c7223 */ /* 0x181fe2000001081e */
        /* <DEDUP_REMOVED lines=10> */
[----:B------:R-:W0:Y:S01]  /*6320*/  MUFU.EX2 R2, R11 ;  /* 0x0000000b00027308 */ /* 0x000e220000000800 */
[----:B-1----:R-:W-:Y:S01]  /*6330*/  FFMA.FTZ R6, R3, R6, R180 ;  /* 0x0000000603067223 */ /* 0x002fe200000100b4 */
[-CC-:B------:R-:W-:Y:S01]  /*6340*/  FFMA.FTZ R40, R203, R0.reuse, -R30.reuse ;  /* 0x00000000cb287223 */ /* 0x180fe2000001081e */
[-CC-:B------:R-:W-:Y:S01]  /*6350*/  FFMA.FTZ R165, R179, R0.reuse, -R30.reuse ;  /* 0x00000000b3a57223 */ /* 0x180fe2000001081e */
[-C--:B------:R-:W-:Y:S01]  /*6360*/  FFMA.FTZ R42, R59, R0.reuse, -R30 ;  /* 0x000000003b2a7223 */ /* 0x080fe2000001081e */
[----:B------:R-:W-:Y:S01]  /*6370*/  FADD.FTZ R51, R29, R6 ;  /* 0x000000061d337221 */ /* 0x000fe20000010000 */
[-CC-:B------:R-:W-:Y:S01]  /*6380*/  FFMA.FTZ R167, R177, R0.reuse, -R30.reuse ;  /* 0x00000000b1a77223 */ /* 0x180fe2000001081e */
[-CC-:B------:R-:W-:Y:S01]  /*6390*/  FFMA.FTZ R44, R63, R0.reuse, -R30.reuse ;  /* 0x000000003f2c7223 */ /* 0x180fe2000001081e */
[----:B------:R-:W1:Y:S01]  /*63a0*/  MUFU.EX2 R10, R10 ;  /* 0x0000000a000a7308 */ /* 0x000e620000000800 */
[----:B------:R-:W-:Y:S01]  /*63b0*/  FADD.FTZ R6, R182, R51 ;  /* 0x00000033b6067221 */ /* 0x000fe20000010000 */
[-CC-:B------:R-:W-:Y:S01]  /*63c0*/  FFMA.FTZ R173, R173, R0.reuse, -R30.reuse ;  /* 0x00000000adad7223 */ /* 0x180fe2000001081e */
[-CC-:B------:R-:W-:Y:S01]  /*63d0*/  FFMA.FTZ R71, R71, R0.reuse, -R30.reuse ;  /* 0x0000000047477223 */ /* 0x180fe2000001081e */
[----:B------:R-:W-:Y:S01]  /*63e0*/  FFMA.FTZ R205, R205, R0, -R30 ;  /* 0x00000000cdcd7223 */ /* 0x000fe2000001081e */
[C---:B------:R-:W-:Y:S01]  /*63f0*/  FADD.FTZ R51, R27.reuse, R6 ;  /* 0x000000061b337221 */ /* 0x040fe20000010000 */
[----:B------:R-:W-:Y:S01]  /*6400*/  F2FP.BF16.F32.PACK_AB R182, R27, R182 ;  /* 0x000000b61bb6723e */ /* 0x000fe200000010ff */
[-CC-:B------:R-:W-:Y:S01]  /*6410*/  FFMA.FTZ R75, R75, R0.reuse, -R30.reuse ;  /* 0x000000004b4b7223 */ /* 0x180fe2000001081e */
[----:B------:R-:W2:Y:S01]  /*6420*/  MUFU.EX2 R26, R26 ;  /* 0x0000001a001a7308 */ /* 0x000ea20000000800 */
[----:B------:R-:W-:Y:S01]  /*6430*/  FADD.FTZ R6, R176, R51 ;  /* 0x00000033b0067221 */ /* 0x000fe20000010000 */
[----:B0-----:R-:W-:Y:S01]  /*6440*/  FFMA.FTZ R5, R2, R5, R65 ;  /* 0x0000000502057223 */ /* 0x001fe20000010041 */
[-CC-:B------:R-:W-:Y:S01]  /*6450*/  FFMA.FTZ R53, R53, R0.reuse, -R30.reuse ;  /* 0x0000000035357223 */ /* 0x180fe2000001081e */
[-C--:B------:R-:W-:Y:S01]  /*6460*/  FFMA.FTZ R79, R79, R0.reuse, -R30 ;  /* 0x000000004f4f7223 */ /* 0x080fe2000001081e */
[----:B------:R-:W-:Y:S01]  /*6470*/  FADD.FTZ R51, R31, R6 ;  /* 0x000000061f337221 */ /* 0x000fe20000010000 */
[-CC-:B------:R-:W-:Y:S01]  /*6480*/  FFMA.FTZ R207, R207, R0.reuse, -R30.reuse ;  /* 0x00000000cfcf7223 */ /* 0x180fe2000001081e */
[-CC-:B------:R-:W-:Y:S01]  /*6490*/  FFMA.FTZ R83, R83, R0.reuse, -R30.reuse ;  /* 0x0000000053537223 */ /* 0x180fe2000001081e */
[----:B------:R-:W0:Y:S01]  /*64a0*/  MUFU.EX2 R49, R49 ;  /* 0x0000003100317308 */ /* 0x000e220000000800 */
[----:B------:R-:W-:Y:S01]  /*64b0*/  FADD.FTZ R6, R178, R51 ;  /* 0x00000033b2067221 */ /* 0x000fe20000010000 */
[C---:B-1----:R-:W-:Y:S01]  /*64c0*/  FADD.FTZ R11, R10.reuse, R5 ;  /* 0x000000050a0b7221 */ /* 0x042fe20000010000 */
[----:B------:R-:W-:Y:S01]  /*64d0*/  FFMA.FTZ R161, R161, R0, -R30 ;  /* 0x00000000a1a17223 */ /* 0x000fe2000001081e */
[----:B------:R-:W-:Y:S01]  /*64e0*/  F2FP.BF16.F32.PACK_AB R181, R10, R65 ;  /* 0x000000410ab5723e */ /* 0x000fe200000010ff */
[----:B------:R-:W-:Y:S01]  /*64f0*/  FADD.FTZ R51, R33, R6 ;  /* 0x0000000621337221 */ /* 0x000fe20000010000 */
[----:B------:R-:W-:Y:S01]  /*6500*/  IMAD.U32 R6, RZ, RZ, UR7 ;  /* 0x00000007ff067e24 */ /* 0x000fe2000f8e00ff */
[----:B------:R-:W-:Y:S01]  /*6510*/  F2FP.BF16.F32.PACK_AB R180, R29, R180 ;  /* 0x000000b41db4723e */ /* 0x000fe200000010ff */
[----:B------:R-:W1:Y:S01]  /*6520*/  MUFU.EX2 R28, R28 ;  /* 0x0000001c001c7308 */ /* 0x000e620000000800 */
[----:B------:R-:W-:Y:S01]  /*6530*/  FADD.FTZ R46, R172, R51 ;  /* 0x00000033ac2e7221 */ /* 0x000fe20000010000 */
[----:B------:R-:W-:-:S02]  /*6540*/  @!P1 VIADD R5, R6, 0x34840 ;  /* 0x0003484006059836 */ /* 0x000fc40000000000 */
[----:B--2---:R-:W-:Y:S01]  /*6550*/  FADD.FTZ R6, R26, R11 ;  /* 0x0000000b1a067221 */ /* 0x004fe20000010000 */
[----:B------:R-:W-:Y:S01]  /*6560*/  F2FP.BF16.F32.PACK_AB R176, R31, R176 ;  /* 0x000000b01fb0723e */ /* 0x000fe200000010ff */
[----:B------:R-:W-:Y:S01]  /*6570*/  FADD.FTZ R51, R35, R46 ;  /* 0x0000002e23337221 */ /* 0x000fe20000010000 */
[----:B------:R-:W-:Y:S01]  /*6580*/  F2FP.BF16.F32.PACK_AB R178, R33, R178 ;  /* 0x000000b221b2723e */ /* 0x000fe200000010ff */
[----:B------:R-:W2:Y:S01]  /*6590*/  MUFU.EX2 R69, R69 ;  /* 0x0000004500457308 */ /* 0x000ea20000000800 */
[----:B0-----:R-:W-:Y:S01]  /*65a0*/  FADD.FTZ R11, R49, R6 ;  /* 0x00000006310b7221 */ /* 0x001fe20000010000 */
[----:B------:R-:W-:Y:S01]  /*65b0*/  FADD.FTZ R46, R174, R51 ;  /* 0x00000033ae2e7221 */ /* 0x000fe20000010000 */
[----:B------:R-:W-:Y:S02]  /*65c0*/  @!P1 PRMT R5, RZ, 0x654, R5 ;  /* 0x00000654ff059816 */ /* 0x000fe40000000005 */
[----:B------:R-:W-:Y:S01]  /*65d0*/  F2FP.BF16.F32.PACK_AB R172, R35, R172 ;  /* 0x000000ac23ac723e */ /* 0x000fe200000010ff */
[----:B------:R-:W-:Y:S01]  /*65e0*/  FADD.FTZ R51, R43, R46 ;  /* 0x0000002e2b337221 */ /* 0x000fe20000010000 */
[----:B------:R-:W-:Y:S01]  /*65f0*/  FFMA.FTZ R46, R67, R0, -R30 ;  /* 0x00000000432e7223 */ /* 0x000fe2000001081e */
[----:B------:R-:W-:-:S02]  /*6600*/  WARPGROUP.DEPBAR.LE gsb0, 0x0 ;  /* 0x00008000000079c5 */ /* 0x000fc40000010000 */
[----:B------:R-:W-:Y:S01]  /*6610*/  WARPGROUP.ARRIVE ;  /* 0x00000000000079c5 */ /* 0x000fe20000000000 */
[----:B------:R-:W0:Y:S01]  /*6620*/  MUFU.EX2 R32, R32 ;  /* 0x0000002000207308 */ /* 0x000e220000000800 */
[----:B-1----:R-:W-:Y:S01]  /*6630*/  FADD.FTZ R6, R28, R11 ;  /* 0x0000000b1c067221 */ /* 0x002fe20000010000 */
[----:B------:R-:W-:Y:S01]  /*6640*/  FADD.FTZ R48, R168, R51 ;  /* 0x00000033a8307221 */ /* 0x000fe20000010000 */
[----:B------:R-:W-:Y:S02]  /*6650*/  F2FP.BF16.F32.PACK_AB R174, R43, R174 ;  /* 0x000000ae2bae723e */ /* 0x000fe400000010ff */
[----:B------:R-:W-:Y:S01]  /*6660*/  HGMMA.64x128x16.F32.BF16 R88, R152, gdesc[UR12].tnspB, R88, gsb0 ;  /* 0x41e0000c98587df0 */ /* 0x000fe20008001858 */
[----:B--2---:R-:W-:Y:S01]  /*6670*/  FADD.FTZ R11, R69, R6 ;  /* 0x00000006450b7221 */ /* 0x004fe20000010000 */
[C---:B------:R-:W-:Y:S01]  /*6680*/  FADD.FTZ R51, R55.reuse, R48 ;  /* 0x0000003037337221 */ /* 0x040fe20000010000 */
[----:B------:R-:W1:Y:S01]  /*6690*/  MUFU.EX2 R39, R39 ;  /* 0x0000002700277308 */ /* 0x000e620000000800 */
[----:B------:R-:W-:-:S02]  /*66a0*/  F2FP.BF16.F32.PACK_AB R168, R55, R168 ;  /* 0x000000a837a8723e */ /* 0x000fc400000010ff */
[----:B------:R-:W-:Y:S01]  /*66b0*/  FADD.FTZ R48, R170, R51 ;  /* 0x00000033aa307221 */ /* 0x000fe20000010000 */
[----:B------:R-:W-:Y:S02]  /*66c0*/  F2FP.BF16.F32.PACK_AB R170, R45, R170 ;  /* 0x000000aa2daa723e */ /* 0x000fe400000010ff */
[----:B------:R-:W-:Y:S01]  /*66d0*/  F2FP.BF16.F32.PACK_AB R156, R15, R12 ;  /* 0x0000000c0f9c723e */ /* 0x000fe200000010ff */
[----:B------:R-:W-:Y:S01]  /*66e0*/  FADD.FTZ R51, R45, R48 ;  /* 0x000000302d337221 */ /* 0x000fe20000010000 */
[----:B------:R-:W2:Y:S01]  /*66f0*/  MUFU.EX2 R34, R34 ;  /* 0x0000002200227308 */ /* 0x000ea20000000800 */
[----:B0-----:R-:W-:Y:S01]  /*6700*/  FADD.FTZ R6, R32, R11 ;  /* 0x0000000b20067221 */ /* 0x001fe20000010000 */
[----:B------:R-:W-:Y:S01]  /*6710*/  F2FP.BF16.F32.PACK_AB R158, R21, R14 ;  /* 0x0000000e159e723e */ /* 0x000fe200000010ff */
[----:B------:R-:W-:Y:S01]  /*6720*/  FADD.FTZ R48, R164, R51 ;  /* 0x00000033a4307221 */ /* 0x000fe20000010000 */
[----:B------:R-:W-:Y:S02]  /*6730*/  F2FP.BF16.F32.PACK_AB R164, R41, R164 ;  /* 0x000000a429a4723e */ /* 0x000fe400000010ff */
[----:B------:R-:W-:-:S02]  /*6740*/  F2FP.BF16.F32.PACK_AB R183, R49, R26 ;  /* 0x0000001a31b7723e */ /* 0x000fc400000010ff */
[----:B------:R-:W0:Y:S01]  /*6750*/  MUFU.EX2 R73, R73 ;  /* 0x0000004900497308 */ /* 0x000e220000000800 */
[----:B-1----:R-:W-:Y:S01]  /*6760*/  FADD.FTZ R11, R39, R6 ;  /* 0x00000006270b7221 */ /* 0x002fe20000010000 */
[----:B------:R-:W-:Y:S02]  /*6770*/  F2FP.BF16.F32.PACK_AB R177, R69, R28 ;  /* 0x0000001c45b1723e */ /* 0x000fe400000010ff */
[----:B------:R-:W-:-:S04]  /*6780*/  F2FP.BF16.F32.PACK_AB R179, R39, R32 ;  /* 0x0000002027b3723e */ /* 0x000fc800000010ff */
[----:B------:R-:W1:Y:S01]  /*6790*/  MUFU.EX2 R36, R36 ;  /* 0x0000002400247308 */ /* 0x000e620000000800 */
[----:B--2---:R-:W-:-:S07]  /*67a0*/  FADD.FTZ R6, R34, R11 ;  /* 0x0000000b22067221 */ /* 0x004fce0000010000 */
[----:B------:R-:W2:Y:S01]  /*67b0*/  MUFU.EX2 R47, R47 ;  /* 0x0000002f002f7308 */ /* 0x000ea20000000800 */
[----:B0-----:R-:W-:-:S07]  /*67c0*/  FADD.FTZ R11, R73, R6 ;  /* 0x00000006490b7221 */ /* 0x001fce0000010000 */
[----:B------:R-:W0:Y:S01]  /*67d0*/  MUFU.EX2 R169, R169 ;  /* 0x000000a900a97308 */ /* 0x000e220000000800 */
[----:B-1----:R-:W-:Y:S01]  /*67e0*/  FADD.FTZ R6, R36, R11 ;  /* 0x0000000b24067221 */ /* 0x002fe20000010000 */
[----:B------:R-:W-:-:S04]  /*67f0*/  FADD.FTZ R11, R41, R48 ;  /* 0x00000030290b7221 */ /* 0x000fc80000010000 */
[----:B------:R-:W-:Y:S01]  /*6800*/  FADD.FTZ R48, R166, R11 ;  /* 0x0000000ba6307221 */ /* 0x000fe20000010000 */
[----:B------:R-:W-:Y:S01]  /*6810*/  F2FP.BF16.F32.PACK_AB R166, R57, R166 ;  /* 0x000000a639a6723e */ /* 0x000fe200000010ff */
[----:B------:R-:W1:Y:S01]  /*6820*/  MUFU.EX2 R38, R38 ;  /* 0x0000002600267308 */ /* 0x000e620000000800 */
[----:B--2---:R-:W-:Y:S01]  /*6830*/  FADD.FTZ R6, R47, R6 ;  /* 0x000000062f067221 */ /* 0x004fe20000010000 */
[----:B------:R-:W-:-:S04]  /*6840*/  FADD.FTZ R51, R57, R48 ;  /* 0x0000003039337221 */ /* 0x000fc80000010000 */
[----:B------:R-:W-:Y:S01]  /*6850*/  FADD.FTZ R48, R160, R51 ;  /* 0x00000033a0307221 */ /* 0x000fe20000010000 */
[----:B------:R-:W-:Y:S01]  /*6860*/  F2FP.BF16.F32.PACK_AB R160, R61, R160 ;  /* 0x000000a03da0723e */ /* 0x000fe200000010ff */
[----:B------:R-:W2:Y:S01]  /*6870*/  MUFU.EX2 R171, R171 ;  /* 0x000000ab00ab7308 */ /* 0x000ea20000000800 */
[----:B0-----:R-:W-:Y:S01]  /*6880*/  FADD.FTZ R11, R169, R6 ;  /* 0x00000006a90b7221 */ /* 0x001fe20000010000 */
[----:B------:R-:W-:-:S04]  /*6890*/  FADD.FTZ R51, R61, R48 ;  /* 0x000000303d337221 */ /* 0x000fc80000010000 */
[----:B------:R-:W-:Y:S01]  /*68a0*/  FADD.FTZ R48, R162, R51 ;  /* 0x00000033a2307221 */ /* 0x000fe20000010000 */
[C---:B------:R-:W-:Y:S01]  /*68b0*/  F2FP.BF16.F32.PACK_AB R162, R13.reuse, R162 ;  /* 0x000000a20da2723e */ /* 0x040fe200000010ff */
[----:B------:R-:W0:Y:S01]  /*68c0*/  MUFU.EX2 R40, R40 ;  /* 0x0000002800287308 */ /* 0x000e220000000800 */
[C---:B-1----:R-:W-:Y:S01]  /*68d0*/  FADD.FTZ R6, R38.reuse, R11 ;  /* 0x0000000b26067221 */ /* 0x042fe20000010000 */
[----:B------:R-:W-:Y:S01]  /*68e0*/  FADD.FTZ R27, R13, R48 ;  /* 0x000000300d1b7221 */ /* 0x000fe20000010000 */
[----:B------:R-:W-:-:S03]  /*68f0*/  F2FP.BF16.F32.PACK_AB R169, R38, R169 ;  /* 0x000000a926a9723e */ /* 0x000fc600000010ff */
[----:B------:R-:W-:Y:S02]  /*6900*/  FADD.FTZ R48, R12, R27 ;  /* 0x0000001b0c307221 */ /* 0x000fe40000010000 */
[----:B------:R-:W1:Y:S01]  /*6910*/  MUFU.EX2 R165, R165 ;  /* 0x000000a500a57308 */ /* 0x000e620000000800 */
[----:B--2---:R-:W-:Y:S01]  /*6920*/  FADD.FTZ R11, R171, R6 ;  /* 0x00000006ab0b7221 */ /* 0x004fe20000010000 */
[----:B------:R-:W-:-:S04]  /*6930*/  FADD.FTZ R27, R15, R48 ;  /* 0x000000300f1b7221 */ /* 0x000fc80000010000 */
[----:B------:R-:W-:Y:S02]  /*6940*/  FADD.FTZ R48, R14, R27 ;  /* 0x0000001b0e307221 */ /* 0x000fe40000010000 */
[----:B------:R-:W2:Y:S01]  /*6950*/  MUFU.EX2 R42, R42 ;  /* 0x0000002a002a7308 */ /* 0x000ea20000000800 */
[C---:B0-----:R-:W-:Y:S01]  /*6960*/  FADD.FTZ R6, R40.reuse, R11 ;  /* 0x0000000b28067221 */ /* 0x041fe20000010000 */
[----:B------:R-:W-:Y:S01]  /*6970*/  FADD.FTZ R27, R21, R48 ;  /* 0x00000030151b7221 */ /* 0x000fe20000010000 */
[----:B------:R-:W-:-:S05]  /*6980*/  F2FP.BF16.F32.PACK_AB R171, R40, R171 ;  /* 0x000000ab28ab723e */ /* 0x000fca00000010ff */
[----:B------:R-:W0:Y:S01]  /*6990*/  MUFU.EX2 R167, R167 ;  /* 0x000000a700a77308 */ /* 0x000e220000000800 */
[----:B-1----:R-:W-:-:S07]  /*69a0*/  FADD.FTZ R11, R165, R6 ;  /* 0x00000006a50b7221 */ /* 0x002fce0000010000 */
[----:B------:R-:W1:Y:S01]  /*69b0*/  MUFU.EX2 R44, R44 ;  /* 0x0000002c002c7308 */ /* 0x000e620000000800 */
[C---:B--2---:R-:W-:Y:S01]  /*69c0*/  FADD.FTZ R6, R42.reuse, R11 ;  /* 0x0000000b2a067221 */ /* 0x044fe20000010000 */
[----:B------:R-:W-:-:S06]  /*69d0*/  F2FP.BF16.F32.PACK_AB R165, R42, R165 ;  /* 0x000000a52aa5723e */ /* 0x000fcc00000010ff */
[----:B------:R-:W-:Y:S01]  /*69e0*/  MUFU.EX2 R46, R46 ;  /* 0x0000002e002e7308 */ /* 0x000fe20000000800 */
[----:B0-----:R-:W-:-:S07]  /*69f0*/  FADD.FTZ R11, R167, R6 ;  /* 0x00000006a70b7221 */ /* 0x001fce0000010000 */
[----:B------:R-:W-:Y:S01]  /*6a00*/  MUFU.EX2 R71, R71 ;  /* 0x0000004700477308 */ /* 0x000fe20000000800 */
[C---:B-1----:R-:W-:Y:S01]  /*6a10*/  FADD.FTZ R6, R44.reuse, R11 ;  /* 0x0000000b2c067221 */ /* 0x042fe20000010000 */
[----:B------:R-:W-:-:S06]  /*6a20*/  F2FP.BF16.F32.PACK_AB R167, R44, R167 ;  /* 0x000000a72ca7723e */ /* 0x000fcc00000010ff */
[----:B------:R-:W-:Y:S08]  /*6a30*/  MUFU.EX2 R52, R205 ;  /* 0x000000cd00347308 */ /* 0x000ff00000000800 */
[----:B------:R-:W0:Y:S08]  /*6a40*/  MUFU.EX2 R75, R75 ;  /* 0x0000004b004b7308 */ /* 0x000e300000000800 */
[----:B------:R-:W-:Y:S01]  /*6a50*/  MUFU.EX2 R54, R53 ;  /* 0x0000003500367308 */ /* 0x000fe20000000800 */
[----:B------:R-:W-:-:S02]  /*6a60*/  WARPGROUP.DEPBAR.LE gsb0, 0x0 ;  /* 0x00008000000079c5 */ /* 0x000fc40000010000 */
[----:B------:R1:W-:Y:S01]  /*6a70*/  @!P1 SYNCS.ARRIVE.TRANS64.RED.A1T0 RZ, [R5+URZ], RZ ;  /* 0x000000ff05ff99a7 */ /* 0x0003e2000810043f */
[----:B------:R-:W-:-:S04]  /*6a80*/  F2FP.BF16.F32.PACK_AB R152, R25, R20 ;  /* 0x000000141998723e */ /* 0x000fc800000010ff */
[----:B------:R-:W2:Y:S01]  /*6a90*/  MUFU.EX2 R79, R79 ;  /* 0x0000004f004f7308 */ /* 0x000ea20000000800 */
[----:B------:R-:W-:Y:S02]  /*6aa0*/  F2FP.BF16.F32.PACK_AB R154, R37, R24 ;  /* 0x00000018259a723e */ /* 0x000fe400000010ff */
[----:B0-----:R-:W-:Y:S01]  /*6ab0*/  F2FP.BF16.F32.PACK_AB R157, R75, R52 ;  /* 0x000000344b9d723e */ /* 0x001fe200000010ff */
[-CC-:B-1----:R-:W-:Y:S01]  /*6ac0*/  FFMA.FTZ R5, R175, R0.reuse, -R30.reuse ;  /* 0x00000000af057223 */ /* 0x182fe2000001081e */
[----:B------:R0:W-:Y:S01]  /*6ad0*/  @!P1 SYNCS.ARRIVE.TRANS64.RED.A1T0 RZ, [R50+URZ], RZ ;  /* 0x000000ff32ff99a7 */ /* 0x0001e2000810043f */
[----:B------:R-:W-:Y:S02]  /*6ae0*/  FFMA.FTZ R30, R87, R0, -R30 ;  /* 0x00000000571e7223 */ /* 0x000fe4000001081e */
[----:B------:R-:W-:Y:S01]  /*6af0*/  MUFU.EX2 R48, R207 ;  /* 0x000000cf00307308 */ /* 0x000fe20000000800 */
[----:B------:R-:W-:-:S07]  /*6b00*/  F2FP.BF16.F32.PACK_AB R175, R47, R36 ;  /* 0x000000242faf723e */ /* 0x000fce00000010ff */
[----:B------:R-:W1:Y:S01]  /*6b10*/  MUFU.EX2 R5, R5 ;  /* 0x0000000500057308 */ /* 0x000e620000000800 */
[----:B--2---:R-:W-:-:S07]  /*6b20*/  F2FP.BF16.F32.PACK_AB R159, R79, R54 ;  /* 0x000000364f9f723e */ /* 0x004fce00000010ff */
[----:B0-----:R0:W2:Y:S08]  /*6b30*/  MUFU.EX2 R50, R173 ;  /* 0x000000ad00327308 */ /* 0x0010b00000000800 */
[----:B------:R-:W3:Y:S01]  /*6b40*/  MUFU.EX2 R83, R83 ;  /* 0x0000005300537308 */ /* 0x000ee20000000800 */
[----:B-1----:R-:W-:Y:S01]  /*6b50*/  FADD.FTZ R11, R5, R6 ;  /* 0x00000006050b7221 */ /* 0x002fe20000010000 */
[----:B------:R-:W-:Y:S01]  /*6b60*/  FADD.FTZ R6, R20, R27 ;  /* 0x0000001b14067221 */ /* 0x000fe20000010000 */
[----:B0-----:R-:W-:-:S02]  /*6b70*/  F2FP.BF16.F32.PACK_AB R173, R73, R34 ;  /* 0x0000002249ad723e */ /* 0x001fc400000010ff */
[----:B------:R-:W-:Y:S01]  /*6b80*/  FADD.FTZ R11, R46, R11 ;  /* 0x0000000b2e0b7221 */ /* 0x000fe20000010000 */
[----:B------:R-:W-:Y:S02]  /*6b90*/  FADD.FTZ R13, R25, R6 ;  /* 0x00000006190d7221 */ /* 0x000fe40000010000 */
[----:B------:R0:W-:Y:S01]  /*6ba0*/  MUFU.EX2 R10, R161 ;  /* 0x000000a1000a7308 */ /* 0x0001e20000000800 */
[----:B--2---:R-:W-:Y:S01]  /*6bb0*/  FADD.FTZ R11, R50, R11 ;  /* 0x0000000b320b7221 */ /* 0x004fe20000010000 */
[----:B------:R-:W-:Y:S01]  /*6bc0*/  FADD.FTZ R6, R24, R13 ;  /* 0x0000000d18067221 */ /* 0x000fe20000010000 */
[C---:B------:R-:W-:Y:S02]  /*6bd0*/  F2FP.BF16.F32.PACK_AB R163, R71.reuse, R50 ;  /* 0x0000003247a3723e */ /* 0x040fe400000010ff */
[----:B------:R-:W-:Y:S01]  /*6be0*/  FADD.FTZ R11, R71, R11 ;  /* 0x0000000b470b7221 */ /* 0x000fe20000010000 */
[----:B------:R-:W-:Y:S02]  /*6bf0*/  FADD.FTZ R6, R37, R6 ;  /* 0x0000000625067221 */ /* 0x000fe40000010000 */
[----:B------:R-:W1:Y:S01]  /*6c00*/  MUFU.EX2 R30, R30 ;  /* 0x0000001e001e7308 */ /* 0x000e620000000800 */
[----:B------:R-:W-:Y:S01]  /*6c10*/  FADD.FTZ R11, R52, R11 ;  /* 0x0000000b340b7221 */ /* 0x000fe20000010000 */
[----:B0-----:R-:W-:-:S02]  /*6c20*/  F2FP.BF16.F32.PACK_AB R161, R46, R5 ;  /* 0x000000052ea1723e */ /* 0x001fc400000010ff */
[----:B---3--:R-:W-:Y:S01]  /*6c30*/  F2FP.BF16.F32.PACK_AB R153, R83, R48 ;  /* 0x000000305399723e */ /* 0x008fe200000010ff */
[----:B------:R-:W-:-:S04]  /*6c40*/  FADD.FTZ R11, R75, R11 ;  /* 0x0000000b4b0b7221 */ /* 0x000fc80000010000 */
[----:B------:R-:W-:-:S04]  /*6c50*/  FADD.FTZ R11, R54, R11 ;  /* 0x0000000b360b7221 */ /* 0x000fc80000010000 */
[----:B------:R-:W-:-:S04]  /*6c60*/  FADD.FTZ R11, R79, R11 ;  /* 0x0000000b4f0b7221 */ /* 0x000fc80000010000 */
[----:B------:R-:W-:Y:S01]  /*6c70*/  FADD.FTZ R11, R48, R11 ;  /* 0x0000000b300b7221 */ /* 0x000fe20000010000 */
[----:B-1----:R-:W-:-:S03]  /*6c80*/  F2FP.BF16.F32.PACK_AB R155, R30, R10 ;  /* 0x0000000a1e9b723e */ /* 0x002fc600000010ff */
[----:B------:R-:W-:-:S04]  /*6c90*/  FADD.FTZ R11, R83, R11 ;  /* 0x0000000b530b7221 */ /* 0x000fc80000010000 */
[----:B------:R-:W-:Y:S01]  /*6ca0*/  FADD.FTZ R11, R10, R11 ;  /* 0x0000000b0a0b7221 */ /* 0x000fe20000010000 */
[----:B------:R-:W-:-:S03]  /*6cb0*/  IMAD.MOV.U32 R10, RZ, RZ, R4 ;  /* 0x000000ffff0a7224 */ /* 0x000fc600078e0004 */
[----:B------:R-:W-:Y:S01]  /*6cc0*/  FADD.FTZ R5, R30, R11 ;  /* 0x0000000b1e057221 */ /* 0x000fe20000010000 */
[----:B------:R-:W-:Y:S01]  /*6cd0*/  IMAD.MOV.U32 R11, RZ, RZ, R7 ;  /* 0x000000ffff0b7224 */ /* 0x000fe200078e0007 */
[----:B------:R-:W-:Y:S06]  /*6ce0*/  @P2 BRA `(.L_x_2012) ;  /* 0xffffffd400742947 */ /* 0x000fec000383ffff */
.L_x_2003:
[----:B------:R-:W-:-:S13]  /*6cf0*/  ISETP.LE.AND P2, PT, RZ, UR4, PT ;  /* 0x00000004ff007c0c */ /* 0x000fda000bf43270 */
[----:B------:R-:W-:Y:S05]  /*6d00*/  @!P2 BRA `(.L_x_2013) ;  /* 0x000000200068a947 */ /* 0x000fea0003800000 */
[----:B------:R-:W-:Y:S01]  /*6d10*/  IMAD.MOV.U32 R10, RZ, RZ, R7 ;  /* 0x000000ffff0a7224 */ /* 0x000fe200078e0007 */
[----:B------:R-:W-:Y:S01]  /*6d20*/  UMOV UR5, UR37 ;  /* 0x0000002500057c82 */ /* 0x000fe20008000000 */
[----:B------:R-:W-:Y:S01]  /*6d30*/  IMAD.MOV.U32 R11, RZ, RZ, R4 ;  /* 0x000000ffff0b7224 */ /* 0x000fe200078e0004 */
[----:B------:R-:W-:-:S06]  /*6d40*/  UMOV UR6, UR36 ;  /* 0x0000002400067c82 */ /* 0x000fcc0008000000 */
.L_x_2022:
[----:B------:R-:W-:-:S04]  /*6d50*/  UIADD3 UR10, UR6, 0x1, URZ ;  /* 0x00000001060a7890 */ /* 0x000fc8000fffe03f */
[----:B------:R-:W-:-:S04]  /*6d60*/  UISETP.NE.AND UP0, UPT, UR10, 0x2, UPT ;  /* 0x000000020a00788c */ /* 0x000fc8000bf05270 */
[----:B------:R-:W-:Y:S02]  /*6d70*/  USEL UR10, UR10, URZ, UP0 ;  /* 0x0000003f0a0a7287 */ /* 0x000fe40008000000 */
[----:B------:R-:W-:-:S04]  /*6d80*/  USEL UR37, URZ, 0x1, UP0 ;  /* 0x000000013f257887 */ /* 0x000fc80008000000 */
[----:B------:R-:W-:Y:S01]  /*6d90*/  ULOP3.LUT UR37, UR5, UR37, URZ, 0x3c, !UPT ;  /* 0x0000002505257292 */ /* 0x000fe2000f8e3c3f */
[----:B------:R-:W-:Y:S01]  /*6da0*/  UMOV UR36, UR10 ;  /* 0x0000000a00247c82 */ /* 0x000fe20008000000 */
[----:B------:R-:W-:Y:S10]  /*6db0*/  @!P0 BRA `(.L_x_2014) ;  /* 0x0000000000048947 */ /* 0x000ff40003800000 */
[----:B------:R-:W-:Y:S01]  /*6dc0*/  BPT.TRAP 0x1 ;  /* 0x000000040000795c */ /* 0x000fe20000300000 */
.L_x_2014:
[----:B------:R-:W-:Y:S01]  /*6dd0*/  ULEA UR7, UR36, UR38, 0x3 ;  /* 0x0000002624077291 */ /* 0x000fe2000f8e183f */
[----:B------:R-:W-:-:S05]  /*6de0*/  IMAD.U32 R0, RZ, RZ, UR37 ;  /* 0x00000025ff007e24 */ /* 0x000fca000f8e00ff */
[----:B------:R-:W-:-:S04]  /*6df0*/  SHF.L.U32 R0, R0, 0x1f, RZ ;  /* 0x0000001f00007819 */ /* 0x000fc800000006ff */
[----:B------:R0:W1:Y:S01]  /*6e00*/  SYNCS.PHASECHK.TRANS64.TRYWAIT P2, [UR7+0x34830], R0 ;  /* 0x03483000ff0075a7 */ /* 0x0000620008040147 */
[----:B------:R-:W-:Y:S05]  /*6e10*/  @!P0 BRA `(.L_x_2015) ;  /* 0x0000000000048947 */ /* 0x000fea0003800000 */
[----:B------:R-:W-:Y:S01]  /*6e20*/  BPT.TRAP 0x1 ;  /* 0x000000040000795c */ /* 0x000fe20000300000 */
.L_x_2015:
[----:B-1----:R-:W-:Y:S05]  /*6e30*/  @P2 BRA `(.L_x_2016) ;  /* 0x0000000000082947 */ /* 0x002fea0003800000 */
[----:B------:R-:W1:Y:S02]  /*6e40*/  SYNCS.PHASECHK.TRANS64.TRYWAIT P2, [UR7+0x34830], R0 ;  /* 0x03483000ff0075a7 */ /* 0x000e640008040147 */
[----:B-1----:R-:W-:Y:S05]  /*6e50*/  @!P2 BRA `(.L_x_2017) ;  /* 0x000000a40014a947 */ /* 0x002fea0003800000 */
.L_x_2016:
        /* <DEDUP_REMOVED lines=141> */
.L_x_2018:
[----:B------:R-:W-:Y:S01]  /*7730*/  ULEA UR11, UR6, UR38, 0x3 ;  /* 0x00000026060b7291 */ /* 0x000fe2000f8e183f */
[----:B01----:R-:W-:-:S05]  /*7740*/  IMAD.U32 R0, RZ, RZ, UR5 ;  /* 0x00000005ff007e24 */ /* 0x003fca000f8e00ff */
[----:B------:R-:W-:-:S04]  /*7750*/  SHF.L.U32 R0, R0, 0x1f, RZ ;  /* 0x0000001f00007819 */ /* 0x000fc800000006ff */
[----:B------:R0:W1:Y:S01]  /*7760*/  SYNCS.PHASECHK.TRANS64.TRYWAIT P2, [UR11+0x34850], R0 ;  /* 0x03485000ff0075a7 */ /* 0x000062000804014b */
[----:B------:R-:W-:Y:S05]  /*7770*/  @!P0 BRA `(.L_x_2019) ;  /* 0x0000000000048947 */ /* 0x000fea0003800000 */
[----:B------:R-:W-:Y:S01]  /*7780*/  BPT.TRAP 0x1 ;  /* 0x000000040000795c */ /* 0x000fe20000300000 */
.L_x_2019:
[----:B-1----:R-:W-:Y:S05]  /*7790*/  @P2 BRA `(.L_x_2020) ;  /* 0x0000000000082947 */ /* 0x002fea0003800000 */
[----:B------:R-:W1:Y:S02]  /*77a0*/  SYNCS.PHASECHK.TRANS64.TRYWAIT P2, [UR11+0x34850], R0 ;  /* 0x03485000ff0075a7 */ /* 0x000e64000804014b */
[----:B-1----:R-:W-:Y:S05]  /*77b0*/  @!P2 BRA `(.L_x_2021) ;  /* 0x0000009800d4a947 */ /* 0x002fea0003800000 */
.L_x_2020:
[----:B------:R-:W-:Y:S01]  /*77c0*/  UIADD3 UR5, UR38, 0x400, URZ ;  /* 0x0000040026057890 */ /* 0x000fe2000fffe03f */
[----:B------:R-:W-:Y:S01]  /*77d0*/  WARPGROUP.ARRIVE ;  /* 0x00000000000079c5 */ /* 0x000fe20000000000 */
[----:B------:R-:W-:Y:S01]  /*77e0*/  UMOV UR7, 0x40000040 ;  /* 0x4000004000077882 */ /* 0x000fe20000000000 */
[----:B01----:R-:W-:Y:S01]  /*77f0*/  FMNMX.FTZ R0, R24, R11, !PT ;  /* 0x0000000b18007209 */ /* 0x003fe20007810000 */
        /* <DEDUP_REMOVED lines=8> */
[----:B------:R-:W-:-:S04]  /*7880*/  FMNMX.FTZ R0, R32, R3, !PT ;  /* 0x0000000320007209 */ /* 0x000fc80007810000 */
        /* <DEDUP_REMOVED lines=31> */
[----:B------:R-:W0:Y:S03]  /*7a80*/  LDC R0, c[0x0][0x988] ;  /* 0x00026200ff007b82 */ /* 0x000e260000000800 */
[----:B------:R-:W1:Y:S02]  /*7a90*/  SHFL.BFLY PT, R3, R2, 0x2, 0x1f ;  /* 0x0c401f0002037f89 */ /* 0x000e6400000e0000 */
[----:B-1----:R-:W-:Y:S02]  /*7aa0*/  FMNMX.FTZ R7, R2, R3, !PT ;  /* 0x0000000302077209 */ /* 0x002fe40007810000 */
[----:B------:R-:W-:-:S03]  /*7ab0*/  FMNMX.FTZ R2, R26, R10, !PT ;  /* 0x0000000a1a027209 */ /* 0x000fc60007810000 */
[----:B------:R-:W1:Y:S01]  /*7ac0*/  SHFL.BFLY PT, R4, R7, 0x1, 0x1f ;  /* 0x0c201f0007047f89 */ /* 0x000e6200000e0000 */
[----:B------:R-:W-:Y:S02]  /*7ad0*/  WARPGROUP.DEPBAR.LE gsb0, 0x0 ;  /* 0x00008000000079c5 */ /* 0x000fe40000010000 */
[----:B------:R-:W-:-:S06]  /*7ae0*/  WARPGROUP.ARRIVE ;  /* 0x00000000000079c5 */ /* 0x000fcc0000000000 */
[----:B------:R-:W-:Y:S01]  /*7af0*/  HGMMA.64x128x16.F32.BF16 R88, R176, gdesc[UR4].tnspB, R88, gsb0 ;  /* 0x41e00004b0587df0 */ /* 0x000fe20008001858 */
[----:B------:R-:W-:Y:S01]  /*7b00*/  UIADD3 UR6, UR5, 0x100, URZ ;  /* 0x0000010005067890 */ /* 0x000fe2000fffe03f */
[----:B------:R-:W-:Y:S01]  /*7b10*/  UMOV UR7, 0x40000040 ;  /* 0x4000004000077882 */ /* 0x000fe20000000000 */
[----:B-1----:R-:W-:Y:S02]  /*7b20*/  FMNMX.FTZ R4, R7, R4, !PT ;  /* 0x0000000407047209 */ /* 0x002fe40007810000 */
[----:B------:R-:W-:-:S03]  /*7b30*/  FMNMX.FTZ R7, R27, R2, !PT ;  /* 0x000000021b077209 */ /* 0x000fc60007810000 */
[----:B------:R-:W-:Y:S01]  /*7b40*/  FADD.FTZ R3, -R4, R11 ;  /* 0x0000000b04037221 */ /* 0x000fe20000010100 */
[----:B------:R-:W-:-:S03]  /*7b50*/  FMNMX.FTZ R2, R30, R7, !PT ;  /* 0x000000071e027209 */ /* 0x000fc60007810000 */
[----:B0-----:R-:W-:Y:S01]  /*7b60*/  FMUL.FTZ R3, R3, R0 ;  /* 0x0000000003037220 */ /* 0x001fe20000410000 */
        /* <DEDUP_REMOVED lines=30> */
[----:B------:R-:W0:Y:S01]  /*7d50*/  SHFL.BFLY PT, R7, R2, 0x2, 0x1f ;  /* 0x0c401f0002077f89 */ /* 0x000e2200000e0000 */
        /* <DEDUP_REMOVED lines=16> */
[----:B0-----:R-:W-:Y:S01]  /*7e60*/  FMNMX.FTZ R24, R2, R7, !PT ;  /* 0x0000000702187209 */ /* 0x001fe20007810000 */
[----:B------:R-:W-:Y:S01]  /*7e70*/  UMOV UR7, 0x40000040 ;  /* 0x4000004000077882 */ /* 0x000fe20000000000 */
[-CC-:B------:R-:W-:Y:S01]  /*7e80*/  FFMA.FTZ R11, R25, R0.reuse, -R169.reuse ;  /* 0x00000000190b7223 */ /* 0x180fe200000108a9 */
[-CC-:B------:R-:W-:Y:S01]  /*7e90*/  FFMA.FTZ R25, R41, R0.reuse, -R169.reuse ;  /* 0x0000000029197223 */ /* 0x180fe200000108a9 */
[-CC-:B------:R-:W-:Y:S01]  /*7ea0*/  FFMA.FTZ R41, R57, R0.reuse, -R169.reuse ;  /* 0x0000000039297223 */ /* 0x180fe200000108a9 */
[----:B------:R-:W0:Y:S01]  /*7eb0*/  SHFL.BFLY PT, R7, R24, 0x1, 0x1f ;  /* 0x0c201f0018077f89 */ /* 0x000e2200000e0000 */
[-CC-:B------:R-:W-:Y:S01]  /*7ec0*/  FFMA.FTZ R57, R73, R0.reuse, -R169.reuse ;  /* 0x0000000049397223 */ /* 0x180fe200000108a9 */
[----:B------:R-:W1:Y:S01]  /*7ed0*/  MUFU.EX2 R180, R180 ;  /* 0x000000b400b47308 */ /* 0x000e620000000800 */
        /* <DEDUP_REMOVED lines=14> */
[--C-:B------:R-:W-:Y:S01]  /*7fc0*/  FFMA.FTZ R53, R69, R0, -R169.reuse ;  /* 0x0000000045357223 */ /* 0x100fe200000108a9 */
[----:B------:R-:W-:Y:S01]  /*7fd0*/  MUFU.EX2 R182, R182 ;  /* 0x000000b600b67308 */ /* 0x000fe20000000800 */
[----:B-1----:R-:W-:Y:S01]  /*7fe0*/  FFMA.FTZ R6, R3, R6, R180 ;  /* 0x0000000603067223 */ /* 0x002fe200000100b4 */
[-CC-:B------:R-:W-:Y:S01]  /*7ff0*/  FFMA.FTZ R168, R48, R0.reuse, -R169.reuse ;  /* 0x0000000030a87223 */ /* 0x180fe200000108a9 */
[-CC-:B------:R-:W-:Y:S01]  /*8000*/  FFMA.FTZ R170, R52, R0.reuse, -R169.reuse ;  /* 0x0000000034aa7223 */ /* 0x180fe200000108a9 */
[-CC-:B------:R-:W-:Y:S01]  /*8010*/  FFMA.FTZ R12, R72, R0.reuse, -R169.reuse ;  /* 0x00000000480c7223 */ /* 0x180fe200000108a9 */
[-CC-:B------:R-:W-:Y:S01]  /*8020*/  FFMA.FTZ R14, R76, R0.reuse, -R169.reuse ;  /* 0x000000004c0e7223 */ /* 0x180fe200000108a9 */
[----:B0-----:R-:W-:Y:S01]  /*8030*/  FMNMX.FTZ R7, R24, R7, !PT ;  /* 0x0000000718077209 */ /* 0x001fe20007810000 */
[-CC-:B------:R-:W-:Y:S01]  /*8040*/  FFMA.FTZ R61, R77, R0.reuse, -R169.reuse ;  /* 0x000000004d3d7223 */ /* 0x180fe200000108a9 */
[----:B------:R-:W-:Y:S01]  /*8050*/  MUFU.EX2 R13, R13 ;  /* 0x0000000d000d7308 */ /* 0x000fe20000000800 */
[-CC-:B------:R-:W-:Y:S01]  /*8060*/  FFMA.FTZ R16, R80, R0.reuse, -R169.reuse ;  /* 0x0000000050107223 */ /* 0x180fe200000108a9 */
[-CC-:B------:R-:W-:Y:S01]  /*8070*/  FFMA.FTZ R65, R81, R0.reuse, -R169.reuse ;  /* 0x0000000051417223 */ /* 0x180fe200000108a9 */
[----:B------:R-:W-:Y:S01]  /*8080*/  FADD.FTZ R73, -R7, R10 ;  /* 0x0000000a07497221 */ /* 0x000fe20000010100 */
[-CC-:B------:R-:W-:Y:S01]  /*8090*/  FFMA.FTZ R20, R84, R0.reuse, -R169.reuse ;  /* 0x0000000054147223 */ /* 0x180fe200000108a9 */
[----:B------:R-:W-:Y:S01]  /*80a0*/  FFMA.FTZ R69, R85, R0, -R169 ;  /* 0x0000000055457223 */ /* 0x000fe200000108a9 */
[----:B--2---:R-:W-:Y:S01]  /*80b0*/  F2FP.BF16.F32.PACK_AB R180, R11, R180 ;  /* 0x000000b40bb4723e */ /* 0x004fe200000010ff */
[-C--:B------:R-:W-:Y:S01]  /*80c0*/  FMUL.FTZ R2, R73, R0.reuse ;  /* 0x0000000049027220 */ /* 0x080fe20000410000 */
[-C--:B------:R-:W-:Y:S01]  /*80d0*/  FMUL.FTZ R73, R7, R0.reuse ;  /* 0x0000000007497220 */ /* 0x080fe20000410000 */
[----:B------:R-:W-:Y:S03]  /*80e0*/  MUFU.EX2 R176, R176 ;  /* 0x000000b000b07308 */ /* 0x000fe60000000800 */
[-CC-:B------:R-:W-:Y:S01]  /*80f0*/  FFMA.FTZ R10, R27, R0.reuse, -R73.reuse ;  /* 0x000000001b0a7223 */ /* 0x180fe20000010849 */
[----:B------:R-:W-:Y:S01]  /*8100*/  FFMA.FTZ R181, R26, R0, -R73 ;  /* 0x000000001ab57223 */ /* 0x000fe20000010849 */
[----:B------:R-:W-:-:S02]  /*8110*/  IMAD.U32 R27, RZ, RZ, UR10 ;  /* 0x0000000aff1b7e24 */ /* 0x000fc4000f8e00ff */
[-CC-:B------:R-:W-:Y:S01]  /*8120*/  FFMA.FTZ R183, R30, R0.reuse, -R73.reuse ;  /* 0x000000001eb77223 */ /* 0x180fe20000010849 */
[-CC-:B------:R-:W-:Y:S01]  /*8130*/  FFMA.FTZ R28, R31, R0.reuse, -R73.reuse ;  /* 0x000000001f1c7223 */ /* 0x180fe20000010849 */
[----:B------:R-:W-:Y:S01]  /*8140*/  MUFU.EX2 R2, R2 ;  /* 0x0000000200027308 */ /* 0x000fe20000000800 */
[-CC-:B------:R-:W-:Y:S01]  /*8150*/  FFMA.FTZ R177, R34, R0.reuse, -R73.reuse ;  /* 0x0000000022b17223 */ /* 0x180fe20000010849 */
[----:B------:R-:W-:Y:S01]  /*8160*/  @!P1 LEA R27, R27, UR38, 0x3 ;  /* 0x000000261b1b9c11 */ /* 0x000fe2000f8e18ff */
[----:B------:R-:W-:Y:S02]  /*8170*/  IMAD.U32 R31, RZ, RZ, UR11 ;  /* 0x0000000bff1f7e24 */ /* 0x000fe4000f8e00ff */
[-CC-:B------:R-:W-:Y:S01]  /*8180*/  FFMA.FTZ R36, R35, R0.reuse, -R73.reuse ;  /* 0x0000000023247223 */ /* 0x180fe20000010849 */
[-CC-:B------:R-:W-:Y:S01]  /*8190*/  FFMA.FTZ R179, R38, R0.reuse, -R73.reuse ;  /* 0x0000000026b37223 */ /* 0x180fe20000010849 */
[-CC-:B------:R-:W-:Y:S01]  /*81a0*/  FFMA.FTZ R32, R39, R0.reuse, -R73.reuse ;  /* 0x0000000027207223 */ /* 0x180fe20000010849 */
[----:B------:R-:W-:Y:S01]  /*81b0*/  @!P1 VIADD R27, R27, 0x34840 ;  /* 0x000348401b1b9836 */ /* 0x000fe20000000000 */
[----:B------:R-:W0:Y:S01]  /*81c0*/  MUFU.EX2 R181, R181 ;  /* 0x000000b500b57308 */ /* 0x000e220000000800 */
[-CC-:B------:R-:W-:Y:S01]  /*81d0*/  FFMA.FTZ R173, R42, R0.reuse, -R73.reuse ;  /* 0x000000002aad7223 */ /* 0x180fe20000010849 */
[-CC-:B------:R-:W-:Y:S01]  /*81e0*/  FFMA.FTZ R34, R43, R0.reuse, -R73.reuse ;  /* 0x000000002b227223 */ /* 0x180fe20000010849 */
[-C--:B------:R-:W-:Y:S01]  /*81f0*/  FFMA.FTZ R175, R46, R0.reuse, -R73 ;  /* 0x000000002eaf7223 */ /* 0x080fe20000010849 */
[----:B------:R-:W-:Y:S01]  /*8200*/  @!P1 PRMT R27, RZ, 0x654, R27 ;  /* 0x00000654ff1b9816 */ /* 0x000fe2000000001b */
[-CC-:B------:R-:W-:Y:S01]  /*8210*/  FFMA.FTZ R30, R47, R0.reuse, -R73.reuse ;  /* 0x000000002f1e7223 */ /* 0x180fe20000010849 */
[-CC-:B------:R-:W-:Y:S01]  /*8220*/  FFMA.FTZ R24, R51, R0.reuse, -R73.reuse ;  /* 0x0000000033187223 */ /* 0x180fe20000010849 */
        /* <DEDUP_REMOVED lines=8> */
[-C--:B------:R-:W-:Y:S01]  /*82b0*/  FFMA.FTZ R71, R71, R0.reuse, -R73 ;  /* 0x0000000047477223 */ /* 0x080fe20000010849 */
[----:B------:R-:W-:Y:S01]  /*82c0*/  MUFU.EX2 R183, R183 ;  /* 0x000000b700b77308 */ /* 0x000fe20000000800 */
[----:B0-----:R-:W-:Y:S01]  /*82d0*/  FFMA.FTZ R5, R2, R5, R181 ;  /* 0x0000000502057223 */ /* 0x001fe200000100b5 */
[-CC-:B------:R-:W-:Y:S01]  /*82e0*/  FFMA.FTZ R74, R74, R0.reuse, -R73.reuse ;  /* 0x000000004a4a7223 */ /* 0x180fe20000010849 */
[-CC-:B------:R-:W-:Y:S01]  /*82f0*/  FFMA.FTZ R75, R75, R0.reuse, -R73.reuse ;  /* 0x000000004b4b7223 */ /* 0x180fe20000010849 */
[-CC-:B------:R-:W-:Y:S01]  /*8300*/  FFMA.FTZ R78, R78, R0.reuse, -R73.reuse ;  /* 0x000000004e4e7223 */ /* 0x180fe20000010849 */
[-CC-:B------:R-:W-:Y:S01]  /*8310*/  FFMA.FTZ R79, R79, R0.reuse, -R73.reuse ;  /* 0x000000004f4f7223 */ /* 0x180fe20000010849 */
[-CC-:B------:R-:W-:Y:S01]  /*8320*/  FFMA.FTZ R82, R82, R0.reuse, -R73.reuse ;  /* 0x0000000052527223 */ /* 0x180fe20000010849 */
[-CC-:B------:R-:W-:Y:S01]  /*8330*/  FFMA.FTZ R83, R83, R0.reuse, -R73.reuse ;  /* 0x0000000053537223 */ /* 0x180fe20000010849 */
[----:B------:R-:W-:Y:S01]  /*8340*/  MUFU.EX2 R28, R28 ;  /* 0x0000001c001c7308 */ /* 0x000fe20000000800 */
[----:B-1----:R-:W-:Y:S01]  /*8350*/  F2FP.BF16.F32.PACK_AB R181, R10, R181 ;  /* 0x000000b50ab5723e */ /* 0x002fe200000010ff */
[----:B------:R-:W-:-:S06]  /*8360*/  FFMA.FTZ R86, R86, R0, -R73 ;  /* 0x0000000056567223 */ /* 0x000fcc0000010849 */
        /* <DEDUP_REMOVED lines=9> */
[----:B------:R-:W-:-:S04]  /*8400*/  FFMA.FTZ R164, R56, R0, -R169 ;  /* 0x0000000038a47223 */ /* 0x000fc800000108a9 */
[----:B------:R-:W-:Y:S01]  /*8410*/  MUFU.EX2 R172, R172 ;  /* 0x000000ac00ac7308 */ /* 0x000fe20000000800 */
[-C--:B------:R-:W-:Y:S01]  /*8420*/  FFMA.FTZ R166, R60, R0.reuse, -R169 ;  /* 0x000000003ca67223 */ /* 0x080fe200000108a9 */
[-CC-:B------:R-:W-:Y:S01]  /*8430*/  FFMA.FTZ R165, R58, R0.reuse, -R73.reuse ;  /* 0x000000003aa57223 */ /* 0x180fe20000010849 */
[----:B------:R-:W-:Y:S01]  /*8440*/  FFMA.FTZ R167, R62, R0, -R73 ;  /* 0x000000003ea77223 */ /* 0x000fe20000010849 */
[----:B------:R-:W-:Y:S01]  /*8450*/  HGMMA.64x128x16.F32.BF16 R88, R160, gdesc[UR4].tnspB, R88, gsb0 ;  /* 0x41e00004a0587df0 */ /* 0x000fe20008001858 */
[----:B------:R-:W-:Y:S01]  /*8460*/  UIADD3 UR6, UR5, 0x300, URZ ;  /* 0x0000030005067890 */ /* 0x000fe2000fffe03f */
[----:B------:R-:W-:Y:S02]  /*8470*/  UMOV UR7, 0x40000040 ;  /* 0x4000004000077882 */ /* 0x000fe40000000000 */
        /* <DEDUP_REMOVED lines=22> */
[-CC-:B------:R-:W-:Y:S02]  /*85e0*/  FFMA.FTZ R169, R50, R0.reuse, -R73.reuse ;  /* 0x0000000032a97223 */ /* 0x180fe40000010849 */
[----:B------:R-:W-:Y:S01]  /*85f0*/  MUFU.EX2 R166, R166 ;  /* 0x000000a600a67308 */ /* 0x000fe20000000800 */
[----:B------:R-:W-:Y:S01]  /*8600*/  FFMA.FTZ R73, R87, R0, -R73 ;  /* 0x0000000057497223 */ /* 0x000fe20000010849 */
[----:B------:R-:W-:Y:S01]  /*8610*/  HGMMA.64x128x16.F32.BF16 R88, R156, gdesc[UR4].tnspB, R88, gsb0 ;  /* 0x41e000049c587df0 */ /* 0x000fe20008001858 */
[----:B------:R-:W-:Y:S01]  /*8620*/  UIADD3 UR6, UR5, 0x380, URZ ;  /* 0x0000038005067890 */ /* 0x000fe2000fffe03f */
[----:B------:R-:W-:Y:S02]  /*8630*/  UMOV UR7, 0x40000040 ;  /* 0x4000004000077882 */ /* 0x000fe40000000000 */
[----:B------:R-:W-:-:S02]  /*8640*/  UMOV UR5, UR37 ;  /* 0x0000002500057c82 */ /* 0x000fc40008000000 */
        /* <DEDUP_REMOVED lines=13> */
[----:B------:R-:W0:Y:S08]  /*8720*/  MUFU.EX2 R57, R57 ;  /* 0x0000003900397308 */ /* 0x000e300000000800 */
[----:B------:R-:W-:Y:S08]  /*8730*/  MUFU.EX2 R75, R75 ;  /* 0x0000004b004b7308 */ /* 0x000ff00000000800 */
[----:B------:R-:W-:Y:S08]  /*8740*/  MUFU.EX2 R14, R14 ;  /* 0x0000000e000e7308 */ /* 0x000ff00000000800 */
[----:B------:R-:W1:Y:S01]  /*8750*/  MUFU.EX2 R61, R61 ;  /* 0x0000003d003d7308 */ /* 0x000e620000000800 */
[----:B------:R-:W-:-:S02]  /*8760*/  WARPGROUP.DEPBAR.LE gsb0, 0x0 ;  /* 0x00008000000079c5 */ /* 0x000fc40000010000 */
[----:B------:R-:W-:-:S05]  /*8770*/  WARPGROUP.ARRIVE ;  /* 0x00000000000079c5 */ /* 0x000fca0000000000 */
[----:B------:R-:W-:Y:S01]  /*8780*/  MUFU.EX2 R157, R74 ;  /* 0x0000004a009d7308 */ /* 0x000fe20000000800 */
[----:B0-----:R-:W-:Y:S01]  /*8790*/  F2FP.BF16.F32.PACK_AB R156, R57, R12 ;  /* 0x0000000c399c723e */ /* 0x001fe200000010ff */
[----:B------:R-:W-:Y:S01]  /*87a0*/  HGMMA.64x128x16.F32.BF16 R88, R152, gdesc[UR4].tnspB, R88, gsb0 ;  /* 0x41e0000498587df0 */ /* 0x000fe20008001858 */
[----:B------:R-:W-:Y:S01]  /*87b0*/  UIADD3 UR6, UR4, -0x1, URZ ;  /* 0xffffffff04067890 */ /* 0x000fe2000fffe03f */
[----:B-1----:R-:W-:-:S04]  /*87c0*/  F2FP.BF16.F32.PACK_AB R158, R61, R14 ;  /* 0x0000000e3d9e723e */ /* 0x002fc800000010ff */
[----:B------:R-:W-:Y:S02]  /*87d0*/  MUFU.EX2 R159, R78 ;  /* 0x0000004e009f7308 */ /* 0x000fe40000000800 */
[----:B------:R-:W-:Y:S01]  /*87e0*/  UMOV UR4, UR6 ;  /* 0x0000000600047c82 */ /* 0x000fe20008000000 */
[----:B------:R-:W-:-:S05]  /*87f0*/  UMOV UR6, UR36 ;  /* 0x0000002400067c82 */ /* 0x000fca0008000000 */
[----:B------:R-:W-:Y:S08]  /*8800*/  MUFU.EX2 R79, R79 ;  /* 0x0000004f004f7308 */ /* 0x000ff00000000800 */
[----:B------:R-:W-:Y:S08]  /*8810*/  MUFU.EX2 R16, R16 ;  /* 0x0000001000107308 */ /* 0x000ff00000000800 */
[----:B------:R-:W0:Y:S08]  /*8820*/  MUFU.EX2 R65, R65 ;  /* 0x0000004100417308 */ /* 0x000e300000000800 */
[----:B------:R-:W-:Y:S08]  /*8830*/  MUFU.EX2 R83, R83 ;  /* 0x0000005300537308 */ /* 0x000ff00000000800 */
[----:B------:R-:W-:Y:S08]  /*8840*/  MUFU.EX2 R20, R20 ;  /* 0x0000001400147308 */ /* 0x000ff00000000800 */
[----:B------:R-:W1:Y:S01]  /*8850*/  MUFU.EX2 R69, R69 ;  /* 0x0000004500457308 */ /* 0x000e620000000800 */
[----:B------:R-:W-:-:S02]  /*8860*/  WARPGROUP.DEPBAR.LE gsb0, 0x0 ;  /* 0x00008000000079c5 */ /* 0x000fc40000010000 */
[----:B------:R2:W-:Y:S05]  /*8870*/  @!P1 SYNCS.ARRIVE.TRANS64.RED.A1T0 RZ, [R27+URZ], RZ ;  /* 0x000000ff1bff99a7 */ /* 0x0005ea000810043f */
[----:B------:R-:W3:Y:S01]  /*8880*/  MUFU.EX2 R153, R82 ;  /* 0x0000005200997308 */ /* 0x000ee20000000800 */
[----:B0-----:R-:W-:Y:S02]  /*8890*/  F2FP.BF16.F32.PACK_AB R152, R65, R16 ;  /* 0x000000104198723e */ /* 0x001fe400000010ff */
[----:B-1----:R-:W-:Y:S01]  /*88a0*/  F2FP.BF16.F32.PACK_AB R154, R69, R20 ;  /* 0x00000014459a723e */ /* 0x002fe200000010ff */
[----:B--2---:R-:W-:-:S04]  /*88b0*/  @!P1 VIADD R27, R31, 0x34860 ;  /* 0x000348601f1b9836 */ /* 0x004fc80000000000 */
[----:B------:R-:W0:Y:S01]  /*88c0*/  MUFU.EX2 R155, R86 ;  /* 0x00000056009b7308 */ /* 0x000e220000000800 */
[----:B------:R-:W-:Y:S01]  /*88d0*/  @!P1 PRMT R31, RZ, 0x654, R27 ;  /* 0x00000654ff1f9816 */ /* 0x000fe2000000001b */
[----:B------:R-:W-:Y:S01]  /*88e0*/  FADD.FTZ R27, R11, R6 ;  /* 0x000000060b1b7221 */ /* 0x000fe20000010000 */
[----:B------:R-:W-:Y:S02]  /*88f0*/  FADD.FTZ R6, R10, R5 ;  /* 0x000000050a067221 */ /* 0x000fe40000010000 */
[----:B------:R1:W-:Y:S01]  /*8900*/  @!P1 SYNCS.ARRIVE.TRANS64.RED.A1T0 RZ, [R31+URZ], RZ ;  /* 0x000000ff1fff99a7 */ /* 0x0003e2000810043f */
        /* <DEDUP_REMOVED lines=69> */
[----:B------:R-:W2:Y:S01]  /*8d60*/  MUFU.EX2 R12, R73 ;  /* 0x00000049000c7308 */ /* 0x000ea20000000800 */
        /* <DEDUP_REMOVED lines=9> */
[----:B---3--:R-:W-:Y:S01]  /*8e00*/  FADD.FTZ R6, R153, R6 ;  /* 0x0000000699067221 */ /* 0x008fe20000010000 */
[----:B------:R-:W-:Y:S02]  /*8e10*/  F2FP.BF16.F32.PACK_AB R153, R83, R153 ;  /* 0x000000995399723e */ /* 0x000fe400000010ff */
[----:B------:R-:W-:Y:S01]  /*8e20*/  FADD.FTZ R5, R65, R10 ;  /* 0x0000000a41057221 */ /* 0x000fe20000010000 */
[----:B------:R-:W-:-:S03]  /*8e30*/  FADD.FTZ R6, R83, R6 ;  /* 0x0000000653067221 */ /* 0x000fc60000010000 */
[----:B------:R-:W-:Y:S01]  /*8e40*/  FADD.FTZ R10, R20, R5 ;  /* 0x00000005140a7221 */ /* 0x000fe20000010000 */
[----:B0-----:R-:W-:Y:S01]  /*8e50*/  FADD.FTZ R5, R155, R6 ;  /* 0x000000069b057221 */ /* 0x001fe20000010000 */
[C---:B--2---:R-:W-:Y:S02]  /*8e60*/  F2FP.BF16.F32.PACK_AB R155, R12.reuse, R155 ;  /* 0x0000009b0c9b723e */ /* 0x044fe400000010ff */
[----:B------:R-:W-:Y:S01]  /*8e70*/  FADD.FTZ R6, R69, R10 ;  /* 0x0000000a45067221 */ /* 0x000fe20000010000 */
[----:B------:R-:W-:Y:S01]  /*8e80*/  FADD.FTZ R5, R12, R5 ;  /* 0x000000050c057221 */ /* 0x000fe20000010000 */
[----:B------:R-:W-:Y:S01]  /*8e90*/  IMAD.MOV.U32 R10, RZ, RZ, R7 ;  /* 0x000000ffff0a7224 */ /* 0x000fe200078e0007 */
[----:B-1----:R-:W-:Y:S06]  /*8ea0*/  @P2 BRA `(.L_x_2022) ;  /* 0xffffffdc00a82947 */ /* 0x002fec000383ffff */
.L_x_2013:
        /* <DEDUP_REMOVED lines=67> */
.L_x_2023:
[----:B------:R-:W-:Y:S01]  /*92e0*/  ULEA UR5, UR36, UR38, 0x3 ;  /* 0x0000002624057291 */ /* 0x000fe2000f8e183f */
[----:B------:R-:W-:-:S05]  /*92f0*/  IMAD.U32 R2, RZ, RZ, UR37 ;  /* 0x00000025ff027e24 */ /* 0x000fca000f8e00ff */
[----:B------:R-:W-:-:S04]  /*9300*/  SHF.L.U32 R2, R2, 0x1f, RZ ;  /* 0x0000001f02027819 */ /* 0x000fc800000006ff */
[----:B------:R0:W1:Y:S01]  /*9310*/  SYNCS.PHASECHK.TRANS64.TRYWAIT P2, [UR5+0x34850], R2 ;  /* 0x03485002ff0075a7 */ /* 0x0000620008040145 */
[----:B------:R-:W-:Y:S05]  /*9320*/  @!P0 BRA `(.L_x_2024) ;  /* 0x0000000000048947 */ /* 0x000fea0003800000 */
[----:B------:R-:W-:Y:S01]  /*9330*/  BPT.TRAP 0x1 ;  /* 0x000000040000795c */ /* 0x000fe20000300000 */
.L_x_2024:
[----:B-1----:R-:W-:Y:S05]  /*9340*/  @P2 BRA `(.L_x_2025) ;  /* 0x0000000000082947 */ /* 0x002fea0003800000 */
[----:B------:R-:W1:Y:S02]  /*9350*/  SYNCS.PHASECHK.TRANS64.TRYWAIT P0, [UR5+0x34850], R2 ;  /* 0x03485002ff0075a7 */ /* 0x000e640008000145 */
[----:B-1----:R-:W-:Y:S05]  /*9360*/  @!P0 BRA `(.L_x_2026) ;  /* 0x0000008000008947 */ /* 0x002fea0003800000 */
.L_x_2025:
[----:B------:R-:W-:Y:S01]  /*9370*/  UIADD3 UR38, UR38, 0x400, URZ ;  /* 0x0000040026267890 */ /* 0x000fe2000fffe03f */
[----:B------:R-:W-:Y:S01]  /*9380*/  WARPGROUP.ARRIVE ;  /* 0x00000000000079c5 */ /* 0x000fe20000000000 */
[----:B------:R-:W-:Y:S01]  /*9390*/  UMOV UR7, 0x40000040 ;  /* 0x4000004000077882 */ /* 0x000fe20000000000 */
[----:B-1----:R-:W1:Y:S01]  /*93a0*/  SHFL.BFLY PT, R3, R6, 0x2, 0x1f ;  /* 0x0c401f0006037f89 */ /* 0x002e6200000e0000 */
[----:B------:R-:W-:Y:S01]  /*93b0*/  USHF.R.U32.HI UR38, URZ, 0x4, UR38 ;  /* 0x000000043f267899 */ /* 0x000fe20008011626 */
[----:B------:R-:W-:Y:S01]  /*93c0*/  IMAD.MOV.U32 R11, RZ, RZ, RZ ;  /* 0x000000ffff0b7224 */ /* 0x000fe200078e00ff */
[----:B------:R-:W-:Y:S01]  /*93d0*/  R2UR UR8, R188 ;  /* 0x00000000bc0872ca */ /* 0x000fe200000e0000 */
[----:B0-----:R-:W0:Y:S01]  /*93e0*/  SHFL.BFLY PT, R2, R5, 0x2, 0x1f ;  /* 0x0c401f0005027f89 */ /* 0x001e2200000e0000 */
        /* <DEDUP_REMOVED lines=9> */
[----:B-1----:R-:W-:Y:S01]  /*9480*/  FADD.FTZ R3, R3, R6 ;  /* 0x0000000603037221 */ /* 0x002fe20000010000 */
[----:B------:R-:W-:Y:S01]  /*9490*/  UMOV UR7, 0x40000040 ;  /* 0x4000004000077882 */ /* 0x000fe20000000000 */
[----:B------:R-:W-:-:S02]  /*94a0*/  IMAD.U32 R188, RZ, RZ, UR8 ;  /* 0x00000008ffbc7e24 */ /* 0x000fc4000f8e00ff */
[----:B0-----:R-:W-:Y:S01]  /*94b0*/  FADD.FTZ R8, R2, R5 ;  /* 0x0000000502087221 */ /* 0x001fe20000010000 */
[----:B------:R-:W-:Y:S01]  /*94c0*/  IMAD.MOV.U32 R5, RZ, RZ, RZ ;  /* 0x000000ffff057224 */ /* 0x000fe200078e00ff */
[----:B------:R-:W0:Y:S01]  /*94d0*/  SHFL.BFLY PT, R2, R3, 0x1, 0x1f ;  /* 0x0c201f0003027f89 */ /* 0x000e2200000e0000 */
[----:B------:R-:W-:-:S03]  /*94e0*/  USEL UR36, UR36, URZ, UP0 ;  /* 0x0000003f24247287 */ /* 0x000fc60008000000 */
[----:B------:R-:W1:Y:S01]  /*94f0*/  SHFL.BFLY PT, R9, R8, 0x1, 0x1f ;  /* 0x0c201f0008097f89 */ /* 0x000e6200000e0000 */
[----:B0-----:R-:W-:Y:S01]  /*9500*/  FADD.FTZ R12, R3, R2 ;  /* 0x00000002030c7221 */ /* 0x001fe20000010000 */
[----:B------:R-:W-:Y:S02]  /*9510*/  IMAD.MOV.U32 R2, RZ, RZ, -0x800000 ;  /* 0xff800000ff027424 */ /* 0x000fe400078e00ff */
[----:B------:R-:W-:Y:S02]  /*9520*/  IMAD.MOV.U32 R3, RZ, RZ, -0x800000 ;  /* 0xff800000ff037424 */ /* 0x000fe400078e00ff */
[----:B-1----:R-:W-:Y:S01]  /*9530*/  FADD.FTZ R13, R8, R9 ;  /* 0x00000009080d7221 */ /* 0x002fe20000010000 */
[----:B------:R-:W-:Y:S01]  /*9540*/  FSETP.NE.FTZ.AND P0, PT, R12, RZ, PT ;  /* 0x000000ff0c00720b */ /* 0x000fe20003f15000 */
[----:B------:R-:W-:-:S03]  /*9550*/  IMAD.U32 R8, RZ, RZ, UR5 ;  /* 0x00000005ff087e24 */ /* 0x000fc6000f8e00ff */
[----:B------:R-:W-:-:S09]  /*9560*/  FSETP.NE.FTZ.AND P2, PT, R13, RZ, PT ;  /* 0x000000ff0d00720b */ /* 0x000fd20003f55000 */
[C---:B------:R-:W-:Y:S01]  /*9570*/  @P0 FMUL.FTZ R9, R0.reuse, 0.69314718246459960938 ;  /* 0x3f31721800090820 */ /* 0x040fe20000410000 */
[----:B------:R-:W0:Y:S03]  /*9580*/  @P0 MUFU.LG2 R10, R12 ;  /* 0x0000000c000a0308 */ /* 0x000e260000000c00 */
[----:B------:R-:W-:Y:S01]  /*9590*/  @P2 FMUL.FTZ R15, R0, 0.69314718246459960938 ;  /* 0x3f317218000f2820 */ /* 0x000fe20000410000 */
[----:B------:R-:W-:-:S04]  /*95a0*/  @!P1 VIADD R0, R8, 0x34860 ;  /* 0x0003486008009836 */ /* 0x000fc80000000000 */
[----:B------:R-:W1:Y:S01]  /*95b0*/  @P2 MUFU.LG2 R6, R13 ;  /* 0x0000000d00062308 */ /* 0x000e620000000c00 */
[----:B------:R-:W-:-:S07]  /*95c0*/  @!P1 PRMT R0, RZ, 0x654, R0 ;  /* 0x00000654ff009816 */ /* 0x000fce0000000000 */
        /* <DEDUP_REMOVED lines=45> */
[-C--:B--2---:R-:W-:Y:S01]  /*98a0*/  FMUL.FTZ R89, R32, R5.reuse ;  /* 0x0000000520597220 */ /* 0x084fe20000410000 */
[----:B------:R-:W-:Y:S01]  /*98b0*/  FMUL.FTZ R88, R33, R5 ;  /* 0x0000000521587220 */ /* 0x000fe20000410000 */
[-C--:B0-----:R-:W-:Y:S01]  /*98c0*/  FMUL.FTZ R8, R30, R11.reuse ;  /* 0x0000000b1e087220 */ /* 0x081fe20000410000 */
        /* <DEDUP_REMOVED lines=60> */
[----:B-1----:R-:W-:-:S07]  /*9c90*/  FMUL.FTZ R87, R87, R11 ;  /* 0x0000000b57577220 */ /* 0x002fce0000410000 */
.L_x_1996:
[----:B------:R-:W0:Y:S01]  /*9ca0*/  S2R R5, SR_CgaCtaId ;  /* 0x0000000000057919 */ /* 0x000e220000008800 */
[----:B------:R-:W-:Y:S01]  /*9cb0*/  MOV R0, 0x400 ;  /* 0x0000040000007802 */ /* 0x000fe20000000f00 */
[----:B------:R-:W-:Y:S01]  /*9cc0*/  BSSY B0, `(.L_x_2027) ;  /* 0x0000218000007945 */ /* 0x000fe20003800000 */
[----:B------:R-:W-:Y:S02]  /*9cd0*/  BAR.SYNC.DEFER_BLOCKING 0x5, 0x120 ;  /* 0x0144800000007b1d */ /* 0x000fe40000010000 */
[----:B0-----:R-:W-:-:S05]  /*9ce0*/  LEA R0, R5, R0, 0x18 ;  /* 0x0000000005007211 */ /* 0x001fca00078ec0ff */
[----:B------:R-:W0:Y:S02]  /*9cf0*/  LDS.128 R44, [R0+0x348d0] ;  /* 0x0348d000002c7984 */ /* 0x000e240000000c00 */
[----:B0-----:R-:W-:Y:S02]  /*9d00*/  R2UR UR4, R45 ;  /* 0x000000002d0472ca */ /* 0x001fe400000e0000 */
[----:B------:R-:W-:-:S11]  /*9d10*/  R2UR UR5, R46 ;  /* 0x000000002e0572ca */ /* 0x000fd600000e0000 */
[----:B------:R-:W-:Y:S01]  /*9d20*/  IMAD.U32 R16, RZ, RZ, UR4 ;  /* 0x00000004ff107e24 */ /* 0x000fe2000f8e00ff */
[----:B------:R-:W-:Y:S06]  /*9d30*/  BAR.ARV 0x4, 0x120 ;  /* 0x0104800000007b1d */ /* 0x000fec0000002000 */
[----:B------:R-:W-:Y:S05]  /*9d40*/  @P0 BRA `(.L_x_2028) ;  /* 0x0000001400400947 */ /* 0x000fea0003800000 */
[----:B------:R-:W0:Y:S01]  /*9d50*/  S2R R5, SR_SWINHI ;  /* 0x0000000000057919 */ /* 0x000e220000002f00 */
[----:B------:R-:W-:Y:S01]  /*9d60*/  F2FP.BF16.F32.PACK_AB R7, R7, R8 ;  /* 0x000000080707723e */ /* 0x000fe200000010ff */
[----:B------:R-:W-:Y:S01]  /*9d70*/  ULDC.64 UR8, c[0x0][0xbe0] ;  /* 0x0002f80000087ab9 */ /* 0x000fe20000000a00 */
[----:B------:R-:W-:Y:S01]  /*9d80*/  F2FP.BF16.F32.PACK_AB R6, R6, R91 ;  /* 0x0000005b0606723e */ /* 0x000fe200000010ff */
[----:B------:R-:W-:Y:S01]  /*9d90*/  UISETP.NE.U32.AND UP0, UPT, UR8, URZ, UPT ;  /* 0x0000003f0800728c */ /* 0x000fe2000bf05070 */
[----:B------:R-:W-:Y:S01]  /*9da0*/  R2UR UR6, R186 ;  /* 0x00000000ba0672ca */ /* 0x000fe200000e0000 */
[----:B------:R-:W-:Y:S01]  /*9db0*/  ULDC.64 UR12, c[0x0][0x208] ;  /* 0x00008200000c7ab9 */ /* 0x000fe20000000a00 */
[----:B------:R-:W-:Y:S01]  /*9dc0*/  R2UR UR4, R184 ;  /* 0x00000000b80472ca */ /* 0x000fe200000e0000 */
[----:B------:R-:W-:Y:S01]  /*9dd0*/  UISETP.NE.AND.EX UP0, UPT, UR9, URZ, UPT, UP0 ;  /* 0x0000003f0900728c */ /* 0x000fe2000bf05300 */
[----:B------:R-:W-:Y:S02]  /*9de0*/  F2FP.BF16.F32.PACK_AB R64, R65, R64 ;  /* 0x000000404140723e */ /* 0x000fe400000010ff */
[----:B------:R-:W-:-:S02]  /*9df0*/  F2FP.BF16.F32.PACK_AB R65, R67, R66 ;  /* 0x000000424341723e */ /* 0x000fc400000010ff */
[----:B------:R-:W-:Y:S02]  /*9e00*/  F2FP.BF16.F32.PACK_AB R72, R73, R72 ;  /* 0x000000484948723e */ /* 0x000fe400000010ff */
[----:B------:R-:W-:Y:S02]  /*9e10*/  F2FP.BF16.F32.PACK_AB R66, R69, R68 ;  /* 0x000000444542723e */ /* 0x000fe400000010ff */
[----:B------:R-:W-:Y:S02]  /*9e20*/  F2FP.BF16.F32.PACK_AB R67, R71, R70 ;  /* 0x000000464743723e */ /* 0x000fe400000010ff */
[----:B------:R-:W-:Y:S01]  /*9e30*/  F2FP.BF16.F32.PACK_AB R73, R75, R74 ;  /* 0x0000004a4b49723e */ /* 0x000fe200000010ff */
[----:B------:R-:W-:Y:S01]  /*9e40*/  USHF.L.U64.HI UR11, UR4, 0x2, UR6 ;  /* 0x00000002040b7899 */ /* 0x000fe20008010206 */
[----:B------:R-:W-:Y:S01]  /*9e50*/  F2FP.BF16.F32.PACK_AB R80, R81, R80 ;  /* 0x000000505150723e */ /* 0x000fe200000010ff */
[----:B------:R-:W-:Y:S01]  /*9e60*/  USHF.L.U32 UR10, UR4, 0x2, URZ ;  /* 0x00000002040a7899 */ /* 0x000fe2000800063f */
[----:B------:R-:W-:Y:S01]  /*9e70*/  F2FP.BF16.F32.PACK_AB R74, R77, R76 ;  /* 0x0000004c4d4a723e */ /* 0x000fe200000010ff */
[----:B------:R-:W-:Y:S01]  /*9e80*/  ULDC.64 UR6, c[0x0][0xbd8] ;  /* 0x0002f60000067ab9 */ /* 0x000fe20000000a00 */
[----:B------:R-:W-:Y:S01]  /*9e90*/  F2FP.BF16.F32.PACK_AB R75, R79, R78 ;  /* 0x0000004e4f4b723e */ /* 0x000fe200000010ff */
[----:B------:R-:W-:Y:S01]  /*9ea0*/  UISETP.NE.U32.AND UP1, UPT, UR6, URZ, UPT ;  /* 0x0000003f0600728c */ /* 0x000fe2000bf25070 */
[----:B------:R-:W-:Y:S01]  /*9eb0*/  F2FP.BF16.F32.PACK_AB R81, R83, R82 ;  /* 0x000000525351723e */ /* 0x000fe200000010ff */
[----:B------:R-:W-:Y:S01]  /*9ec0*/  UIADD3 UR4, UP2, UR10, UR6, URZ ;  /* 0x000000060a047290 */ /* 0x000fe2000ff5e03f */
[----:B------:R-:W-:Y:S01]  /*9ed0*/  F2FP.BF16.F32.PACK_AB R82, R85, R84 ;  /* 0x000000545552723e */ /* 0x000fe200000010ff */
[----:B------:R-:W-:Y:S01]  /*9ee0*/  UISETP.NE.AND.EX UP1, UPT, UR7, URZ, UPT, UP1 ;  /* 0x0000003f0700728c */ /* 0x000fe2000bf25310 */
[----:B------:R-:W-:Y:S01]  /*9ef0*/  F2FP.BF16.F32.PACK_AB R83, R87, R86 ;  /* 0x000000565753723e */ /* 0x000fe200000010ff */
[----:B------:R-:W-:Y:S01]  /*9f00*/  @UP0 UIADD3 UR6, UP3, UR10, UR8, URZ ;  /* 0x000000080a060290 */ /* 0x000fe2000ff7e03f */
[----:B------:R-:W-:-:S02]  /*9f10*/  MOV R20, R0 ;  /* 0x0000000000147202 */ /* 0x000fc40000000f00 */
[----:B0-----:R-:W-:Y:S01]  /*9f20*/  MOV R21, R5 ;  /* 0x0000000500157202 */ /* 0x001fe20000000f00 */
[----:B------:R-:W-:Y:S02]  /*9f30*/  UIADD3.X UR8, UR11, UR7, URZ, UP2, !UPT ;  /* 0x000000070b087290 */ /* 0x000fe400097fe43f */
[----:B------:R-:W-:Y:S01]  /*9f40*/  @UP0 UIADD3.X UR7, UR11, UR9, URZ, UP3, !UPT ;  /* 0x000000090b070290 */ /* 0x000fe20009ffe43f */
[----:B------:R-:W-:-:S03]  /*9f50*/  IMAD.WIDE R4, R191, 0x2, R20 ;  /* 0x00000002bf047825 */ /* 0x000fc600078e0214 */
[C---:B------:R-:W-:Y:S02]  /*9f60*/  IADD3 R45, P6, R4.reuse, 0x20, RZ ;  /* 0x00000020042d7810 */ /* 0x040fe40007fde0ff */
[C---:B------:R-:W-:Y:S02]  /*9f70*/  LOP3.LUT R9, R4.reuse, 0x380, RZ, 0xc0, !PT ;  /* 0x0000038004097812 */ /* 0x040fe400078ec0ff */
[----:B------:R-:W-:Y:S01]  /*9f80*/  IADD3 R99, P4, R4, 0x60, RZ ;  /* 0x0000006004637810 */ /* 0x000fe20007f9e0ff */
[--C-:B------:R-:W-:Y:S01]  /*9f90*/  IMAD.X R29, RZ, RZ, R5.reuse, P6 ;  /* 0x000000ffff1d7224 */ /* 0x100fe200030e0605 */
[----:B------:R-:W-:Y:S02]  /*9fa0*/  LOP3.LUT R10, R45, 0x380, RZ, 0xc0, !PT ;  /* 0x000003802d0a7812 */ /* 0x000fe400078ec0ff */
[----:B------:R-:W-:Y:S01]  /*9fb0*/  SHF.R.U64 R9, R9, 0x3, RZ ;  /* 0x0000000309097819 */ /* 0x000fe200000012ff */
[----:B------:R-:W-:Y:S01]  /*9fc0*/  IMAD.X R11, RZ, RZ, R5, P4 ;  /* 0x000000ffff0b7224 */ /* 0x000fe200020e0605 */
[----:B------:R-:W-:-:S02]  /*9fd0*/  LOP3.LUT R44, R99, 0x380, RZ, 0xc0, !PT ;  /* 0x00000380632c7812 */ /* 0x000fc400078ec0ff */
[C---:B------:R-:W-:Y:S02]  /*9fe0*/  IADD3 R97, P5, R4.reuse, 0x40, RZ ;  /* 0x0000004004617810 */ /* 0x040fe40007fbe0ff */
[C---:B------:R-:W-:Y:S02]  /*9ff0*/  IADD3 R101, P3, R4.reuse, 0x4000, RZ ;  /* 0x0000400004657810 */ /* 0x040fe40007f7e0ff */
[C---:B------:R-:W-:Y:S01]  /*a000*/  IADD3 R103, P2, R4.reuse, 0x4020, RZ ;  /* 0x0000402004677810 */ /* 0x040fe20007f5e0ff */
[--C-:B------:R-:W-:Y:S01]  /*a010*/  IMAD.X R27, RZ, RZ, R5.reuse, P5 ;  /* 0x000000ffff1b7224 */ /* 0x100fe200028e0605 */
[C---:B------:R-:W-:Y:S01]  /*a020*/  IADD3 R105, P1, R4.reuse, 0x4040, RZ ;  /* 0x0000404004697810 */ /* 0x040fe20007f3e0ff */
[--C-:B------:R-:W-:Y:S01]  /*a030*/  IMAD.X R25, RZ, RZ, R5.reuse, P3 ;  /* 0x000000ffff197224 */ /* 0x100fe200018e0605 */
[----:B------:R-:W-:Y:S01]  /*a040*/  BAR.SYNC.DEFER_BLOCKING 0x1, 0x100 ;  /* 0x0044000000007b1d */ /* 0x000fe20000010000 */
[----:B------:R-:W-:Y:S02]  /*a050*/  IADD3 R107, P0, R4, 0x4060, RZ ;  /* 0x00004060046b7810 */ /* 0x000fe40007f1e0ff */
[----:B------:R-:W-:Y:S01]  /*a060*/  SHF.R.U64 R10, R10, 0x3, RZ ;  /* 0x000000030a0a7819 */ /* 0x000fe200000012ff */
[--C-:B------:R-:W-:Y:S01]  /*a070*/  IMAD.X R15, RZ, RZ, R5.reuse, P1 ;  /* 0x000000ffff0f7224 */ /* 0x100fe200008e0605 */
[----:B------:R-:W-:Y:S01]  /*a080*/  LOP3.LUT R4, R9, R4, RZ, 0x3c, !PT ;  /* 0x0000000409047212 */ /* 0x000fe200078e3cff */
[--C-:B------:R-:W-:Y:S01]  /*a090*/  IMAD.X R9, RZ, RZ, R5.reuse, P2 ;  /* 0x000000ffff097224 */ /* 0x100fe200010e0605 */
[----:B------:R-:W-:Y:S01]  /*a0a0*/  SHF.R.U64 R44, R44, 0x3, RZ ;  /* 0x000000032c2c7819 */ /* 0x000fe200000012ff */
[----:B------:R-:W-:Y:S01]  /*a0b0*/  IMAD.X R13, RZ, RZ, R5, P0 ;  /* 0x000000ffff0d7224 */ /* 0x000fe200000e0605 */
[----:B------:R-:W-:-:S02]  /*a0c0*/  LOP3.LUT R28, R10, R45, RZ, 0x3c, !PT ;  /* 0x0000002d0a1c7212 */ /* 0x000fc400078e3cff */
[----:B------:R-:W-:Y:S02]  /*a0d0*/  MOV R45, R4 ;  /* 0x00000004002d7202 */ /* 0x000fe40000000f00 */
[----:B------:R-:W-:Y:S02]  /*a0e0*/  LOP3.LUT R24, R97, 0x380, RZ, 0xc0, !PT ;  /* 0x0000038061187812 */ /* 0x000fe400078ec0ff */
[----:B------:R-:W-:Y:S02]  /*a0f0*/  F2FP.BF16.F32.PACK_AB R5, R12, R93 ;  /* 0x0000005d0c05723e */ /* 0x000fe400000010ff */
[----:B------:R-:W-:Y:S02]  /*a100*/  LOP3.LUT R10, R44, R99, RZ, 0x3c, !PT ;  /* 0x000000632c0a7212 */ /* 0x000fe400078e3cff */
[----:B------:R-:W-:Y:S02]  /*a110*/  LOP3.LUT R12, R103, 0x380, RZ, 0xc0, !PT ;  /* 0x00000380670c7812 */ /* 0x000fe400078ec0ff */
[----:B------:R-:W-:-:S02]  /*a120*/  LOP3.LUT R44, R107, 0x380, RZ, 0xc0, !PT ;  /* 0x000003806b2c7812 */ /* 0x000fc400078ec0ff */
[----:B------:R-:W-:Y:S02]  /*a130*/  SHF.R.U64 R24, R24, 0x3, RZ ;  /* 0x0000000318187819 */ /* 0x000fe400000012ff */
[----:B------:R-:W-:Y:S02]  /*a140*/  LOP3.LUT R46, R101, 0x380, RZ, 0xc0, !PT ;  /* 0x00000380652e7812 */ /* 0x000fe400078ec0ff */
[----:B------:R-:W-:Y:S02]  /*a150*/  F2FP.BF16.F32.PACK_AB R4, R14, R95 ;  /* 0x0000005f0e04723e */ /* 0x000fe400000010ff */
[----:B------:R-:W-:Y:S02]  /*a160*/  SHF.R.U64 R12, R12, 0x3, RZ ;  /* 0x000000030c0c7819 */ /* 0x000fe400000012ff */
[----:B------:R-:W-:Y:S01]  /*a170*/  LOP3.LUT R14, R105, 0x380, RZ, 0xc0, !PT ;  /* 0x00000380690e7812 */ /* 0x000fe200078ec0ff */
[----:B------:R0:W-:Y:S01]  /*a180*/  STSM.16.M88.4 [R45], R4 ;  /* 0x000000042d007844 */ /* 0x0001e20000000200 */
[----:B------:R-:W-:-:S02]  /*a190*/  SHF.R.U64 R44, R44, 0x3, RZ ;  /* 0x000000032c2c7819 */ /* 0x000fc400000012ff */
[----:B------:R-:W-:Y:S02]  /*a1a0*/  LOP3.LUT R26, R24, R97, RZ, 0x3c, !PT ;  /* 0x00000061181a7212 */ /* 0x000fe400078e3cff */
[----:B------:R-:W-:Y:S02]  /*a1b0*/  SHF.R.U64 R46, R46, 0x3, RZ ;  /* 0x000000032e2e7819 */ /* 0x000fe400000012ff */
[----:B------:R-:W-:Y:S02]  /*a1c0*/  LOP3.LUT R8, R12, R103, RZ, 0x3c, !PT ;  /* 0x000000670c087212 */ /* 0x000fe400078e3cff */
[----:B------:R-:W-:Y:S02]  /*a1d0*/  SHF.R.U64 R14, R14, 0x3, RZ ;  /* 0x000000030e0e7819 */ /* 0x000fe400000012ff */
[----:B------:R-:W-:Y:S02]  /*a1e0*/  LOP3.LUT R12, R44, R107, RZ, 0x3c, !PT ;  /* 0x0000006b2c0c7212 */ /* 0x000fe400078e3cff */
[----:B------:R-:W-:-:S02]  /*a1f0*/  MOV R44, R28 ;  /* 0x0000001c002c7202 */ /* 0x000fc40000000f00 */
[----:B------:R-:W-:Y:S02]  /*a200*/  MOV R29, R26 ;  /* 0x0000001a001d7202 */ /* 0x000fe40000000f00 */
[----:B------:R-:W-:Y:S02]  /*a210*/  LOP3.LUT R24, R46, R101, RZ, 0x3c, !PT ;  /* 0x000000652e187212 */ /* 0x000fe400078e3cff */
[----:B------:R-:W-:Y:S02]  /*a220*/  MOV R28, R10 ;  /* 0x0000000a001c7202 */ /* 0x000fe40000000f00 */
[----:B------:R-:W-:Y:S02]  /*a230*/  MOV R26, R8 ;  /* 0x00000008001a7202 */ /* 0x000fe40000000f00 */
[----:B------:R-:W-:Y:S02]  /*a240*/  LOP3.LUT R14, R14, R105, RZ, 0x3c, !PT ;  /* 0x000000690e0e7212 */ /* 0x000fe400078e3cff */
[----:B------:R-:W-:-:S02]  /*a250*/  F2FP.BF16.F32.PACK_AB R8, R88, R89 ;  /* 0x000000595808723e */ /* 0x000fc400000010ff */
[----:B------:R-:W-:Y:S02]  /*a260*/  F2FP.BF16.F32.PACK_AB R9, R35, R34 ;  /* 0x000000222309723e */ /* 0x000fe400000010ff */
[----:B------:R-:W-:Y:S02]  /*a270*/  F2FP.BF16.F32.PACK_AB R10, R37, R36 ;  /* 0x00000024250a723e */ /* 0x000fe400000010ff */
[----:B------:R-:W-:Y:S02]  /*a280*/  F2FP.BF16.F32.PACK_AB R11, R39, R38 ;  /* 0x00000026270b723e */ /* 0x000fe400000010ff */
[----:B------:R-:W-:Y:S02]  /*a290*/  MOV R27, R24 ;  /* 0x00000018001b7202 */ /* 0x000fe40000000f00 */
[----:B------:R-:W-:Y:S01]  /*a2a0*/  MOV R25, R14 ;  /* 0x0000000e00197202 */ /* 0x000fe20000000f00 */
[----:B------:R1:W-:Y:S01]  /*a2b0*/  STSM.16.M88.4 [R44], R8 ;  /* 0x000000082c007844 */ /* 0x0003e20000000200 */
[----:B------:R-:W-:-:S02]  /*a2c0*/  MOV R24, R12 ;  /* 0x0000000c00187202 */ /* 0x000fc40000000f00 */
[----:B0-----:R-:W-:Y:S02]  /*a2d0*/  F2FP.BF16.F32.PACK_AB R4, R41, R40 ;  /* 0x000000282904723e */ /* 0x001fe400000010ff */
        /* <DEDUP_REMOVED lines=8> */
[----:B-1----:R-:W-:Y:S02]  /*a360*/  F2FP.BF16.F32.PACK_AB R8, R57, R56 ;  /* 0x000000383908723e */ /* 0x002fe400000010ff */
[----:B------:R-:W-:Y:S01]  /*a370*/  F2FP.BF16.F32.PACK_AB R9, R59, R58 ;  /* 0x0000003a3b09723e */ /* 0x000fe200000010ff */
[----:B------:R-:W-:Y:S01]  /*a380*/  STSM.16.M88.4 [R28], R12 ;  /* 0x0000000c1c007844 */ /* 0x000fe20000000200 */
[----:B------:R-:W-:Y:S02]  /*a390*/  F2FP.BF16.F32.PACK_AB R10, R61, R60 ;  /* 0x0000003c3d0a723e */ /* 0x000fe400000010ff */
[----:B------:R-:W-:Y:S02]  /*a3a0*/  F2FP.BF16.F32.PACK_AB R11, R63, R62 ;  /* 0x0000003e3f0b723e */ /* 0x000fe400000010ff */
[----:B------:R-:W-:-:S02]  /*a3b0*/  PLOP3.LUT P0, PT, PT, PT, UP1, 0x80, 0x0 ;  /* 0x000000000000781c */ /* 0x000fc40003f0f018 */
[----:B------:R-:W-:Y:S01]  /*a3c0*/  PLOP3.LUT P2, PT, PT, PT, UP0, 0x80, 0x0 ;  /* 0x000000000000781c */ /* 0x000fe20003f4f008 */
[----:B------:R1:W-:Y:S01]  /*a3d0*/  STSM.16.M88.4 [R27], R8 ;  /* 0x000000081b007844 */ /* 0x0003e20000000200 */
[----:B0-----:R-:W-:Y:S02]  /*a3e0*/  IMAD.U32 R4, RZ, RZ, UR4 ;  /* 0x00000004ff047e24 */ /* 0x001fe4000f8e00ff */
[----:B------:R-:W-:Y:S01]  /*a3f0*/  IMAD.U32 R5, RZ, RZ, UR8 ;  /* 0x00000008ff057e24 */ /* 0x000fe2000f8e00ff */
[----:B------:R0:W-:Y:S04]  /*a400*/  STSM.16.M88.4 [R26], R64 ;  /* 0x000000401a007844 */ /* 0x0001e80000000200 */
[----:B------:R0:W-:Y:S04]  /*a410*/  STSM.16.M88.4 [R25], R72 ;  /* 0x0000004819007844 */ /* 0x0001e80000000200 */
[----:B------:R0:W-:Y:S01]  /*a420*/  STSM.16.M88.4 [R24], R80 ;  /* 0x0000005018007844 */ /* 0x0001e20000000200 */
[----:B------:R-:W-:Y:S01]  /*a430*/  BAR.SYNC.DEFER_BLOCKING 0x1, 0x100 ;  /* 0x0044000000007b1d */ /* 0x000fe20000010000 */
[----:B------:R-:W-:-:S02]  /*a440*/  IMAD.U32 R6, RZ, RZ, UR6 ;  /* 0x00000006ff067e24 */ /* 0x000fc4000f8e00ff */
[----:B------:R-:W-:-:S03]  /*a450*/  IMAD.U32 R7, RZ, RZ, UR7 ;  /* 0x00000007ff077e24 */ /* 0x000fc6000f8e00ff */
[----:B-1----:R-:W2:Y:S04]  /*a460*/  @P0 LDG.E R8, desc[UR12][R4.64] ;  /* 0x0000000c04080981 */ /* 0x002ea8000c1e1900 */
[----:B------:R-:W3:Y:S01]  /*a470*/  @P2 LDG.E R6, desc[UR12][R6.64] ;  /* 0x0000000c06062981 */ /* 0x000ee2000c1e1900 */
[----:B------:R-:W-:Y:S01]  /*a480*/  IMAD R9, R18, 0x40, R17 ;  /* 0x0000004012097824 */ /* 0x000fe200078e0211 */
[----:B------:R-:W-:Y:S01]  /*a490*/  UMOV UR4, URZ ;  /* 0x0000003f00047c82 */ /* 0x000fe20008000000 */
[----:B------:R-:W-:Y:S02]  /*a4a0*/  ULDC UR10, c[0x0][0xa88] ;  /* 0x0002a200000a7ab9 */ /* 0x000fe40000000800 */
[----:B------:R-:W-:-:S03]  /*a4b0*/  IMAD.WIDE R20, R9, 0x2, R20 ;  /* 0x0000000209147825 */ /* 0x000fc600078e0214 */
[----:B------:R-:W-:Y:S02]  /*a4c0*/  IADD3 R29, P1, R20, 0x1000, RZ ;  /* 0x00001000141d7810 */ /* 0x000fe40007f3e0ff */
[----:B--2---:R-:W-:Y:S02]  /*a4d0*/  @P0 R2UR UR4, R8 ;  /* 0x00000000080402ca */ /* 0x004fe400000e0000 */
[----:B---3--:R-:W-:Y:S01]  /*a4e0*/  @P2 R2UR UR10, R6 ;  /* 0x00000000060a22ca */ /* 0x008fe200000e0000 */
[----:B0-----:R-:W-:-:S14]  /*a4f0*/  @P2 BRA `(.L_x_2029) ;  /* 0x00000000001c2947 */ /* 0x001fdc0003800000 */
[----:B------:R-:W-:Y:S05]  /*a500*/  @!P0 BRA `(.L_x_2029) ;  /* 0x0000000000188947 */ /* 0x000fea0003800000 */
[----:B------:R-:W-:Y:S02]  /*a510*/  ULDC.64 UR6, c[0x0][0x208] ;  /* 0x0000820000067ab9 */ /* 0x000fe40000000a00 */
[----:B------:R-:W2:Y:S04]  /*a520*/  LDG.E R7, desc[UR6][R4.64] ;  /* 0x0000000604077981 */ /* 0x000ea8000c1e1900 */
[----:B------:R-:W3:Y:S01]  /*a530*/  LDG.E R6, desc[UR6][R4.64+0x4] ;  /* 0x0000040604067981 */ /* 0x000ee2000c1e1900 */
[----:B--2---:R-:W-:Y:S02]  /*a540*/  R2UR UR6, R7 ;  /* 0x00000000070672ca */ /* 0x004fe400000e0000 */
[----:B---3--:R-:W-:-:S13]  /*a550*/  R2UR UR10, R6 ;  /* 0x00000000060a72ca */ /* 0x008fda00000e0000 */
[----:B------:R-:W-:-:S12]  /*a560*/  UIADD3 UR10, -UR6, UR10, URZ ;  /* 0x0000000a060a7290 */ /* 0x000fd8000fffe13f */
.L_x_2029:
[----:B------:R-:W-:Y:S01]  /*a570*/  R2UR UR18, R185 ;  /* 0x00000000b91272ca */ /* 0x000fe200000e0000 */
[----:B------:R-:W-:Y:S01]  /*a580*/  ULDC.64 UR12, c[0x0][0xb70] ;  /* 0x0002dc00000c7ab9 */ /* 0x000fe20000000a00 */
[----:B------:R-:W-:Y:S01]  /*a590*/  R2UR UR16, R186 ;  /* 0x00000000ba1072ca */ /* 0x000fe200000e0000 */
[----:B------:R-:W-:Y:S01]  /*a5a0*/  USHF.R.S32.HI UR9, URZ, 0x1f, UR4 ;  /* 0x0000001f3f097899 */ /* 0x000fe20008011404 */
[----:B------:R-:W-:Y:S01]  /*a5b0*/  R2UR UR15, R184 ;  /* 0x00000000b80f72ca */ /* 0x000fe200000e0000 */
[----:B------:R-:W-:Y:S01]  /*a5c0*/  UMOV UR8, UR4 ;  /* 0x0000000400087c82 */ /* 0x000fe20008000000 */
[----:B------:R-:W-:Y:S01]  /*a5d0*/  R2UR UR17, R187 ;  /* 0x00000000bb1172ca */ /* 0x000fe200000e0000 */
[----:B------:R-:W-:Y:S01]  /*a5e0*/  ULDC.64 UR20, c[0x0][0x208] ;  /* 0x0000820000147ab9 */ /* 0x000fe20000000a00 */
[C---:B------:R-:W-:Y:S02]  /*a5f0*/  IADD3 R13, P2, R20.reuse, 0x2000, RZ ;  /* 0x00002000140d7810 */ /* 0x040fe40007f5e0ff */
[----:B------:R-:W-:-:S02]  /*a600*/  IADD3 R7, P6, R20, 0x3000, RZ ;  /* 0x0000300014077810 */ /* 0x000fc40007fde0ff */
[----:B------:R-:W-:Y:S01]  /*a610*/  LOP3.LUT R12, R13, 0x380, RZ, 0xc0, !PT ;  /* 0x000003800d0c7812 */ /* 0x000fe200078ec0ff */
[----:B------:R-:W-:Y:S01]  /*a620*/  USHF.R.S32.HI UR14, URZ, 0x1f, UR18 ;  /* 0x0000001f3f0e7899 */ /* 0x000fe20008011412 */
[----:B------:R-:W-:Y:S01]  /*a630*/  LOP3.LUT R4, R7, 0x380, RZ, 0xc0, !PT ;  /* 0x0000038007047812 */ /* 0x000fe200078ec0ff */
[----:B------:R-:W-:Y:S01]  /*a640*/  USEL UR16, UR16, URZ, !UP1 ;  /* 0x0000003f10107287 */ /* 0x000fe2000c800000 */
[----:B------:R-:W-:Y:S01]  /*a650*/  LOP3.LUT R28, R29, 0x380, RZ, 0xc0, !PT ;  /* 0x000003801d1c7812 */ /* 0x000fe200078ec0ff */
[----:B------:R-:W-:Y:S01]  /*a660*/  UIMAD UR11, UR14, UR12, URZ ;  /* 0x0000000c0e0b72a4 */ /* 0x000fe2000f8e023f */
[----:B------:R-:W-:Y:S01]  /*a670*/  SHF.R.U64 R12, R12, 0x3, RZ ;  /* 0x000000030c0c7819 */ /* 0x000fe200000012ff */
[----:B------:R-:W-:Y:S01]  /*a680*/  UIMAD.WIDE.U32 UR6, UR18, UR12, UR8 ;  /* 0x0000000c120672a5 */ /* 0x000fe2000f8e0008 */
[----:B------:R-:W-:Y:S01]  /*a690*/  IMAD.U32 R8, RZ, RZ, UR17 ;  /* 0x00000011ff087e24 */ /* 0x000fe2000f8e00ff */
[----:B------:R-:W-:Y:S01]  /*a6a0*/  UIMAD UR11, UR18, UR13, UR11 ;  /* 0x0000000d120b72a4 */ /* 0x000fe2000f8e020b */
[----:B------:R-:W-:Y:S01]  /*a6b0*/  SHF.R.U64 R4, R4, 0x3, RZ ;  /* 0x0000000304047819 */ /* 0x000fe200000012ff */
[----:B------:R-:W-:Y:S01]  /*a6c0*/  USEL UR15, UR15, URZ, !UP1 ;  /* 0x0000003f0f0f7287 */ /* 0x000fe2000c800000 */
[----:B------:R-:W-:Y:S01]  /*a6d0*/  IMAD R8, R8, 0x80, R23 ;  /* 0x0000008008087824 */ /* 0x000fe200078e0217 */
[----:B------:R-:W-:Y:S01]  /*a6e0*/  ULDC.64 UR12, c[0x0][0xb78] ;  /* 0x0002de00000c7ab9 */ /* 0x000fe20000000a00 */
[----:B------:R-:W-:Y:S01]  /*a6f0*/  UIADD3 UR7, UR7, UR11, URZ ;  /* 0x0000000b07077290 */ /* 0x000fe2000fffe03f */
[----:B------:R-:W-:Y:S01]  /*a700*/  SHF.R.U64 R28, R28, 0x3, RZ ;  /* 0x000000031c1c7819 */ /* 0x000fe200000012ff */
[----:B------:R-:W-:Y:S01]  /*a710*/  UIMAD UR8, UR16, UR12, URZ ;  /* 0x0000000c100872a4 */ /* 0x000fe2000f8e023f */
[----:B------:R-:W-:Y:S01]  /*a720*/  SHF.R.S32.HI R5, RZ, 0x1f, R8 ;  /* 0x0000001fff057819 */ /* 0x000fe20000011408 */
[----:B------:R-:W-:Y:S01]  /*a730*/  UIMAD.WIDE.U32 UR6, UR15, UR12, UR6 ;  /* 0x0000000c0f0672a5 */ /* 0x000fe2000f8e0006 */
[----:B------:R-:W-:Y:S01]  /*a740*/  LOP3.LUT R12, R12, R13, RZ, 0x3c, !PT ;  /* 0x0000000d0c0c7212 */ /* 0x000fe200078e3cff */
[----:B------:R-:W-:Y:S01]  /*a750*/  UIMAD UR8, UR15, UR13, UR8 ;  /* 0x0000000d0f0872a4 */ /* 0x000fe2000f8e0208 */
[----:B------:R-:W-:Y:S01]  /*a760*/  IADD3 R37, P5, R20, 0x4000, RZ ;  /* 0x0000400014257810 */ /* 0x000fe20007fbe0ff */
[----:B------:R-:W-:Y:S01]  /*a770*/  IMAD.X R13, RZ, RZ, R21, P2 ;  /* 0x000000ffff0d7224 */ /* 0x000fe200010e0615 */
[----:B------:R-:W-:Y:S01]  /*a780*/  LOP3.LUT R4, R4, R7, RZ, 0x3c, !PT ;  /* 0x0000000704047212 */ /* 0x000fe200078e3cff */
[----:B------:R-:W-:Y:S01]  /*a790*/  ULDC.64 UR12, c[0x0][0xaa0] ;  /* 0x0002a800000c7ab9 */ /* 0x000fe20000000a00 */
[----:B------:R-:W-:Y:S01]  /*a7a0*/  IADD3 R6, P0, R8, UR6, RZ ;  /* 0x0000000608067c10 */ /* 0x000fe2000ff1e0ff */
[----:B------:R-:W-:Y:S01]  /*a7b0*/  IMAD.U32 R10, RZ, RZ, UR8 ;  /* 0x00000008ff0a7e24 */ /* 0x000fe2000f8e00ff */
[----:B------:R-:W-:-:S02]  /*a7c0*/  IADD3 R41, P4, R20, 0x5000, RZ ;  /* 0x0000500014297810 */ /* 0x000fc40007f9e0ff */
[----:B------:R-:W-:Y:S02]  /*a7d0*/  IADD3 R25, P3, R20, 0x6000, RZ ;  /* 0x0000600014197810 */ /* 0x000fe40007f7e0ff */
[----:B------:R-:W-:Y:S01]  /*a7e0*/  IADD3.X R5, R5, UR7, R10, P0, !PT ;  /* 0x0000000705057c10 */ /* 0x000fe200087fe40a */
[----:B------:R-:W-:Y:S01]  /*a7f0*/  ULDC.64 UR6, c[0x0][0xb40] ;  /* 0x0002d00000067ab9 */ /* 0x000fe20000000a00 */
[----:B------:R-:W-:Y:S01]  /*a800*/  LOP3.LUT R28, R28, R29, RZ, 0x3c, !PT ;  /* 0x0000001d1c1c7212 */ /* 0x000fe200078e3cff */
[----:B------:R-:W-:Y:S01]  /*a810*/  IMAD.X R29, RZ, RZ, R21, P1 ;  /* 0x000000ffff1d7224 */ /* 0x000fe200008e0615 */
[----:B------:R-:W-:Y:S02]  /*a820*/  LEA R48, P0, R6, UR6, 0x2 ;  /* 0x0000000606307c11 */ /* 0x000fe4000f8010ff */
[----:B------:R-:W-:Y:S02]  /*a830*/  IADD3 R7, P2, R20, 0x7000, RZ ;  /* 0x0000700014077810 */ /* 0x000fe40007f5e0ff */
[----:B------:R-:W-:Y:S01]  /*a840*/  LEA.HI.X R49, R6, UR7, R5, 0x2, P0 ;  /* 0x0000000706317c11 */ /* 0x000fe200080f1405 */
[----:B------:R-:W-:Y:S01]  /*a850*/  VIADD R5, R8, 0x8 ;  /* 0x0000000808057836 */ /* 0x000fe20000000000 */
[----:B------:R-:W-:-:S02]  /*a860*/  LOP3.LUT P0, RZ, R189, 0x3, RZ, 0xc0, !PT ;  /* 0x00000003bdff7812 */ /* 0x000fc4000780c0ff */
[----:B------:R-:W-:Y:S02]  /*a870*/  LOP3.LUT R36, R37, 0x380, RZ, 0xc0, !PT ;  /* 0x0000038025247812 */ /* 0x000fe400078ec0ff */
[----:B------:R-:W-:Y:S02]  /*a880*/  ISETP.GE.OR P1, PT, R8, UR10, P0 ;  /* 0x0000000a08007c0c */ /* 0x000fe40008726670 */
[----:B------:R-:W-:Y:S02]  /*a890*/  LOP3.LUT R40, R41, 0x380, RZ, 0xc0, !PT ;  /* 0x0000038029287812 */ /* 0x000fe400078ec0ff */
[----:B------:R-:W-:Y:S02]  /*a8a0*/  LOP3.LUT R24, R25, 0x380, RZ, 0xc0, !PT ;  /* 0x0000038019187812 */ /* 0x000fe400078ec0ff */
[----:B------:R-:W-:Y:S02]  /*a8b0*/  LOP3.LUT R9, R20, 0x380, RZ, 0xc0, !PT ;  /* 0x0000038014097812 */ /* 0x000fe400078ec0ff */
[----:B------:R-:W-:Y:S01]  /*a8c0*/  ISETP.GE.OR P0, PT, R5, UR10, P0 ;  /* 0x0000000a05007c0c */ /* 0x000fe20008706670 */
[----:B------:R-:W-:Y:S01]  /*a8d0*/  IMAD.X R5, RZ, RZ, R21, P6 ;  /* 0x000000ffff057224 */ /* 0x000fe200030e0615 */
[----:B------:R-:W-:-:S02]  /*a8e0*/  LOP3.LUT R6, R7, 0x380, RZ, 0xc0, !PT ;  /* 0x0000038007067812 */ /* 0x000fc400078ec0ff */
[----:B------:R-:W-:Y:S01]  /*a8f0*/  SHF.R.U64 R36, R36, 0x3, RZ ;  /* 0x0000000324247819 */ /* 0x000fe200000012ff */
[----:B------:R-:W-:Y:S01]  /*a900*/  UIMAD UR6, UR9, UR12, URZ ;  /* 0x0000000c090672a4 */ /* 0x000fe2000f8e023f */
[----:B------:R-:W-:Y:S01]  /*a910*/  SHF.R.U64 R40, R40, 0x3, RZ ;  /* 0x0000000328287819 */ /* 0x000fe200000012ff */
[----:B------:R0:W-:Y:S01]  /*a920*/  @!P1 STG.E desc[UR20][R48.64], R3 ;  /* 0x0000000330009986 */ /* 0x0001e2000c101914 */
[----:B------:R-:W-:Y:S01]  /*a930*/  SHF.R.U64 R24, R24, 0x3, RZ ;  /* 0x0000000318187819 */ /* 0x000fe200000012ff */
[----:B------:R-:W-:Y:S01]  /*a940*/  IMAD.MOV.U32 R44, RZ, RZ, R17 ;  /* 0x000000ffff2c7224 */ /* 0x000fe200078e0011 */
[----:B------:R-:W-:Y:S01]  /*a950*/  SHF.R.U64 R9, R9, 0x3, RZ ;  /* 0x0000000309097819 */ /* 0x000fe200000012ff */
[----:B------:R-:W-:Y:S01]  /*a960*/  ULDC.64 UR8, c[0x0][0xae0] ;  /* 0x0002b80000087ab9 */ /* 0x000fe20000000a00 */
        /* <DEDUP_REMOVED lines=11> */
[----:B0-----:R-:W-:Y:S01]  /*aa20*/  IMAD.U32 R3, RZ, RZ, UR12 ;  /* 0x0000000cff037e24 */ /* 0x001fe2000f8e00ff */
[----:B------:R-:W-:Y:S01]  /*aa30*/  SHF.R.S32.HI R45, RZ, 0x1f, R17 ;  /* 0x0000001fff2d7819 */ /* 0x000fe20000011411 */
[----:B------:R0:W5:Y:S01]  /*aa40*/  LD.E.128 R32, desc[UR20][R20.64] ;  /* 0x0000001414207980 */ /* 0x000162000c101d00 */
[----:B------:R-:W-:-:S03]  /*aa50*/  UIMAD UR6, UR4, UR13, UR6 ;  /* 0x0000000d040672a4 */ /* 0x000fc6000f8e0206 */
[----:B------:R-:W5:Y:S01]  /*aa60*/  LD.E.128 R28, desc[UR20][R28.64] ;  /* 0x000000141c1c7980 */ /* 0x000f62000c101d00 */
[----:B-1----:R-:W-:-:S03]  /*aa70*/  IMAD.WIDE.U32 R2, R3, UR4, R44 ;  /* 0x0000000403027c25 */ /* 0x002fc6000f8e002c */
[----:B------:R-:W5:Y:S04]  /*aa80*/  LD.E.128 R12, desc[UR20][R12.64] ;  /* 0x000000140c0c7980 */ /* 0x000f68000c101d00 */
[----:B------:R-:W5:Y:S04]  /*aa90*/  LD.E.128 R4, desc[UR20][R4.64] ;  /* 0x0000001404047980 */ /* 0x000f68000c101d00 */
[----:B------:R-:W5:Y:S04]  /*aaa0*/  LD.E.128 R36, desc[UR20][R36.64] ;  /* 0x0000001424247980 */ /* 0x000f68000c101d00 */
[----:B------:R-:W5:Y:S04]  /*aab0*/  LD.E.128 R40, desc[UR20][R40.64] ;  /* 0x0000001428287980 */ /* 0x000f68000c101d00 */
[----:B------:R-:W5:Y:S04]  /*aac0*/  LD.E.128 R24, desc[UR20][R24.64] ;  /* 0x0000001418187980 */ /* 0x000f68000c101d00 */
[----:B------:R-:W5:Y:S01]  /*aad0*/  LD.E.128 R8, desc[UR20][R8.64] ;  /* 0x0000001408087980 */ /* 0x000f62000c101d00 */
[----:B------:R-:W-:Y:S01]  /*aae0*/  UIMAD UR4, UR14, UR8, URZ ;  /* 0x000000080e0472a4 */ /* 0x000fe2000f8e023f */
[----:B------:R-:W-:Y:S01]  /*aaf0*/  VIADD R3, R3, UR6 ;  /* 0x0000000603037c36 */ /* 0x000fe20008000000 */
[----:B------:R-:W-:Y:S01]  /*ab00*/  UIMAD UR10, UR17, -0x80, UR10 ;  /* 0xffffff80110a78a4 */ /* 0x000fe2000f8e020a */
        /* <DEDUP_REMOVED lines=8> */
[----:B------:R-:W-:Y:S01]  /*ab90*/  VIADD R0, R0, 0x34820 ;  /* 0x0003482000007836 */ /* 0x000fe20000000000 */
[----:B------:R-:W-:Y:S01]  /*aba0*/  ULDC.64 UR6, c[0x0][0xae8] ;  /* 0x0002ba0000067ab9 */ /* 0x000fe20000000a00 */
[----:B------:R-:W-:Y:S01]  /*abb0*/  IMAD.WIDE.U32 R2, R19, UR18, R2 ;  /* 0x0000001213027c25 */ /* 0x000fe2000f8e0002 */
[C---:B------:R-:W-:Y:S01]  /*abc0*/  ISETP.GE.AND P2, PT, R18.reuse, UR10, PT ;  /* 0x0000000a12007c0c */ /* 0x040fe2000bf46270 */
[----:B------:R-:W-:Y:S01]  /*abd0*/  BSSY B1, `(.L_x_2030) ;  /* 0x0000024000017945 */ /* 0x000fe20003800000 */
[----:B------:R-:W-:Y:S01]  /*abe0*/  PRMT R0, RZ, 0x654, R0 ;  /* 0x00000654ff007816 */ /* 0x000fe20000000000 */
[----:B------:R-:W-:Y:S01]  /*abf0*/  VIADD R3, R3, UR4 ;  /* 0x0000000403037c36 */ /* 0x000fe20008000000 */
[----:B------:R-:W-:Y:S01]  /*ac00*/  UIMAD UR4, UR16, UR6, URZ ;  /* 0x00000006100472a4 */ /* 0x000fe2000f8e023f */
[----:B------:R-:W-:-:S02]  /*ac10*/  VIADD R19, R18, 0x20 ;  /* 0x0000002012137836 */ /* 0x000fc40000000000 */
[----:B------:R-:W-:Y:S01]  /*ac20*/  IMAD.U32 R45, RZ, RZ, UR6 ;  /* 0x00000006ff2d7e24 */ /* 0x000fe2000f8e00ff */
[----:B------:R-:W-:Y:S01]  /*ac30*/  UIMAD UR4, UR15, UR7, UR4 ;  /* 0x000000070f0472a4 */ /* 0x000fe2000f8e0204 */
[C---:B0-----:R-:W-:Y:S01]  /*ac40*/  VIADD R21, R18.reuse, 0x60 ;  /* 0x0000006012157836 */ /* 0x041fe20000000000 */
[----:B------:R-:W-:Y:S01]  /*ac50*/  ISETP.GE.AND P4, PT, R19, UR10, PT ;  /* 0x0000000a13007c0c */ /* 0x000fe2000bf86270 */
[----:B------:R-:W-:Y:S01]  /*ac60*/  IMAD.WIDE.U32 R44, R45, UR15, R2 ;  /* 0x0000000f2d2c7c25 */ /* 0x000fe2000f8e0002 */
[--C-:B------:R-:W-:Y:S02]  /*ac70*/  SHF.R.S32.HI R19, RZ, 0x1f, R18.reuse ;  /* 0x0000001fff137819 */ /* 0x100fe40000011412 */
[----:B------:R-:W-:Y:S01]  /*ac80*/  ISETP.GE.AND P1, PT, R21, UR10, PT ;  /* 0x0000000a15007c0c */ /* 0x000fe2000bf26270 */
[----:B------:R-:W-:Y:S02]  /*ac90*/  VIADD R20, R18, 0x40 ;  /* 0x0000004012147836 */ /* 0x000fe40000000000 */
[----:B------:R-:W-:Y:S01]  /*aca0*/  IMAD.U32 R21, RZ, RZ, UR17 ;  /* 0x00000011ff157e24 */ /* 0x000fe2000f8e00ff */
[----:B-1----:R0:W-:Y:S01]  /*acb0*/  SYNCS.ARRIVE.TRANS64.RED.A1T0 RZ, [R0+URZ], RZ ;  /* 0x000000ff00ff79a7 */ /* 0x0021e2000810043f */
[----:B------:R-:W-:Y:S01]  /*acc0*/  VIADD R51, R45, UR4 ;  /* 0x000000042d337c36 */ /* 0x000fe20008000000 */
[----:B------:R-:W-:Y:S01]  /*acd0*/  ISETP.GE.AND P0, PT, R20, UR10, PT ;  /* 0x0000000a14007c0c */ /* 0x000fe2000bf06270 */
[----:B------:R-:W-:Y:S01]  /*ace0*/  IMAD.WIDE R20, R21, 0x80, R18 ;  /* 0x0000008015147825 */ /* 0x000fe200078e0212 */
[----:B------:R-:W-:Y:S11]  /*acf0*/  @P2 BRA `(.L_x_2031) ;  /* 0x0000000000442947 */ /* 0x000ff60003800000 */
[----:B------:R-:W-:Y:S01]  /*ad00*/  ULDC.64 UR6, c[0x0][0xad8] ;  /* 0x0002b60000067ab9 */ /* 0x000fe20000000a00 */
[----:B0-----:R-:W-:Y:S01]  /*ad10*/  VIADD R0, R17, 0x40 ;  /* 0x0000004011007836 */ /* 0x001fe20000000000 */
        /* <DEDUP_REMOVED lines=15> */
.L_x_2031:
[----:B------:R-:W-:Y:S05]  /*ae10*/  BSYNC B1 ;  /* 0x0000000000017941 */ /* 0x000fea0003800000 */
.L_x_2030:
[----:B------:R-:W-:Y:S04]  /*ae20*/  BSSY B1, `(.L_x_2032) ;  /* 0x0000015000017945 */ /* 0x000fe80003800000 */
[----:B------:R-:W-:Y:S05]  /*ae30*/  @P4 BRA `(.L_x_2033) ;  /* 0x00000000004c4947 */ /* 0x000fea0003800000 */
[----:B-1---5:R-:W-:Y:S01]  /*ae40*/  IADD3 R33, P2, R20, 0x20, RZ ;  /* 0x0000002014217810 */ /* 0x022fe20007f5e0ff */
[----:B------:R-:W-:Y:S01]  /*ae50*/  ULDC.64 UR6, c[0x0][0xad8] ;  /* 0x0002b60000067ab9 */ /* 0x000fe20000000a00 */
[----:B------:R-:W-:Y:S01]  /*ae60*/  IMAD.MOV.U32 R2, RZ, RZ, R44 ;  /* 0x000000ffff027224 */ /* 0x000fe200078e002c */
[----:B------:R-:W-:Y:S01]  /*ae70*/  ULDC UR4, c[0x0][0xa8c] ;  /* 0x0002a30000047ab9 */ /* 0x000fe20000000800 */
[----:B------:R-:W-:Y:S01]  /*ae80*/  IMAD.MOV.U32 R3, RZ, RZ, R51 ;  /* 0x000000ffff037224 */ /* 0x000fe200078e0033 */
[C---:B------:R-:W-:Y:S01]  /*ae90*/  ISETP.GE.AND P3, PT, R17.reuse, UR4, PT ;  /* 0x0000000411007c0c */ /* 0x040fe2000bf66270 */
[----:B0-----:R-:W-:Y:S01]  /*aea0*/  IMAD.X R0, RZ, RZ, R21, P2 ;  /* 0x000000ffff007224 */ /* 0x001fe200010e0615 */
        /* <DEDUP_REMOVED lines=12> */
.L_x_2033:
[----:B------:R-:W-:Y:S05]  /*af70*/  BSYNC B1 ;  /* 0x0000000000017941 */ /* 0x000fea0003800000 */
.L_x_2032:
        /* <DEDUP_REMOVED lines=21> */
.L_x_2035:
[----:B------:R-:W-:Y:S05]  /*b0d0*/  BSYNC B1 ;  /* 0x0000000000017941 */ /* 0x000fea0003800000 */
.L_x_2034:
[----:B------:R-:W-:Y:S05]  /*b0e0*/  @P1 BRA `(.L_x_2036) ;  /* 0x0000000c00541947 */ /* 0x000fea0003800000 */
[----:B---3-5:R-:W-:Y:S01]  /*b0f0*/  IADD3 R13, P0, R20, 0x60, RZ ;  /* 0x00000060140d7810 */ /* 0x028fe20007f1e0ff */
        /* <DEDUP_REMOVED lines=9> */
[----:B0-----:R-:W-:Y:S02]  /*b190*/  VIADD R0, R17, 0x40 ;  /* 0x0000004011007836 */ /* 0x001fe40000000000 */
        /* <DEDUP_REMOVED lines=11> */
.L_x_2028:
[----:B------:R-:W-:Y:S01]  /*b250*/  R2UR UR8, R186 ;  /* 0x00000000ba0872ca */ /* 0x000fe200000e0000 */
[----:B------:R-:W-:Y:S01]  /*b260*/  ULDC.64 UR6, c[0x0][0xbe0] ;  /* 0x0002f80000067ab9 */ /* 0x000fe20000000a00 */
[----:B------:R-:W-:Y:S01]  /*b270*/  R2UR UR4, R184 ;  /* 0x00000000b80472ca */ /* 0x000fe200000e0000 */
[----:B------:R-:W-:Y:S01]  /*b280*/  UISETP.NE.U32.AND UP0, UPT, UR6, URZ, UPT ;  /* 0x0000003f0600728c */ /* 0x000fe2000bf05070 */
[----:B------:R-:W-:-:S03]  /*b290*/  ULDC.64 UR12, c[0x0][0x208] ;  /* 0x00008200000c7ab9 */ /* 0x000fc60000000a00 */
[----:B------:R-:W-:-:S06]  /*b2a0*/  UISETP.NE.AND.EX UP1, UPT, UR7, URZ, UPT, UP0 ;  /* 0x0000003f0700728c */ /* 0x000fcc000bf25300 */
[----:B------:R-:W-:Y:S02]  /*b2b0*/  PLOP3.LUT P2, PT, PT, PT, UP1, 0x80, 0x0 ;  /* 0x000000000000781c */ /* 0x000fe40003f4f018 */
[----:B------:R-:W-:Y:S02]  /*b2c0*/  USHF.L.U64.HI UR10, UR4, 0x2, UR8 ;  /* 0x00000002040a7899 */ /* 0x000fe40008010208 */
[----:B------:R-:W-:Y:S01]  /*b2d0*/  USHF.L.U32 UR4, UR4, 0x2, URZ ;  /* 0x0000000204047899 */ /* 0x000fe2000800063f */
[----:B------:R-:W-:-:S03]  /*b2e0*/  ULDC.64 UR8, c[0x0][0xbd8] ;  /* 0x0002f60000087ab9 */ /* 0x000fc60000000a00 */
[----:B------:R-:W-:Y:S02]  /*b2f0*/  @UP1 UIADD3 UR6, UP2, UR4, UR6, URZ ;  /* 0x0000000604061290 */ /* 0x000fe4000ff5e03f */
[----:B------:R-:W-:Y:S02]  /*b300*/  UISETP.NE.U32.AND UP0, UPT, UR8, URZ, UPT ;  /* 0x0000003f0800728c */ /* 0x000fe4000bf05070 */
[----:B------:R-:W-:Y:S02]  /*b310*/  @UP1 UIADD3.X UR7, UR10, UR7, URZ, UP2, !UPT ;  /* 0x000000070a071290 */ /* 0x000fe400097fe43f */
[----:B------:R-:W-:Y:S01]  /*b320*/  IMAD.U32 R4, RZ, RZ, UR6 ;  /* 0x00000006ff047e24 */ /* 0x000fe2000f8e00ff */
[----:B------:R-:W-:Y:S02]  /*b330*/  UISETP.NE.AND.EX UP0, UPT, UR9, URZ, UPT, UP0 ;  /* 0x0000003f0900728c */ /* 0x000fe4000bf05300 */
[----:B------:R-:W-:Y:S01]  /*b340*/  UIADD3 UR4, UP1, UR4, UR8, URZ ;  /* 0x0000000804047290 */ /* 0x000fe2000ff3e03f */
[----:B------:R-:W-:-:S03]  /*b350*/  IMAD.U32 R5, RZ, RZ, UR7 ;  /* 0x00000007ff057e24 */ /* 0x000fc6000f8e00ff */
[----:B------:R-:W-:Y:S01]  /*b360*/  PLOP3.LUT P1, PT, PT, PT, UP0, 0x80, 0x0 ;  /* 0x000000000000781c */ /* 0x000fe20003f2f008 */
[----:B------:R-:W-:Y:S01]  /*b370*/  UIADD3.X UR6, UR10, UR9, URZ, UP1, !UPT ;  /* 0x000000090a067290 */ /* 0x000fe20008ffe43f */
[----:B------:R-:W2:Y:S01]  /*b380*/  @P2 LDG.E R4, desc[UR12][R4.64] ;  /* 0x0000000c04042981 */ /* 0x000ea2000c1e1900 */
[----:B------:R-:W-:Y:S02]  /*b390*/  IMAD.MOV.U32 R7, RZ, RZ, RZ ;  /* 0x000000ffff077224 */ /* 0x000fe400078e00ff */
[----:B------:R-:W-:Y:S02]  /*b3a0*/  IMAD.U32 R2, RZ, RZ, UR4 ;  /* 0x00000004ff027e24 */ /* 0x000fe4000f8e00ff */
[----:B------:R-:W-:Y:S01]  /*b3b0*/  IMAD.U32 R3, RZ, RZ, UR6 ;  /* 0x00000006ff037e24 */ /* 0x000fe2000f8e00ff */
[----:B------:R-:W-:Y:S01]  /*b3c0*/  ULDC UR4, c[0x0][0xa88] ;  /* 0x0002a20000047ab9 */ /* 0x000fe20000000800 */
[----:B------:R-:W-:-:S04]  /*b3d0*/  ISETP.GT.AND P0, PT, R193, 0x7f, PT ;  /* 0x0000007fc100780c */ /* 0x000fc80003f04270 */
[----:B------:R0:W5:Y:S01]  /*b3e0*/  @P1 LDG.E R7, desc[UR12][R2.64] ;  /* 0x0000000c02071981 */ /* 0x000162000c1e1900 */
[----:B--2---:R-:W-:Y:S01]  /*b3f0*/  @P2 R2UR UR4, R4 ;  /* 0x00000000040422ca */ /* 0x004fe200000e0000 */
        /* <DEDUP_REMOVED lines=8> */
.L_x_2037:
[----:B------:R-:W-:Y:S01]  /*b480*/  R2UR UR8, R185 ;  /* 0x00000000b90872ca */ /* 0x000fe200000e0000 */
[----:B------:R-:W-:Y:S01]  /*b490*/  BSSY B1, `(.L_x_2038) ;  /* 0x0000025000017945 */ /* 0x000fe20003800000 */
[----:B------:R-:W-:Y:S02]  /*b4a0*/  R2UR UR7, R184 ;  /* 0x00000000b80772ca */ /* 0x000fe400000e0000 */
[----:B------:R-:W-:Y:S02]  /*b4b0*/  R2UR UR6, R186 ;  /* 0x00000000ba0672ca */ /* 0x000fe400000e0000 */
[----:B------:R-:W-:Y:S02]  /*b4c0*/  SHF.R.S32.HI R8, RZ, 0x1f, R17 ;  /* 0x0000001fff087819 */ /* 0x000fe40000011411 */
[----:B-----5:R-:W-:-:S05]  /*b4d0*/  SHF.R.S32.HI R6, RZ, 0x1f, R7 ;  /* 0x0000001fff067819 */ /* 0x020fca0000011407 */
[----:B------:R-:W-:Y:S02]  /*b4e0*/  USHF.R.S32.HI UR8, URZ, 0x1f, UR8 ;  /* 0x0000001f3f087899 */ /* 0x000fe40008011408 */
[----:B------:R-:W-:Y:S02]  /*b4f0*/  USEL UR9, UR7, URZ, !UP0 ;  /* 0x0000003f07097287 */ /* 0x000fe4000c000000 */
[----:B------:R-:W-:Y:S01]  /*b500*/  USEL UR10, UR6, URZ, !UP0 ;  /* 0x0000003f060a7287 */ /* 0x000fe2000c000000 */
[----:B------:R-:W-:Y:S11]  /*b510*/  @P0 BRA `(.L_x_2039) ;  /* 0x0000000000700947 */ /* 0x000ff60003800000 */
[----:B------:R-:W0:Y:S01]  /*b520*/  S2R R2, SR_TID.X ;  /* 0x0000000000027919 */ /* 0x000e220000002100 */
[----:B------:R-:W-:-:S13]  /*b530*/  R2UR UR6, R187 ;  /* 0x00000000bb0672ca */ /* 0x000fda00000e0000 */
[----:B------:R-:W-:-:S04]  /*b540*/  IMAD.U32 R0, RZ, RZ, UR6 ;  /* 0x00000006ff007e24 */ /* 0x000fc8000f8e00ff */
[----:B0-----:R-:W-:-:S04]  /*b550*/  IMAD R0, R0, 0x80, R2 ;  /* 0x0000008000007824 */ /* 0x001fc800078e0202 */
[----:B------:R-:W-:-:S05]  /*b560*/  VIADD R0, R0, 0xffffff80 ;  /* 0xffffff8000007836 */ /* 0x000fca0000000000 */
[----:B------:R-:W-:-:S13]  /*b570*/  ISETP.GE.AND P0, PT, R0, UR4, PT ;  /* 0x0000000400007c0c */ /* 0x000fda000bf06270 */
[----:B------:R-:W-:Y:S05]  /*b580*/  @P0 BRA `(.L_x_2039) ;  /* 0x0000000000540947 */ /* 0x000fea0003800000 */
[----:B------:R-:W-:Y:S01]  /*b590*/  R2UR UR7, R185 ;  /* 0x00000000b90772ca */ /* 0x000fe200000e0000 */
[----:B------:R-:W-:Y:S01]  /*b5a0*/  ULDC.64 UR12, c[0x0][0xb70] ;  /* 0x0002dc00000c7ab9 */ /* 0x000fe20000000a00 */
[C---:B------:R-:W-:Y:S01]  /*b5b0*/  IADD3 R2, P0, R0.reuse, R7, RZ ;  /* 0x0000000700027210 */ /* 0x040fe20007f1e0ff */
        /* <DEDUP_REMOVED lines=18> */
.L_x_2039:
[----:B------:R-:W-:Y:S05]  /*b6e0*/  BSYNC B1 ;  /* 0x0000000000017941 */ /* 0x000fea0003800000 */
.L_x_2038:
[----:B------:R-:W-:Y:S01]  /*b6f0*/  R2UR UR11, R187 ;  /* 0x00000000bb0b72ca */ /* 0x000fe200000e0000 */
[----:B------:R-:W-:Y:S01]  /*b700*/  ULDC.64 UR6, c[0x0][0xaa0] ;  /* 0x0002a80000067ab9 */ /* 0x000fe20000000a00 */
[----:B------:R-:W-:Y:S01]  /*b710*/  R2UR UR14, R185 ;  /* 0x00000000b90e72ca */ /* 0x000fe200000e0000 */
[----:B------:R-:W-:Y:S01]  /*b720*/  IMAD.MOV.U32 R2, RZ, RZ, R17 ;  /* 0x000000ffff027224 */ /* 0x000fe200078e0011 */
[----:B------:R-:W-:Y:S01]  /*b730*/  ULDC.64 UR12, c[0x0][0xae0] ;  /* 0x0002b800000c7ab9 */ /* 0x000fe20000000a00 */
[----:B0-----:R-:W-:Y:S01]  /*b740*/  IMAD.MOV.U32 R3, RZ, RZ, R8 ;  /* 0x000000ffff037224 */ /* 0x001fe200078e0008 */
[----:B------:R-:W-:Y:S01]  /*b750*/  BSSY B1, `(.L_x_2040) ;  /* 0x000002e000017945 */ /* 0x000fe20003800000 */
[----:B------:R-:W-:Y:S02]  /*b760*/  IMAD R0, R6, UR6, RZ ;  /* 0x0000000606007c24 */ /* 0x000fe4000f8e02ff */
[----:B------:R-:W-:Y:S01]  /*b770*/  IMAD.WIDE.U32 R2, R7, UR6, R2 ;  /* 0x0000000607027c25 */ /* 0x000fe2000f8e0002 */
[----:B------:R-:W-:-:S03]  /*b780*/  UIMAD UR6, UR8, UR12, URZ ;  /* 0x0000000c080672a4 */ /* 0x000fc6000f8e023f */
[----:B------:R-:W-:Y:S01]  /*b790*/  IMAD R7, R7, UR7, R0 ;  /* 0x0000000707077c24 */ /* 0x000fe2000f8e0200 */
[----:B------:R-:W-:Y:S01]  /*b7a0*/  UIMAD UR7, UR11, -0x80, UR4 ;  /* 0xffffff800b0778a4 */ /* 0x000fe2000f8e0204 */
[----:B------:R-:W-:Y:S01]  /*b7b0*/  IMAD.U32 R5, RZ, RZ, UR12 ;  /* 0x0000000cff057e24 */ /* 0x000fe2000f8e00ff */
[----:B------:R-:W-:Y:S01]  /*b7c0*/  UIMAD UR6, UR14, UR13, UR6 ;  /* 0x0000000d0e0672a4 */ /* 0x000fe2000f8e0206 */
[----:B------:R-:W-:Y:S01]  /*b7d0*/  IMAD.IADD R3, R3, 0x1, R7 ;  /* 0x0000000103037824 */ /* 0x000fe200078e0207 */
[----:B------:R-:W-:Y:S01]  /*b7e0*/  SHF.R.S32.HI R7, RZ, 0x1f, R18 ;  /* 0x0000001fff077819 */ /* 0x000fe20000011412 */
[----:B------:R-:W-:Y:S01]  /*b7f0*/  ULDC.64 UR12, c[0x0][0xae8] ;  /* 0x0002ba00000c7ab9 */ /* 0x000fe20000000a00 */
[----:B------:R-:W-:Y:S01]  /*b800*/  ISETP.GE.AND P2, PT, R18, UR7, PT ;  /* 0x0000000712007c0c */ /* 0x000fe2000bf46270 */
[----:B------:R-:W-:Y:S01]  /*b810*/  IMAD.WIDE.U32 R2, R5, UR14, R2 ;  /* 0x0000000e05027c25 */ /* 0x000fe2000f8e0002 */
[----:B------:R-:W-:-:S03]  /*b820*/  UIMAD UR4, UR10, UR12, URZ ;  /* 0x0000000c0a0472a4 */ /* 0x000fc6000f8e023f */
[C---:B------:R-:W-:Y:S01]  /*b830*/  VIADD R4, R18.reuse, 0x60 ;  /* 0x0000006012047836 */ /* 0x040fe20000000000 */
[----:B------:R-:W-:Y:S01]  /*b840*/  UIMAD UR4, UR9, UR13, UR4 ;  /* 0x0000000d090472a4 */ /* 0x000fe2000f8e0204 */
[----:B------:R-:W-:Y:S02]  /*b850*/  VIADD R0, R18, 0x20 ;  /* 0x0000002012007836 */ /* 0x000fe40000000000 */
[----:B------:R-:W-:Y:S01]  /*b860*/  VIADD R3, R3, UR6 ;  /* 0x0000000603037c36 */ /* 0x000fe20008000000 */
[----:B------:R-:W-:Y:S01]  /*b870*/  ISETP.GE.AND P0, PT, R4, UR7, PT ;  /* 0x0000000704007c0c */ /* 0x000fe2000bf06270 */
[----:B------:R-:W-:Y:S01]  /*b880*/  IMAD.U32 R5, RZ, RZ, UR12 ;  /* 0x0000000cff057e24 */ /* 0x000fe2000f8e00ff */
[----:B------:R-:W-:Y:S01]  /*b890*/  ISETP.GE.AND P3, PT, R0, UR7, PT ;  /* 0x0000000700007c0c */ /* 0x000fe2000bf66270 */
[----:B------:R-:W-:Y:S02]  /*b8a0*/  VIADD R0, R18, 0x40 ;  /* 0x0000004012007836 */ /* 0x000fe40000000000 */
[----:B------:R-:W-:-:S03]  /*b8b0*/  IMAD.WIDE.U32 R4, R5, UR9, R2 ;  /* 0x0000000905047c25 */ /* 0x000fc6000f8e0002 */
[----:B------:R-:W-:Y:S01]  /*b8c0*/  ISETP.GE.AND P1, PT, R0, UR7, PT ;  /* 0x0000000700007c0c */ /* 0x000fe2000bf26270 */
[----:B------:R-:W-:Y:S02]  /*b8d0*/  IMAD.U32 R9, RZ, RZ, UR11 ;  /* 0x0000000bff097e24 */ /* 0x000fe4000f8e00ff */
[----:B------:R-:W-:Y:S02]  /*b8e0*/  IMAD.MOV.U32 R6, RZ, RZ, R18 ;  /* 0x000000ffff067224 */ /* 0x000fe400078e0012 */
[----:B------:R-:W-:Y:S02]  /*b8f0*/  VIADD R11, R5, UR4 ;  /* 0x00000004050b7c36 */ /* 0x000fe40008000000 */
[----:B------:R-:W-:Y:S01]  /*b900*/  IMAD.WIDE R6, R9, 0x80, R6 ;  /* 0x0000008009067825 */ /* 0x000fe200078e0206 */
[----:B------:R-:W-:Y:S06]  /*b910*/  @P2 BRA `(.L_x_2041) ;  /* 0x0000000000442947 */ /* 0x000fec0003800000 */
        /* <DEDUP_REMOVED lines=17> */
.L_x_2041:
[----:B------:R-:W-:Y:S05]  /*ba30*/  BSYNC B1 ;  /* 0x0000000000017941 */ /* 0x000fea0003800000 */
.L_x_2040:
        /* <DEDUP_REMOVED lines=21> */
.L_x_2043:
[----:B------:R-:W-:Y:S05]  /*bb90*/  BSYNC B1 ;  /* 0x0000000000017941 */ /* 0x000fea0003800000 */
.L_x_2042:
[----:B------:R-:W-:Y:S04]  /*bba0*/  BSSY B1, `(.L_x_2044) ;  /* 0x0000015000017945 */ /* 0x000fe80003800000 */
[----:B------:R-:W-:Y:S05]  /*bbb0*/  @P1 BRA `(.L_x_2045) ;  /* 0x00000000004c1947 */ /* 0x000fea0003800000 */
[----:B01----:R-:W-:Y:S01]  /*bbc0*/  IADD3 R9, P1, R6, 0x40, RZ ;  /* 0x0000004006097810 */ /* 0x003fe20007f3e0ff */
        /* <DEDUP_REMOVED lines=18> */
.L_x_2045:
[----:B------:R-:W-:Y:S05]  /*bcf0*/  BSYNC B1 ;  /* 0x0000000000017941 */ /* 0x000fea0003800000 */
.L_x_2044:
        /* <DEDUP_REMOVED lines=20> */
.L_x_2036:
[----:B------:R-:W-:Y:S05]  /*be40*/  BSYNC B0 ;  /* 0x0000000000007941 */ /* 0x000fea0003800000 */
.L_x_2027:
[----:B------:R-:W-:Y:S02]  /*be50*/  ULDC UR4, c[0x0][0xc14] ;  /* 0x0003050000047ab9 */ /* 0x000fe40000000800 */
[----:B------:R-:W-:-:S13]  /*be60*/  ISETP.GE.AND P0, PT, R47, UR4, PT ;  /* 0x000000042f007c0c */ /* 0x000fda000bf06270 */
[----:B------:R-:W-:Y:S05]  /*be70*/  @!P0 BRA `(.L_x_2046) ;  /* 0xffffff4c00d08947 */ /* 0x000fea000383ffff */
[----:B------:R-:W-:Y:S05]  /*be80*/  EXIT ;  /* 0x000000000000794d */ /* 0x000fea0003800000 */
.L_x_1991:
        /* <DEDUP_REMOVED lines=38> */
[----:B-1----:R-:W-:Y:S01]  /*c0f0*/  SEL R3, R6, RZ, P0 ;  /* 0x000000ff06037207 */ /* 0x002fe20000000000 */
[----:B------:R-:W-:Y:S01]  /*c100*/  IMAD.MOV.U32 R6, RZ, RZ, RZ ;  /* 0x000000ffff067224 */ /* 0x000fe200078e00ff */
        /* <DEDUP_REMOVED lines=22> */
.L_x_2051:
[----:B------:R-:W-:Y:S02]  /*c270*/  VIADD R6, R6, 0x1f ;  /* 0x0000001f06067836 */ /* 0x000fe40000000000 */
[----:B------:R-:W-:-:S03]  /*c280*/  IMAD.U32 R19, RZ, RZ, UR7 ;  /* 0x00000007ff137e24 */ /* 0x000fc6000f8e00ff */
[----:B------:R-:W-:-:S13]  /*c290*/  ISETP.GE.AND P0, PT, R6, UR5, PT ;  /* 0x0000000506007c0c */ /* 0x000fda000bf06270 */
[----:B------:R-:W-:Y:S05]  /*c2a0*/  @P0 BRA `(.L_x_2048) ;  /* 0x0000000400cc0947 */ /* 0x000fea0003800000 */
[----:B------:R-:W0:Y:S01]  /*c2b0*/  S2R R2, SR_TID.X ;  /* 0x0000000000027919 */ /* 0x000e220000002100 */
        /* <DEDUP_REMOVED lines=11> */
.L_x_2050:
[----:B------:R-:W-:Y:S05]  /*c370*/  BSYNC B0 ;  /* 0x0000000000007941 */ /* 0x000fea0003800000 */
.L_x_2049:
        /* <DEDUP_REMOVED lines=25> */
.L_x_2047:
        /* <DEDUP_REMOVED lines=21> */
.L_x_2052:
[----:B-1----:R-:W-:Y:S01]  /*c660*/  IMAD.MOV R2, RZ, RZ, -R3 ;  /* 0x000000ffff027224 */ /* 0x002fe200078e0a03 */
[----:B--2---:R-:W-:Y:S01]  /*c670*/  IABS R4, R6 ;  /* 0x0000000600047213 */ /* 0x004fe20000000000 */
[----:B---3--:R-:W-:Y:S02]  /*c680*/  IMAD R16, R16, UR4, R7 ;  /* 0x0000000410107c24 */ /* 0x008fe4000f8e0207 */
[----:B------:R-:W-:Y:S02]  /*c690*/  IMAD R5, R2, R11, RZ ;  /* 0x0000000b02057224 */ /* 0x000fe400078e02ff */
[----:B------:R-:W-:Y:S02]  /*c6a0*/  IMAD.MOV.U32 R2, RZ, RZ, RZ ;  /* 0x000000ffff027224 */ /* 0x000fe400078e00ff */
[----:B------:R-:W-:Y:S02]  /*c6b0*/  IMAD.MOV R4, RZ, RZ, -R4 ;  /* 0x000000ffff047224 */ /* 0x000fe400078e0a04 */
[----:B------:R-:W-:Y:S01]  /*c6c0*/  IMAD.HI.U32 R2, R3, R5, R2 ;  /* 0x0000000503027227 */ /* 0x000fe200078e0002 */
[----:B------:R-:W-:-:S04]  /*c6d0*/  IADD3 R5, -R16, UR6, RZ ;  /* 0x0000000610057c10 */ /* 0x000fc8000fffe1ff */
        /* <DEDUP_REMOVED lines=18> */
[----:B------:R-:W-:-:S03]  /*c800*/  IMAD.IADD R4, R5, 0x1, R4 ;  /* 0x0000000105047824 */ /* 0x000fc600078e0204 */
[----:B------:R-:W-:-:S04]  /*c810*/  IABS R7, R8 ;  /* 0x0000000800077213 */ /* 0x000fc80000000000 */
[----:B------:R-:W1:Y:S08]  /*c820*/  I2F.RP R10, R7 ;  /* 0x00000007000a7306 */ /* 0x000e700000209400 */
[----:B-1----:R-:W1:Y:S02]  /*c830*/  MUFU.RCP R10, R10 ;  /* 0x0000000a000a7308 */ /* 0x002e640000001000 */
[----:B-1----:R-:W-:-:S06]  /*c840*/  VIADD R2, R10, 0xffffffe ;  /* 0x0ffffffe0a027836 */ /* 0x002fcc0000000000 */
[----:B------:R1:W2:Y:S02]  /*c850*/  F2I.FTZ.U32.TRUNC.NTZ R3, R2 ;  /* 0x0000000200037305 */ /* 0x0002a4000021f000 */
[----:B-1----:R-:W-:Y:S02]  /*c860*/  IMAD.MOV.U32 R2, RZ, RZ, RZ ;  /* 0x000000ffff027224 */ /* 0x002fe400078e00ff */
[----:B--2---:R-:W-:-:S04]  /*c870*/  IMAD.MOV R6, RZ, RZ, -R3 ;  /* 0x000000ffff067224 */ /* 0x004fc800078e0a03 */
        /* <DEDUP_REMOVED lines=22> */
.L_x_2048:
[----:B------:R-:W-:Y:S02]  /*c9e0*/  IMAD.MOV.U32 R17, RZ, RZ, RZ ;  /* 0x000000ffff117224 */ /* 0x000fe400078e00ff */
[----:B------:R-:W-:Y:S02]  /*c9f0*/  IMAD.U32 R16, RZ, RZ, UR6 ;  /* 0x00000006ff107e24 */ /* 0x000fe4000f8e00ff */
[----:B------:R-:W-:-:S07]  /*ca00*/  IMAD.MOV.U32 R18, RZ, RZ, RZ ;  /* 0x000000ffff127224 */ /* 0x000fce00078e00ff */
.L_x_2053:
[----:B------:R-:W1:Y:S01]  /*ca10*/  S2R R2, SR_TID.X ;  /* 0x0000000000027919 */ /* 0x000e620000002100 */
[----:B------:R-:W-:Y:S01]  /*ca20*/  STL [R1+0x20], RZ ;  /* 0x000020ff01007387 */ /* 0x000fe20000100800 */
        /* <DEDUP_REMOVED lines=10> */
[----:B------:R1:W-:Y:S03]  /*cad0*/  STL [R1], RZ ;  /* 0x000000ff01007387 */ /* 0x0003e60000100800 */
[----:B------:R-:W-:Y:S05]  /*cae0*/  @P0 BRA `(.L_x_2054) ;  /* 0x0000004000980947 */ /* 0x000fea0003800000 */
[----:B-1----:R-:W-:Y:S01]  /*caf0*/  IMAD.MOV.U32 R0, RZ, RZ, 0x1 ;  /* 0x00000001ff007424 */ /* 0x002fe200078e00ff */
[----:B------:R1:W-:Y:S01]  /*cb00*/  STL [R1], RZ ;  /* 0x000000ff01007387 */ /* 0x0003e20000100800 */
[----:B------:R-:W-:Y:S01]  /*cb10*/  ULDC UR38, c[0x0][0xc] ;  /* 0x0000030000267ab9 */ /* 0x000fe20000000800 */
[----:B------:R-:W-:Y:S02]  /*cb20*/  ULDC.64 UR36, c[0x0][0x198] ;  /* 0x0000660000247ab9 */ /* 0x000fe40000000a00 */
[----:B------:R1:W-:Y:S04]  /*cb30*/  STL [R1+0x8], R0 ;  /* 0x0000080001007387 */ /* 0x0003e80000100800 */
[----:B------:R1:W-:Y:S02]  /*cb40*/  STL [R1+0x20], RZ ;  /* 0x000020ff01007387 */ /* 0x0003e40000100800 */
.L_x_2121:
[----:B--2---:R-:W2:Y:S01]  /*cb50*/  LDC.64 R2, c[0x0][0xc60] ;  /* 0x00031800ff027b82 */ /* 0x004ea20000000a00 */
[----:B------:R-:W-:Y:S01]  /*cb60*/  ULDC.64 UR4, c[0x0][0x208] ;  /* 0x0000820000047ab9 */ /* 0x000fe20000000a00 */
[----:B--2---:R-:W-:-:S05]  /*cb70*/  IMAD.WIDE R2, R19, 0x4, R2 ;  /* 0x0000000413027825 */ /* 0x004fca00078e0202 */
[----:B------:R-:W2:Y:S01]  /*cb80*/  LDG.E R5, desc[UR4][R2.64] ;  /* 0x0000000402057981 */ /* 0x000ea2000c1e1900 */
[----:B------:R-:W-:Y:S05]  /*cb90*/  YIELD ;  /* 0x0000000000007946 */ /* 0x000fea0003800000 */
[----:B------:R-:W-:Y:S01]  /*cba0*/  ULDC.64 UR4, c[0x0][0xa28] ;  /* 0x00028a0000047ab9 */ /* 0x000fe20000000a00 */
[----:B-1----:R-:W-:Y:S01]  /*cbb0*/  IMAD.MOV.U32 R0, RZ, RZ, RZ ;  /* 0x000000ffff007224 */ /* 0x002fe200078e00ff */
[----:B------:R-:W-:Y:S01]  /*cbc0*/  ISETP.NE.U32.AND P0, PT, RZ, UR4, PT ;  /* 0x00000004ff007c0c */ /* 0x000fe2000bf05070 */
[----:B------:R-:W-:Y:S01]  /*cbd0*/  ULDC.64 UR8, c[0x0][0x208] ;  /* 0x0000820000087ab9 */ /* 0x000fe20000000a00 */
[----:B------:R-:W-:Y:S01]  /*cbe0*/  IMAD.MOV.U32 R6, RZ, RZ, RZ ;  /* 0x000000ffff067224 */ /* 0x000fe200078e00ff */
[----:B------:R-:W-:Y:S01]  /*cbf0*/  ULDC.64 UR6, c[0x0][0xa08] ;  /* 0x0002820000067ab9 */ /* 0x000fe20000000a00 */
[----:B------:R-:W-:-:S02]  /*cc00*/  ISETP.NE.AND.EX P0, PT, RZ, UR5, PT, P0 ;  /* 0x00000005ff007c0c */ /* 0x000fc4000bf05300 */
[----:B--2---:R-:W-:Y:S01]  /*cc10*/  SHF.R.S32.HI R4, RZ, 0x1f, R5 ;  /* 0x0000001fff047819 */ /* 0x004fe20000011405 */
[----:B------:R-:W-:-:S10]  /*cc20*/  IMAD.SHL.U32 R11, R5, 0x4, RZ ;  /* 0x00000004050b7824 */ /* 0x000fd400078e00ff */
[C---:B------:R-:W-:Y:S01]  /*cc30*/  @P0 LEA R2, P1, R5.reuse, UR4, 0x2 ;  /* 0x0000000405020c11 */ /* 0x040fe2000f8210ff */
[----:B------:R1:W-:Y:S03]  /*cc40*/  STL [R1+0x10], R5 ;  /* 0x0000100501007387 */ /* 0x0003e60000100800 */
[C-C-:B------:R-:W-:Y:S01]  /*cc50*/  @P0 LEA.HI.X R3, R5.reuse, UR5, R4.reuse, 0x2, P1 ;  /* 0x0000000505030c11 */ /* 0x140fe200088f1404 */
[----:B------:R-:W-:Y:S02]  /*cc60*/  ULDC.64 UR4, c[0x0][0xa18] ;  /* 0x0002860000047ab9 */ /* 0x000fe40000000a00 */
[----:B------:R-:W-:Y:S02]  /*cc70*/  ISETP.NE.U32.AND P1, PT, RZ, UR4, PT ;  /* 0x00000004ff007c0c */ /* 0x000fe4000bf25070 */
[----:B------:R2:W5:Y:S01]  /*cc80*/  @P0 LDG.E R0, desc[UR8][R2.64] ;  /* 0x0000000802000981 */ /* 0x000562000c1e1900 */
[----:B------:R-:W-:-:S02]  /*cc90*/  SHF.L.U64.HI R10, R5, 0x2, R4 ;  /* 0x00000002050a7819 */ /* 0x000fc40000010204 */
[----:B------:R-:W-:Y:S01]  /*cca0*/  ISETP.NE.AND.EX P1, PT, RZ, UR5, PT, P1 ;  /* 0x00000005ff007c0c */ /* 0x000fe2000bf25310 */
[----:B------:R-:W-:Y:S04]  /*ccb0*/  STL [R1+0x18], R11 ;  /* 0x0000180b01007387 */ /* 0x000fe80000100800 */
[----:B------:R-:W-:Y:S08]  /*ccc0*/  STL [R1+0x1c], R10 ;  /* 0x00001c0a01007387 */ /* 0x000ff00000100800 */
[----:B------:R-:W-:-:S04]  /*ccd0*/  @P1 IADD3 R8, P0, R11, UR4, RZ ;  /* 0x000000040b081c10 */ /* 0x000fc8000ff1e0ff */
[C---:B------:R-:W-:Y:S01]  /*cce0*/  @P1 IADD3.X R9, R10.reuse, UR5, RZ, P0, !PT ;  /* 0x000000050a091c10 */ /* 0x040fe200087fe4ff */
[----:B------:R-:W-:Y:S02]  /*ccf0*/  ULDC.64 UR4, c[0x0][0xa00] ;  /* 0x0002800000047ab9 */ /* 0x000fe40000000a00 */
[----:B------:R-:W-:Y:S02]  /*cd00*/  ISETP.NE.U32.AND P2, PT, RZ, UR4, PT ;  /* 0x00000004ff007c0c */ /* 0x000fe4000bf45070 */
[C---:B--2---:R-:W-:Y:S02]  /*cd10*/  IADD3 R2, P0, R11.reuse, UR4, RZ ;  /* 0x000000040b027c10 */ /* 0x044fe4000ff1e0ff */
[----:B------:R-:W-:Y:S02]  /*cd20*/  ISETP.NE.AND.EX P2, PT, RZ, UR5, PT, P2 ;  /* 0x00000005ff007c0c */ /* 0x000fe4000bf45320 */
[----:B------:R-:W-:Y:S01]  /*cd30*/  IADD3.X R3, R10, UR5, RZ, P0, !PT ;  /* 0x000000050a037c10 */ /* 0x000fe200087fe4ff */
[----:B------:R-:W-:Y:S01]  /*cd40*/  ULDC UR4, c[0x0][0x288] ;  /* 0x0000a20000047ab9 */ /* 0x000fe20000000800 */
[----:B------:R-:W-:-:S04]  /*cd50*/  IADD3 R4, P0, R11, UR6, RZ ;  /* 0x000000060b047c10 */ /* 0x000fc8000ff1e0ff */
[----:B-1----:R-:W-:-:S05]  /*cd60*/  IADD3.X R5, R10, UR7, RZ, P0, !PT ;  /* 0x000000070a057c10 */ /* 0x002fca00087fe4ff */
[----:B------:R-:W2:Y:S01]  /*cd70*/  @P2 LDG.E R6, desc[UR8][R2.64] ;  /* 0x0000000802062981 */ /* 0x000ea2000c1e1900 */
[----:B------:R-:W-:-:S04]  /*cd80*/  ISETP.NE.U32.AND P0, PT, RZ, UR6, PT ;  /* 0x00000006ff007c0c */ /* 0x000fc8000bf05070 */
[----:B------:R-:W-:Y:S01]  /*cd90*/  ISETP.NE.AND.EX P0, PT, RZ, UR7, PT, P0 ;  /* 0x00000007ff007c0c */ /* 0x000fe2000bf05300 */
[----:B--2---:R1:W-:Y:S02]  /*cda0*/  STL [R1+0x24], R6 ;  /* 0x0000240601007387 */ /* 0x0043e40000100800 */
[----:B-1----:R-:W-:Y:S01]  /*cdb0*/  IMAD.U32 R6, RZ, RZ, UR4 ;  /* 0x00000004ff067e24 */ /* 0x002fe2000f8e00ff */
[----:B------:R-:W-:Y:S02]  /*cdc0*/  ULDC.64 UR4, c[0x0][0x3f8] ;  /* 0x0000fe0000047ab9 */ /* 0x000fe40000000a00 */
[----:B------:R-:W-:-:S03]  /*cdd0*/  UISETP.NE.U32.AND UP0, UPT, UR4, URZ, UPT ;  /* 0x0000003f0400728c */ /* 0x000fc6000bf05070 */
[----:B------:R-:W-:Y:S01]  /*cde0*/  ULDC UR4, c[0x0][0x404] ;  /* 0x0001010000047ab9 */ /* 0x000fe20000000800 */
[----:B------:R-:W-:Y:S01]  /*cdf0*/  UISETP.NE.AND.EX UP0, UPT, UR5, URZ, UPT, UP0 ;  /* 0x0000003f0500728c */ /* 0x000fe2000bf05300 */
[----:B------:R1:W5:Y:S02]  /*ce00*/  @P1 LDG.E R6, desc[UR8][R8.64] ;  /* 0x0000000808061981 */ /* 0x000364000c1e1900 */
[----:B------:R-:W-:Y:S01]  /*ce10*/  ULDC UR5, c[0x0][0x2e0] ;  /* 0x0000b80000057ab9 */ /* 0x000fe20000000800 */
[----:B------:R-:W-:-:S04]  /*ce20*/  USEL UR4, UR4, 0x1, UP0 ;  /* 0x0000000104047887 */ /* 0x000fc80008000000 */
[----:B------:R-:W-:-:S06]  /*ce30*/  UIMAD UR4, UR4, UR5, URZ ;  /* 0x00000005040472a4 */ /* 0x000fcc000f8e023f */
[----:B------:R-:W-:Y:S01]  /*ce40*/  IMAD.U32 R7, RZ, RZ, UR4 ;  /* 0x00000004ff077e24 */ /* 0x000fe2000f8e00ff */
[----:B-1----:R-:W-:Y:S06]  /*ce50*/  @P1 BRA `(.L_x_2055) ;  /* 0x0000000000141947 */ /* 0x002fec0003800000 */
[----:B------:R-:W-:Y:S05]  /*ce60*/  @!P2 BRA `(.L_x_2055) ;  /* 0x000000000010a947 */ /* 0x000fea0003800000 */
[----:B------:R-:W-:Y:S02]  /*ce70*/  ULDC.64 UR4, c[0x0][0x208] ;  /* 0x0000820000047ab9 */ /* 0x000fe40000000a00 */
[----:B-----5:R-:W2:Y:S04]  /*ce80*/  LDG.E R6, desc[UR4][R2.64] ;  /* 0x0000000402067981 */ /* 0x020ea8000c1e1900 */
[----:B------:R-:W2:Y:S02]  /*ce90*/  LDG.E R9, desc[UR4][R2.64+0x4] ;  /* 0x0000040402097981 */ /* 0x000ea4000c1e1900 */
[----:B--2---:R-:W-:-:S07]  /*cea0*/  IMAD.IADD R6, R9, 0x1, -R6 ;  /* 0x0000000109067824 */ /* 0x004fce00078e0a06 */
.L_x_2055:
[----:B------:R-:W-:Y:S01]  /*ceb0*/  IMAD.MOV.U32 R3, RZ, RZ, RZ ;  /* 0x000000ffff037224 */ /* 0x000fe200078e00ff */
[----:B------:R-:W-:-:S05]  /*cec0*/  ULDC.64 UR4, c[0x0][0x208] ;  /* 0x0000820000047ab9 */ /* 0x000fca0000000a00 */
[----:B------:R-:W2:Y:S01]  /*ced0*/  @P0 LDG.E R3, desc[UR4][R4.64] ;  /* 0x0000000404030981 */ /* 0x000ea2000c1e1900 */
[----:B------:R-:W-:Y:S02]  /*cee0*/  ULDC.64 UR4, c[0x0][0xa20] ;  /* 0x0002880000047ab9 */ /* 0x000fe40000000a00 */
[----:B------:R-:W-:-:S04]  /*cef0*/  ISETP.NE.U32.AND P1, PT, RZ, UR4, PT ;  /* 0x00000004ff007c0c */ /* 0x000fc8000bf25070 */
[----:B------:R-:W-:Y:S01]  /*cf00*/  ISETP.NE.AND.EX P1, PT, RZ, UR5, PT, P1 ;  /* 0x00000005ff007c0c */ /* 0x000fe2000bf25310 */
[----:B--2--5:R-:W-:-:S05]  /*cf10*/  IMAD.IADD R2, R3, 0x1, R0 ;  /* 0x0000000103027824 */ /* 0x024fca00078e0200 */
[----:B------:R1:W-:Y:S07]  /*cf20*/  STL [R1+0x4], R2 ;  /* 0x0000040201007387 */ /* 0x0003ee0000100800 */
[----:B------:R-:W-:Y:S05]  /*cf30*/  @!P1 BRA `(.L_x_2056) ;  /* 0x0000000000149947 */ /* 0x000fea0003800000 */
[----:B-1----:R-:W-:Y:S01]  /*cf40*/  IADD3 R2, P0, R11, UR4, RZ ;  /* 0x000000040b027c10 */ /* 0x002fe2000ff1e0ff */
[----:B------:R-:W-:-:S03]  /*cf50*/  ULDC.64 UR6, c[0x0][0x208] ;  /* 0x0000820000067ab9 */ /* 0x000fc60000000a00 */
[----:B------:R-:W-:-:S05]  /*cf60*/  IADD3.X R3, R10, UR5, RZ, P0, !PT ;  /* 0x000000050a037c10 */ /* 0x000fca00087fe4ff */
[----:B------:R1:W5:Y:S01]  /*cf70*/  LDG.E R7, desc[UR6][R2.64] ;  /* 0x0000000602077981 */ /* 0x000362000c1e1900 */
[----:B------:R-:W-:Y:S05]  /*cf80*/  BRA `(.L_x_2057) ;  /* 0x0000000000147947 */ /* 0x000fea0003800000 */
.L_x_2056:
[----:B------:R-:W-:Y:S05]  /*cf90*/  @!P0 BRA `(.L_x_2057) ;  /* 0x0000000000108947 */ /* 0x000fea0003800000 */
[----:B------:R-:W-:Y:S02]  /*cfa0*/  ULDC.64 UR4, c[0x0][0x208] ;  /* 0x0000820000047ab9 */ /* 0x000fe40000000a00 */
[----:B------:R-:W2:Y:S04]  /*cfb0*/  LDG.E R7, desc[UR4][R4.64] ;  /* 0x0000000404077981 */ /* 0x000ea8000c1e1900 */
[----:B-1----:R-:W2:Y:S02]  /*cfc0*/  LDG.E R2, desc[UR4][R4.64+0x4] ;  /* 0x0000040404027981 */ /* 0x002ea4000c1e1900 */
[----:B--2---:R-:W-:-:S07]  /*cfd0*/  IMAD.IADD R7, R2, 0x1, -R7 ;  /* 0x0000000102077824 */ /* 0x004fce00078e0a07 */
.L_x_2057:
[----:B-----5:R-:W-:Y:S01]  /*cfe0*/  IMAD.IADD R7, R7, 0x1, -R0 ;  /* 0x0000000107077824 */ /* 0x020fe200078e0a00 */
[----:B------:R-:W-:Y:S01]  /*cff0*/  LEA R0, R17, 0xff, 0x7 ;  /* 0x000000ff11007811 */ /* 0x000fe200078e38ff */
[----:B------:R-:W-:Y:S03]  /*d000*/  BSSY B6, `(.L_x_2058) ;  /* 0x0000310000067945 */ /* 0x000fe60003800000 */
[C---:B------:R-:W-:Y:S01]  /*d010*/  IADD3 R6, R7.reuse, R0, -R6 ;  /* 0x0000000007067210 */ /* 0x040fe20007ffe806 */
[----:B------:R-:W-:-:S03]  /*d020*/  VIADD R7, R7, 0x7f ;  /* 0x0000007f07077836 */ /* 0x000fc60000000000 */
[----:B-1----:R-:W-:Y:S02]  /*d030*/  SHF.R.S32.HI R3, RZ, 0x1f, R6 ;  /* 0x0000001fff037819 */ /* 0x002fe40000011406 */
[----:B------:R-:W-:Y:S02]  /*d040*/  SHF.R.S32.HI R0, RZ, 0x1f, R7 ;  /* 0x0000001fff007819 */ /* 0x000fe40000011407 */
[----:B------:R-:W-:Y:S02]  /*d050*/  LEA.HI R3, R3, R6, RZ, 0x7 ;  /* 0x0000000603037211 */ /* 0x000fe400078f38ff */
[----:B------:R-:W-:Y:S02]  /*d060*/  LEA.HI R0, R0, R7, RZ, 0x7 ;  /* 0x0000000700007211 */ /* 0x000fe400078f38ff */
[----:B------:R-:W-:Y:S02]  /*d070*/  SHF.R.S32.HI R3, RZ, 0x7, R3 ;  /* 0x00000007ff037819 */ /* 0x000fe40000011403 */
[----:B------:R-:W-:-:S04]  /*d080*/  SHF.R.S32.HI R0, RZ, 0x7, R0 ;  /* 0x00000007ff007819 */ /* 0x000fc80000011400 */
[----:B------:R-:W-:-:S04]  /*d090*/  VIMNMX R2, R0, R3, PT ;  /* 0x0000000300027248 */ /* 0x000fc80003fe0100 */
[----:B------:R-:W-:Y:S01]  /*d0a0*/  ISETP.GT.AND P0, PT, R2, RZ, PT ;  /* 0x000000ff0200720c */ /* 0x000fe20003f04270 */
[----:B------:R1:W-:-:S12]  /*d0b0*/  STL [R1+0x14], R2 ;  /* 0x0000140201007387 */ /* 0x0003d80000100800 */
[----:B-1----:R-:W-:Y:S05]  /*d0c0*/  @P0 BRA `(.L_x_2059) ;  /* 0x0000000000480947 */ /* 0x002fea0003800000 */
[----:B------:R-:W1:Y:S02]  /*d0d0*/  S2R R2, SR_TID.X ;  /* 0x0000000000027919 */ /* 0x000e640000002100 */
        /* <DEDUP_REMOVED lines=17> */
.L_x_2059:
        /* <DEDUP_REMOVED lines=23> */
.L_x_2061:
        /* <DEDUP_REMOVED lines=17> */
[----:B01----:R-:W-:-:S07]  /*d470*/  IMAD.MOV.U32 R13, RZ, RZ, RZ ;  /* 0x000000ffff0d7224 */ /* 0x003fce00078e00ff */
[----:B------:R-:W-:-:S07]  /*d480*/  LEPC R20, `(.L_x_2063) ;  /* 0x000000001014794e */ /* 0x000fce0000000000 */
[----:B--2---:R-:W-:Y:S05]  /*d490*/  CALL.ABS.NOINC R2 ;  /* 0x0000000002007343 */ /* 0x004fea0003c00000 */
.L_x_2063:
        /* <DEDUP_REMOVED lines=16> */
.L_x_2062:
        /* <DEDUP_REMOVED lines=18> */
[----:B------:R-:W1:Y:S01]  /*d6c0*/  LDC R0, c[0x0][0x428] ;  /* 0x00010a00ff007b82 */ /* 0x000e620000000800 */
[----:B----4-:R-:W-:-:S06]  /*d6d0*/  IMAD.MOV.U32 R4, RZ, RZ, R7 ;  /* 0x000000ffff047224 */ /* 0x010fcc00078e0007 */
[----:B------:R2:W5:Y:S01]  /*d6e0*/  @P0 LDG.E R4, desc[UR6][R2.64] ;  /* 0x0000000602040981 */ /* 0x000562000c1e1900 */
[----:B------:R-:W-:Y:S01]  /*d6f0*/  IMAD R17, R17, 0x80, R8 ;  /* 0x0000008011117824 */ /* 0x000fe200078e0208 */
[----:B------:R-:W-:Y:S02]  /*d700*/  PLOP3.LUT P1, PT, P6, PT, PT, 0x8, 0x0 ;  /* 0x000000000000781c */ /* 0x000fe4000372e170 */
[----:B-1----:R-:W-:Y:S01]  /*d710*/  ISETP.NE.AND P0, PT, R0, 0x1, PT ;  /* 0x000000010000780c */ /* 0x002fe20003f05270 */
[----:B------:R-:W-:-:S12]  /*d720*/  IMAD.MOV.U32 R0, RZ, RZ, R18 ;  /* 0x000000ffff007224 */ /* 0x000fd800078e0012 */
[----:B------:R-:W1:Y:S08]  /*d730*/  @P0 LDC R5, c[0x0][0x42c] ;  /* 0x00010b00ff050b82 */ /* 0x000e700000000800 */
[----:B------:R-:W3:Y:S01]  /*d740*/  @P0 LDC R6, c[0x0][0x430] ;  /* 0x00010c00ff060b82 */ /* 0x000ee20000000800 */
[----:B-1----:R-:W-:-:S05]  /*d750*/  @P0 IMAD.HI.U32 R5, R18, R5, RZ ;  /* 0x0000000512050227 */ /* 0x002fca00078e00ff */
[----:B---3--:R-:W-:Y:S02]  /*d760*/  @P0 SHF.R.U32.HI R0, RZ, R6, R5 ;  /* 0x00000006ff000219 */ /* 0x008fe40000011605 */
[----:B------:R-:W-:-:S04]  /*d770*/  ISETP.NE.U32.AND P0, PT, RZ, UR4, PT ;  /* 0x00000004ff007c0c */ /* 0x000fc8000bf05070 */
[----:B------:R-:W-:-:S04]  /*d780*/  ISETP.NE.AND.EX P0, PT, RZ, UR5, PT, P0 ;  /* 0x00000005ff007c0c */ /* 0x000fc8000bf05300 */
[----:B--2---:R-:W-:-:S09]  /*d790*/  SEL R7, R7, RZ, !P0 ;  /* 0x000000ff07077207 */ /* 0x004fd20004000000 */
.L_x_2064:
        /* <DEDUP_REMOVED lines=16> */
.L_x_2065:
        /* <DEDUP_REMOVED lines=15> */
.L_x_2066:
        /* <DEDUP_REMOVED lines=18> */
.L_x_2137:
[----:B------:R-:W-:Y:S01]  /*dab0*/  UMOV UR4, 0xffffffff ;  /* 0xffffffff00047882 */ /* 0x000fe20000000000 */
[----:B0-----:R-:W-:Y:S02]  /*dac0*/  SHF.R.S32.HI R13, RZ, 0x1f, R4 ;  /* 0x0000001fff0d7819 */ /* 0x001fe40000011404 */
[----:B------:R-:W-:Y:S05]  /*dad0*/  BRA.DIV UR4, `(.L_x_2068) ;  /* 0x0000003a04707947 */ /* 0x000fea000b800000 */
[----:B------:R-:W-:-:S13]  /*dae0*/  ELECT P6, URZ, PT ;  /* 0x00000000003f782f */ /* 0x000fda00038c0000 */
.L_x_2140:
[----:B------:R-:W-:Y:S05]  /*daf0*/  @!P6 BRA `(.L_x_2069) ;  /* 0x00000004002ce947 */ /* 0x000fea0003800000 */
[----:B------:R-:W-:-:S04]  /*db00*/  ISETP.NE.U32.AND P0, PT, R2, RZ, PT ;  /* 0x000000ff0200720c */ /* 0x000fc80003f05070 */
[----:B------:R-:W-:-:S13]  /*db10*/  ISETP.NE.AND.EX P0, PT, R3, RZ, PT, P0 ;  /* 0x000000ff0300720c */ /* 0x000fda0003f05300 */
[----:B------:R-:W-:Y:S05]  /*db20*/  @!P0 BRA `(.L_x_2070) ;  /* 0x00000000004c8947 */ /* 0x000fea0003800000 */
[----:B------:R-:W0:Y:S01]  /*db30*/  LDC R10, c[0x0][0x41c] ;  /* 0x00010700ff0a7b82 */ /* 0x000e220000000800 */
[----:B------:R-:W-:Y:S01]  /*db40*/  IMAD.MOV.U32 R6, RZ, RZ, R5 ;  /* 0x000000ffff067224 */ /* 0x000fe200078e0005 */
[----:B------:R-:W-:Y:S01]  /*db50*/  ULDC.64 UR4, c[0x0][0x408] ;  /* 0x0001020000047ab9 */ /* 0x000fe20000000a00 */
[----:B------:R-:W-:Y:S01]  /*db60*/  ULDC.64 UR6, c[0x0][0x208] ;  /* 0x0000820000067ab9 */ /* 0x000fe20000000a00 */
[----:B0-----:R-:W-:-:S13]  /*db70*/  ISETP.NE.AND P0, PT, R10, 0x1, PT ;  /* 0x000000010a00780c */ /* 0x001fda0003f05270 */
[----:B------:R-:W0:Y:S02]  /*db80*/  @P0 LDC.64 R8, c[0x0][0x420] ;  /* 0x00010800ff080b82 */ /* 0x000e240000000a00 */
[----:B0-----:R-:W-:-:S05]  /*db90*/  @P0 IMAD.HI.U32 R8, R5, R8, RZ ;  /* 0x0000000805080227 */ /* 0x001fca00078e00ff */
[----:B------:R-:W-:-:S04]  /*dba0*/  @P0 SHF.R.U32.HI R6, RZ, R9, R8 ;  /* 0x00000009ff060219 */ /* 0x000fc80000011608 */
[--C-:B------:R-:W-:Y:S01]  /*dbb0*/  SHF.R.S32.HI R9, RZ, 0x1f, R6.reuse ;  /* 0x0000001fff097819 */ /* 0x100fe20000011406 */
[----:B------:R-:W-:-:S04]  /*dbc0*/  IMAD.MOV R8, RZ, RZ, -R6 ;  /* 0x000000ffff087224 */ /* 0x000fc800078e0a06 */
[----:B------:R-:W-:Y:S02]  /*dbd0*/  IMAD R5, R10, R8, R5 ;  /* 0x000000080a057224 */ /* 0x000fe400078e0205 */
[----:B------:R-:W-:-:S04]  /*dbe0*/  IMAD R8, R13, UR4, RZ ;  /* 0x000000040d087c24 */ /* 0x000fc8000f8e02ff */
[----:B------:R-:W-:Y:S02]  /*dbf0*/  IMAD R10, R4, UR5, R8 ;  /* 0x00000005040a7c24 */ /* 0x000fe4000f8e0208 */
[----:B------:R-:W-:-:S04]  /*dc00*/  IMAD.MOV.U32 R8, RZ, RZ, R6 ;  /* 0x000000ffff087224 */ /* 0x000fc800078e0006 */
[----:B------:R-:W-:-:S04]  /*dc10*/  IMAD.WIDE.U32 R8, R4, UR4, R8 ;  /* 0x0000000404087c25 */ /* 0x000fc8000f8e0008 */
[----:B------:R-:W-:Y:S01]  /*dc20*/  IMAD.IADD R6, R9, 0x1, R10 ;  /* 0x0000000109067824 */ /* 0x000fe200078e020a */
[----:B------:R-:W-:-:S04]  /*dc30*/  LEA R10, P0, R8, R2, 0x2 ;  /* 0x00000002080a7211 */ /* 0x000fc800078010ff */
[----:B------:R-:W-:-:S05]  /*dc40*/  LEA.HI.X R11, R8, R3, R6, 0x2, P0 ;  /* 0x00000003080b7211 */ /* 0x000fca00000f1406 */
[----:B------:R0:W5:Y:S04]  /*dc50*/  LDG.E R6, desc[UR6][R10.64] ;  /* 0x000000060a067981 */ /* 0x000168000c1e1900 */
.L_x_2070:
        /* <DEDUP_REMOVED lines=9> */
.L_x_2141:
        /* <DEDUP_REMOVED lines=11> */
.L_x_2072:
        /* <DEDUP_REMOVED lines=18> */
[----:B------:R-:W-:-:S04]  /*dec0*/  ULEA UR11, UR11, UR5, 0x7 ;  /* 0x000000050b0b7291 */ /* 0x000fc8000f8e383f */
        /* <DEDUP_REMOVED lines=14> */
.L_x_2069:
[----:B------:R-:W2:Y:S01]  /*dfb0*/  LDL.LU R11, [R1+0x20] ;  /* 0x00002000010b7983 */ /* 0x000ea20000300800 */
[----:B------:R-:W-:Y:S01]  /*dfc0*/  MOV R9, 0x400 ;  /* 0x0000040000097802 */ /* 0x000fe20000000f00 */
[----:B------:R-:W-:Y:S05]  /*dfd0*/  WARPSYNC.ALL ;  /* 0x0000000000007948 */ /* 0x000fea0003800000 */
[----:B------:R-:W0:Y:S01]  /*dfe0*/  S2R R10, SR_CgaCtaId ;  /* 0x00000000000a7919 */ /* 0x000e220000008800 */
[----:B------:R-:W-:-:S13]  /*dff0*/  ELECT P0, URZ, PT ;  /* 0x00000000003f782f */ /* 0x000fda0003800000 */
[----:B------:R-:W-:Y:S01]  /*e000*/  @P0 R2UR UR13, R7 ;  /* 0x00000000070d02ca */ /* 0x000fe200000e0000 */
[----:B------:R-:W-:Y:S01]  /*e010*/  UIADD3 UR4, UP0, UR36, 0x270, URZ ;  /* 0x0000027024047890 */ /* 0x000fe2000ff1e03f */
[C---:B------:R-:W-:Y:S01]  /*e020*/  @P0 R2UR UR12, R18.reuse ;  /* 0x00000000120c02ca */ /* 0x040fe200000e0000 */
[----:B------:R-:W-:Y:S01]  /*e030*/  UMOV UR6, 0x0 ;  /* 0x0000000000067882 */ /* 0x000fe20000000000 */
[----:B------:R-:W-:Y:S01]  /*e040*/  @P0 R2UR UR11, R17 ;  /* 0x00000000110b02ca */ /* 0x000fe200000e0000 */
        /* <DEDUP_REMOVED lines=37> */
.L_x_2142:
[----:B------:R-:W-:Y:S05]  /*e2a0*/  BSYNC B0 ;  /* 0x0000000000007941 */ /* 0x000fea0003800000 */
.L_x_2073:
[----:B0-----:R-:W2:Y:S01]  /*e2b0*/  LDL R8, [R1+0x14] ;  /* 0x0000140001087983 */ /* 0x001ea20000100800 */
[----:B------:R-:W-:Y:S01]  /*e2c0*/  BSSY B0, `(.L_x_2075) ;  /* 0x0000195000007945 */ /* 0x000fe20003800000 */
[----:B--2---:R-:W-:-:S13]  /*e2d0*/  ISETP.GE.AND P0, PT, R8, 0x2, PT ;  /* 0x000000020800780c */ /* 0x004fda0003f06270 */
[----:B------:R-:W-:Y:S05]  /*e2e0*/  @!P0 BRA `(.L_x_2076) ;  /* 0x0000001800488947 */ /* 0x000fea0003800000 */
[C---:B------:R-:W-:Y:S01]  /*e2f0*/  LOP3.LUT R7, R8.reuse, 0x1, RZ, 0xc0, !PT ;  /* 0x0000000108077812 */ /* 0x040fe200078ec0ff */
[----:B------:R-:W-:Y:S01]  /*e300*/  VIADD R10, R8, 0xfffffffe ;  /* 0xfffffffe080a7836 */ /* 0x000fe20000000000 */
[----:B------:R-:W-:Y:S02]  /*e310*/  BSSY B1, `(.L_x_2077) ;  /* 0x000008d000017945 */ /* 0x000fe40003800000 */
[----:B------:R-:W-:Y:S01]  /*e320*/  ISETP.NE.U32.AND P0, PT, R7, 0x1, PT ;  /* 0x000000010700780c */ /* 0x000fe20003f05070 */
[----:B------:R-:W-:-:S12]  /*e330*/  IMAD.MOV.U32 R7, RZ, RZ, R10 ;  /* 0x000000ffff077224 */ /* 0x000fd800078e000a */
[----:B------:R-:W-:Y:S05]  /*e340*/  @!P0 BRA `(.L_x_2078) ;  /* 0x0000000800248947 */ /* 0x000fea0003800000 */
        /* <DEDUP_REMOVED lines=10> */
[----:B------:R-:W-:Y:S02]  /*e3f0*/  IMAD.MOV.U32 R8, RZ, RZ, R6 ;  /* 0x000000ffff087224 */ /* 0x000fe400078e0006 */
[----:B------:R-:W-:Y:S01]  /*e400*/  IMAD.MOV.U32 R7, RZ, RZ, R10 ;  /* 0x000000ffff077224 */ /* 0x000fe200078e000a */
        /* <DEDUP_REMOVED lines=9> */
[----:B------:R-:W-:Y:S01]  /*e4a0*/  @P0 SHF.R.U32.HI R7, RZ, R9, R8 ;  /* 0x00000009ff070219 */ /* 0x000fe20000011608 */
[----:B------:R-:W-:-:S03]  /*e4b0*/  IMAD R8, R13, UR4, RZ ;  /* 0x000000040d087c24 */ /* 0x000fc6000f8e02ff */
[--C-:B------:R-:W-:Y:S01]  /*e4c0*/  SHF.R.S32.HI R9, RZ, 0x1f, R7.reuse ;  /* 0x0000001fff097819 */ /* 0x100fe20000011407 */
        /* <DEDUP_REMOVED lines=9> */
.L_x_2081:
[----:B0-----:R-:W0:Y:S01]  /*e560*/  S2R R3, SR_CgaCtaId ;  /* 0x0000000000037919 */ /* 0x001e220000008800 */
[----:B------:R-:W-:-:S04]  /*e570*/  MOV R2, 0x400 ;  /* 0x0000040000027802 */ /* 0x000fc80000000f00 */
[----:B0-----:R-:W-:Y:S02]  /*e580*/  LEA R2, R3, R2, 0x18 ;  /* 0x0000000203027211 */ /* 0x001fe400078ec0ff */
[----:B------:R-:W-:-:S03]  /*e590*/  SHF.L.U32 R3, R12, 0x1f, RZ ;  /* 0x0000001f0c037819 */ /* 0x000fc600000006ff */
[----:B------:R-:W-:-:S04]  /*e5a0*/  IMAD R2, R11, 0x8, R2 ;  /* 0x000000080b027824 */ /* 0x000fc800078e0202 */
[----:B------:R-:W0:Y:S02]  /*e5b0*/  SYNCS.PHASECHK.TRANS64.TRYWAIT P0, [R2+URZ+0x34840], R3 ;  /* 0x03484003020075a7 */ /* 0x000e24000800017f */
[----:B0-----:R-:W-:Y:S05]  /*e5c0*/  @!P0 BRA `(.L_x_2082) ;  /* 0x0000003000088947 */ /* 0x001fea0003800000 */
.L_x_2143:
        /* <DEDUP_REMOVED lines=11> */
.L_x_2083:
        /* <DEDUP_REMOVED lines=37> */
.L_x_2144:
        /* <DEDUP_REMOVED lines=13> */
.L_x_2085:
        /* <DEDUP_REMOVED lines=31> */
.L_x_2080:
[----:B------:R-:W-:Y:S05]  /*eb90*/  BSYNC B2 ;  /* 0x0000000000027941 */ /* 0x000fea0003800000 */
.L_x_2079:
[----:B------:R-:W2:Y:S04]  /*eba0*/  LDL.LU R2, [R1+0x14] ;  /* 0x0000140001027983 */ /* 0x000ea80000300800 */
[----:B------:R0:W-:Y:S04]  /*ebb0*/  STL [R1], R11 ;  /* 0x0000000b01007387 */ /* 0x0001e80000100800 */
[----:B------:R0:W-:Y:S02]  /*ebc0*/  STL [R1+0x8], R12 ;  /* 0x0000080c01007387 */ /* 0x0001e40000100800 */
[----:B0-2---:R-:W-:-:S07]  /*ebd0*/  VIADD R7, R2, 0xfffffffd ;  /* 0xfffffffd02077836 */ /* 0x005fce0000000000 */
.L_x_2078:
[----:B------:R-:W-:Y:S05]  /*ebe0*/  BSYNC B1 ;  /* 0x0000000000017941 */ /* 0x000fea0003800000 */
.L_x_2077:
[----:B------:R-:W-:-:S13]  /*ebf0*/  ISETP.NE.AND P0, PT, R10, RZ, PT ;  /* 0x000000ff0a00720c */ /* 0x000fda0003f05270 */
[----:B------:R-:W-:Y:S05]  /*ec00*/  @!P0 BRA `(.L_x_2076) ;  /* 0x0000001000008947 */ /* 0x000fea0003800000 */
[----:B------:R-:W-:-:S07]  /*ec10*/  IMAD.MOV.U32 R10, RZ, RZ, R6 ;  /* 0x000000ffff0a7224 */ /* 0x000fce00078e0006 */
.L_x_2100:
        /* <DEDUP_REMOVED lines=33> */
.L_x_2088:
[----:B------:R-:W1:Y:S01]  /*ee30*/  S2R R3, SR_CgaCtaId ;  /* 0x0000000000037919 */ /* 0x000e620000008800 */
[----:B------:R-:W-:-:S04]  /*ee40*/  MOV R2, 0x400 ;  /* 0x0000040000027802 */ /* 0x000fc80000000f00 */
[----:B-1----:R-:W-:Y:S02]  /*ee50*/  LEA R2, R3, R2, 0x18 ;  /* 0x0000000203027211 */ /* 0x002fe400078ec0ff */
[----:B------:R-:W-:-:S03]  /*ee60*/  SHF.L.U32 R3, R9, 0x1f, RZ ;  /* 0x0000001f09037819 */ /* 0x000fc600000006ff */
[----:B------:R-:W-:-:S04]  /*ee70*/  IMAD R2, R8, 0x8, R2 ;  /* 0x0000000808027824 */ /* 0x000fc800078e0202 */
[----:B------:R-:W1:Y:S02]  /*ee80*/  SYNCS.PHASECHK.TRANS64.TRYWAIT P0, [R2+URZ+0x34840], R3 ;  /* 0x03484003020075a7 */ /* 0x000e64000800017f */
[----:B-1----:R-:W-:Y:S05]  /*ee90*/  @!P0 BRA `(.L_x_2089) ;  /* 0x0000002400fc8947 */ /* 0x002fea0003800000 */
.L_x_2145:
        /* <DEDUP_REMOVED lines=11> */
.L_x_2090:
        /* <DEDUP_REMOVED lines=37> */
.L_x_2146:
        /* <DEDUP_REMOVED lines=8> */
.L_x_2092:
        /* <DEDUP_REMOVED lines=19> */
[----:B------:R-:W-:-:S04]  /*f350*/  ULEA UR11, UR11, UR5, 0x7 ;  /* 0x000000050b0b7291 */ /* 0x000fc8000f8e383f */
        /* <DEDUP_REMOVED lines=9> */
.L_x_2087:
[----:B------:R-:W-:Y:S05]  /*f3f0*/  BSYNC B1 ;  /* 0x0000000000017941 */ /* 0x000fea0003800000 */
.L_x_2086:
        /* <DEDUP_REMOVED lines=32> */
.L_x_2095:
[----:B------:R-:W2:Y:S01]  /*f600*/  S2R R3, SR_CgaCtaId ;  /* 0x0000000000037919 */ /* 0x000ea20000008800 */
[----:B------:R-:W-:-:S04]  /*f610*/  MOV R2, 0x400 ;  /* 0x0000040000027802 */ /* 0x000fc80000000f00 */
[----:B--2---:R-:W-:Y:S02]  /*f620*/  LEA R2, R3, R2, 0x18 ;  /* 0x0000000203027211 */ /* 0x004fe400078ec0ff */
[----:B------:R-:W-:-:S03]  /*f630*/  SHF.L.U32 R3, R14, 0x1f, RZ ;  /* 0x0000001f0e037819 */ /* 0x000fc600000006ff */
[----:B------:R-:W-:-:S04]  /*f640*/  IMAD R2, R15, 0x8, R2 ;  /* 0x000000080f027824 */ /* 0x000fc800078e0202 */
[----:B------:R-:W2:Y:S02]  /*f650*/  SYNCS.PHASECHK.TRANS64.TRYWAIT P0, [R2+URZ+0x34840], R3 ;  /* 0x03484003020075a7 */ /* 0x000ea4000800017f */
[----:B--2---:R-:W-:Y:S05]  /*f660*/  @!P0 BRA `(.L_x_2096) ;  /* 0x0000002000308947 */ /* 0x004fea0003800000 */
.L_x_2147:
        /* <DEDUP_REMOVED lines=11> */
.L_x_2097:
        /* <DEDUP_REMOVED lines=38> */
.L_x_2148:
        /* <DEDUP_REMOVED lines=8> */
.L_x_2099:
        /* <DEDUP_REMOVED lines=21> */
[----:B------:R-:W-:Y:S02]  /*fb50*/  ULEA UR11, UR11, UR5, 0x7 ;  /* 0x000000050b0b7291 */ /* 0x000fe4000f8e383f */
[----:B------:R-:W-:-:S09]  /*fb60*/  UIADD3.X UR5, URZ, UR37, URZ, UP0, !UPT ;  /* 0x000000253f057290 */ /* 0x000fd200087fe43f */
[----:B------:R0:W-:Y:S02]  /*fb70*/  UTMALDG.4D [UR8], [UR4], desc[UR6] ;  /* 0x00000608040075b4 */ /* 0x0001e40008019000 */
[----:B0-----:R-:W-:Y:S01]  /*fb80*/  UMOV UR8, UR14 ;  /* 0x0000000e00087c82 */ /* 0x001fe20008000000 */
[----:B------:R-:W-:Y:S02]  /*fb90*/  UMOV UR10, UR15 ;  /* 0x0000000f000a7c82 */ /* 0x000fe40008000000 */
[----:B------:R1:W-:Y:S02]  /*fba0*/  UTMALDG.4D [UR8], [UR4], desc[UR6] ;  /* 0x00000608040075b4 */ /* 0x0003e40008019000 */
[----:B-1----:R-:W-:Y:S01]  /*fbb0*/  NOP ;  /* 0x0000000000007918 */ /* 0x002fe20000000000 */
.L_x_2094:
[----:B------:R-:W-:Y:S05]  /*fbc0*/  BSYNC B1 ;  /* 0x0000000000017941 */ /* 0x000fea0003800000 */
.L_x_2093:
[C---:B------:R-:W-:Y:S01]  /*fbd0*/  ISETP.GT.AND P0, PT, R7.reuse, 0x1, PT ;  /* 0x000000010700780c */ /* 0x040fe20003f04270 */
[----:B------:R-:W-:-:S04]  /*fbe0*/  VIADD R2, R7, 0xfffffffe ;  /* 0xfffffffe07027836 */ /* 0x000fc80000000000 */
[----:B------:R-:W-:-:S08]  /*fbf0*/  IMAD.MOV.U32 R7, RZ, RZ, R2 ;  /* 0x000000ffff077224 */ /* 0x000fd000078e0002 */
[----:B------:R-:W-:Y:S05]  /*fc00*/  @P0 BRA `(.L_x_2100) ;  /* 0xfffffff000040947 */ /* 0x000fea000383ffff */
.L_x_2076:
[----:B------:R-:W-:Y:S05]  /*fc10*/  BSYNC B0 ;  /* 0x0000000000007941 */ /* 0x000fea0003800000 */
.L_x_2075:
        /* <DEDUP_REMOVED lines=18> */
.L_x_2102:
[----:B------:R-:W-:Y:S05]  /*fd40*/  BSYNC B0 ;  /* 0x0000000000007941 */ /* 0x000fea0003800000 */
.L_x_2101:
        /* <DEDUP_REMOVED lines=11> */
.L_x_2149:
        /* <DEDUP_REMOVED lines=11> */
.L_x_2106:
[----:B------:R-:W2:Y:S01]  /*feb0*/  LDL.LU R8, [R1+0x4] ;  /* 0x0000040001087983 */ /* 0x000ea20000300800 */
[----:B------:R-:W-:-:S03]  /*fec0*/  MOV R4, 0x400 ;  /* 0x0000040000047802 */ /* 0x000fc60000000f00 */
[----:B-1----:R-:W3:Y:S01]  /*fed0*/  LDL R2, [R1] ;  /* 0x0000000001027983 */ /* 0x002ee20000100800 */
        /* <DEDUP_REMOVED lines=11> */
[----:B--2---:R-:W-:Y:S01]  /*ff90*/  R2UR UR5, R8 ;  /* 0x00000000080572ca */ /* 0x004fe200000e0000 */
[----:B---3--:R-:W-:-:S05]  /*ffa0*/  IMAD R2, R2, 0x8000, R4 ;  /* 0x0000800002027824 */ /* 0x008fca00078e0204 */
[----:B------:R-:W-:-:S07]  /*ffb0*/  R2UR UR6, R2 ;  /* 0x00000000020672ca */ /* 0x000fce00000e0000 */
[----:B------:R-:W-:Y:S02]  /*ffc0*/  ULEA UR11, UR11, UR5, 0x7 ;  /* 0x000000050b0b7291 */ /* 0x000fe4000f8e383f */
[----:B------:R-:W-:-:S04]  /*ffd0*/  UIADD3.X UR5, URZ, UR37, URZ, UP0, !UPT ;  /* 0x000000253f057290 */ /* 0x000fc800087fe43f */
        /* <DEDUP_REMOVED lines=8> */
.L_x_2104:
[----:B------:R-:W-:Y:S05]  /*10060*/  BSYNC B0 ;  /* 0x0000000000007941 */ /* 0x000fea0003800000 */
.L_x_2103:
        /* <DEDUP_REMOVED lines=9> */
.L_x_2060:
[----:B------:R-:W-:Y:S05]  /*10100*/  BSYNC B6 ;  /* 0x0000000000067941 */ /* 0x000fea0003800000 */
.L_x_2058:
[----:B------:R-:W-:-:S03]  /*10110*/  UMOV UR4, 0xffffffff ;  /* 0xffffffff00047882 */ /* 0x000fc60000000000 */
[----:B------:R-:W-:Y:S05]  /*10120*/  BRA.DIV UR4, `(.L_x_2107) ;  /* 0x0000001604bc7947 */ /* 0x000fea000b800000 */
[----:B------:R2:W3:Y:S04]  /*10130*/  SHFL.IDX PT, R4, R16, RZ, 0x1f ;  /* 0x00001fff10047589 */ /* 0x0004e800000e0000 */
[----:B------:R-:W4:Y:S02]  /*10140*/  SHFL.IDX PT, R16, R16, 0x1, 0x1f ;  /* 0x00201f0010107f89 */ /* 0x000f2400000e0000 */
.L_x_2153:
        /* <DEDUP_REMOVED lines=14> */
.L_x_2109:
[----:B------:R-:W-:Y:S05]  /*10230*/  BSYNC B0 ;  /* 0x0000000000007941 */ /* 0x000fea0003800000 */
.L_x_2108:
        /* <DEDUP_REMOVED lines=23> */
.L_x_2161:
[----:B------:R-:W-:Y:S02]  /*103b0*/  ULDC UR4, c[0x0][0xc10] ;  /* 0x0003040000047ab9 */ /* 0x000fe40000000800 */
[----:B------:R-:W-:-:S04]  /*103c0*/  IMAD.U32 R5, RZ, RZ, UR4 ;  /* 0x00000004ff057e24 */ /* 0x000fc8000f8e00ff */
[----:B-1----:R-:W-:-:S04]  /*103d0*/  IMAD R3, R14, R5, RZ ;  /* 0x000000050e037224 */ /* 0x002fc800078e02ff */
[----:B--2-4-:R-:W-:-:S05]  /*103e0*/  IMAD.IADD R16, R16, 0x1, R3 ;  /* 0x0000000110107824 */ /* 0x014fca00078e0203 */
[----:B---3--:R-:W-:-:S13]  /*103f0*/  ISETP.GT.AND P0, PT, R16, R4, PT ;  /* 0x000000041000720c */ /* 0x008fda0003f04270 */
[----:B------:R-:W-:Y:S05]  /*10400*/  @P0 BRA `(.L_x_2111) ;  /* 0x0000000000b80947 */ /* 0x000fea0003800000 */
[----:B------:R-:W1:Y:S02]  /*10410*/  LDC R0, c[0x0][0xc14] ;  /* 0x00030500ff007b82 */ /* 0x000e640000000800 */
.L_x_2116:
        /* <DEDUP_REMOVED lines=13> */
[----:B0-----:R-:W-:-:S05]  /*104f0*/  IMAD.WIDE R2, R5, 0x4, R2 ;  /* 0x0000000405027825 */ /* 0x001fca00078e0202 */
[----:B------:R0:W5:Y:S02]  /*10500*/  LDG.E R17, desc[UR4][R2.64] ;  /* 0x0000000402117981 */ /* 0x000164000c1e1900 */
.L_x_2114:
[----:B------:R-:W-:Y:S05]  /*10510*/  BSYNC B0 ;  /* 0x0000000000007941 */ /* 0x000fea0003800000 */
.L_x_2113:
        /* <DEDUP_REMOVED lines=23> */
.L_x_2169:
[----:B------:R-:W-:Y:S02]  /*10690*/  ULDC UR4, c[0x0][0xc10] ;  /* 0x0003040000047ab9 */ /* 0x000fe40000000800 */
[----:B------:R-:W-:-:S04]  /*106a0*/  IMAD.U32 R5, RZ, RZ, UR4 ;  /* 0x00000004ff057e24 */ /* 0x000fc8000f8e00ff */
[----:B-1----:R-:W-:-:S04]  /*106b0*/  IMAD R3, R14, R5, RZ ;  /* 0x000000050e037224 */ /* 0x002fc800078e02ff */
[----:B------:R-:W-:-:S05]  /*106c0*/  IMAD.IADD R16, R3, 0x1, R16 ;  /* 0x0000000103107824 */ /* 0x000fca00078e0210 */
[----:B------:R-:W-:-:S13]  /*106d0*/  ISETP.GT.AND P0, PT, R16, R4, PT ;  /* 0x000000041000720c */ /* 0x000fda0003f04270 */
[----:B------:R-:W-:Y:S05]  /*106e0*/  @!P0 BRA `(.L_x_2116) ;  /* 0xfffffffc004c8947 */ /* 0x000fea000383ffff */
.L_x_2111:
        /* <DEDUP_REMOVED lines=8> */
.L_x_2173:
[----:B------:R-:W-:Y:S01]  /*10770*/  ISETP.NE.AND P0, PT, R3, RZ, PT ;  /* 0x000000ff0300720c */ /* 0x000fe20003f05270 */
[----:B------:R-:W-:-:S12]  /*10780*/  IMAD.MOV.U32 R7, RZ, RZ, RZ ;  /* 0x000000ffff077224 */ /* 0x000fd800078e00ff */
[----:B------:R-:W-:Y:S05]  /*10790*/  @!P0 BRA `(.L_x_2118) ;  /* 0x0000000000108947 */ /* 0x000fea0003800000 */
[----:B------:R-:W-:Y:S01]  /*107a0*/  UMOV UR4, 0xffffffff ;  /* 0xffffffff00047882 */ /* 0x000fe20000000000 */
[----:B------:R-:W-:Y:S02]  /*107b0*/  VIADD R12, R6, 0xffffffff ;  /* 0xffffffff060c7836 */ /* 0x000fe40000000000 */
[----:B------:R-:W-:Y:S05]  /*107c0*/  BRA.DIV UR4, `(.L_x_2119) ;  /* 0x0000001a04487947 */ /* 0x000fea000b800000 */
[----:B------:R3:W4:Y:S02]  /*107d0*/  SHFL.IDX PT, R7, R2, R12, 0x1f ;  /* 0x00001f0c02077589 */ /* 0x00072400000e0000 */
.L_x_2118:
[----:B0--3--:R-:W0:Y:S01]  /*107e0*/  LDC.64 R2, c[0x0][0xc68] ;  /* 0x00031a00ff027b82 */ /* 0x009e220000000a00 */
[----:B------:R-:W-:Y:S01]  /*107f0*/  IMAD.IADD R19, R6, 0x1, R19 ;  /* 0x0000000106137824 */ /* 0x000fe200078e0213 */
[----:B------:R-:W-:-:S03]  /*10800*/  ULDC.64 UR4, c[0x0][0x208] ;  /* 0x0000820000047ab9 */ /* 0x000fc60000000a00 */
        /* <DEDUP_REMOVED lines=65> */
.L_x_2112:
[----:B------:R-:W-:Y:S01]  /*10c20*/  UMOV UR4, URZ ;  /* 0x0000003f00047c82 */ /* 0x000fe20008000000 */
[----:B------:R-:W-:Y:S01]  /*10c30*/  UMOV UR5, URZ ;  /* 0x0000003f00057c82 */ /* 0x000fe20008000000 */
[----:B------:R-:W-:Y:S01]  /*10c40*/  ULDC UR6, c[0x0][0xc14] ;  /* 0x0003050000067ab9 */ /* 0x000fe20000000800 */
[----:B------:R-:W-:Y:S02]  /*10c50*/  IMAD.MOV.U32 R16, RZ, RZ, R4 ;  /* 0x000000ffff107224 */ /* 0x000fe400078e0004 */
[----:B------:R-:W-:Y:S02]  /*10c60*/  IMAD.U32 R17, RZ, RZ, UR4 ;  /* 0x00000004ff117e24 */ /* 0x000fe4000f8e00ff */
[----:B------:R-:W-:Y:S02]  /*10c70*/  IMAD.U32 R18, RZ, RZ, UR5 ;  /* 0x00000005ff127e24 */ /* 0x000fe4000f8e00ff */
[----:B------:R-:W-:-:S07]  /*10c80*/  IMAD.U32 R19, RZ, RZ, UR6 ;  /* 0x00000006ff137e24 */ /* 0x000fce000f8e00ff */
.L_x_2120:
        /* <DEDUP_REMOVED lines=12> */
.L_x_2054:
        /* <DEDUP_REMOVED lines=12> */
.L_x_2176:
[----:B------:R-:W-:Y:S05]  /*10e10*/  BSYNC B0 ;  /* 0x0000000000007941 */ /* 0x000fea0003800000 */
.L_x_2122:
[----:B------:R-:W-:-:S03]  /*10e20*/  UMOV UR4, 0xffffffff ;  /* 0xffffffff00047882 */ /* 0x000fc60000000000 */
[----:B------:R-:W-:Y:S05]  /*10e30*/  BRA.DIV UR4, `(.L_x_2124) ;  /* 0x0000001204e87947 */ /* 0x000fea000b800000 */
[----:B------:R-:W2:Y:S02]  /*10e40*/  S2R R2, SR_TID.X ;  /* 0x0000000000027919 */ /* 0x000ea40000002100 */
[----:B--2---:R-:W-:-:S04]  /*10e50*/  SHF.R.U32.HI R2, RZ, 0x5, R2 ;  /* 0x00000005ff027819 */ /* 0x004fc80000011602 */
[----:B------:R-:W-:-:S05]  /*10e60*/  LOP3.LUT R2, R2, 0x3, RZ, 0xc0, !PT ;  /* 0x0000000302027812 */ /* 0x000fca00078ec0ff */
[----:B------:R2:W3:Y:S02]  /*10e70*/  SHFL.IDX PT, R14, R2, RZ, 0x1f ;  /* 0x00001fff020e7589 */ /* 0x0004e400000e0000 */
.L_x_2179:
[----:B---3--:R-:W-:Y:S01]  /*10e80*/  ISETP.NE.AND P0, PT, R14, RZ, PT ;  /* 0x000000ff0e00720c */ /* 0x008fe20003f05270 */
[----:B------:R-:W-:-:S12]  /*10e90*/  BSSY B0, `(.L_x_2125) ;  /* 0x0000029000007945 */ /* 0x000fd80003800000 */
[----:B------:R-:W-:Y:S05]  /*10ea0*/  @P0 BRA `(.L_x_2126) ;  /* 0x00000000009c0947 */ /* 0x000fea0003800000 */
[----:B------:R-:W-:-:S03]  /*10eb0*/  UMOV UR4, 0xffffffff ;  /* 0xffffffff00047882 */ /* 0x000fc60000000000 */
[----:B------:R-:W-:Y:S05]  /*10ec0*/  BRA.DIV UR4, `(.L_x_2127) ;  /* 0x0000001204f87947 */ /* 0x000fea000b800000 */
[----:B------:R-:W-:-:S13]  /*10ed0*/  ELECT P6, URZ, PT ;  /* 0x00000000003f782f */ /* 0x000fda00038c0000 */
.L_x_2182:
        /* <DEDUP_REMOVED lines=8> */
.L_x_2128:
        /* <DEDUP_REMOVED lines=14> */
.L_x_2183:
[----:B------:R-:W2:Y:S02]  /*11040*/  SYNCS.PHASECHK.TRANS64.TRYWAIT P0, [R7+URZ], R2 ;  /* 0x00000002070075a7 */ /* 0x000ea4000800017f */
[----:B--2---:R-:W-:Y:S05]  /*11050*/  @!P0 BRA `(.L_x_2130) ;  /* 0x0000001000c88947 */ /* 0x004fea0003800000 */
.L_x_2184:
[----:B------:R-:W-:Y:S05]  /*11060*/  @!P2 BRA `(.L_x_2131) ;  /* 0x000000000004a947 */ /* 0x000fea0003800000 */
[----:B------:R-:W-:Y:S01]  /*11070*/  BPT.TRAP 0x1 ;  /* 0x000000040000795c */ /* 0x000fe20000300000 */
.L_x_2131:
[----:B------:R-:W3:Y:S01]  /*11080*/  LDL.LU R4, [R1] ;  /* 0x0000000001047983 */ /* 0x000ee20000300800 */
[----:B------:R-:W-:-:S04]  /*11090*/  VIADD R0, R0, 0x34860 ;  /* 0x0003486000007836 */ /* 0x000fc80000000000 */
[----:B---3--:R-:W-:-:S04]  /*110a0*/  IMAD R4, R4, 0x8, R0 ;  /* 0x0000000804047824 */ /* 0x008fc800078e0200 */
[----:B------:R-:W3:Y:S02]  /*110b0*/  SYNCS.PHASECHK.TRANS64.TRYWAIT P0, [R4+URZ], R5 ;  /* 0x00000005040075a7 */ /* 0x000ee4000800017f */
[----:B---3--:R-:W-:Y:S05]  /*110c0*/  @!P0 BRA `(.L_x_2132) ;  /* 0x0000001000c08947 */ /* 0x008fea0003800000 */
.L_x_2185:
[----:B------:R-:W-:-:S07]  /*110d0*/  IMAD R3, R3, 0x8, R0 ;  /* 0x0000000803037824 */ /* 0x000fce00078e0200 */
.L_x_2133:
[----:B----4-:R4:W0:Y:S02]  /*110e0*/  SYNCS.PHASECHK.TRANS64.TRYWAIT P0, [R3+URZ], R2 ;  /* 0x00000002030075a7 */ /* 0x010824000800017f */
[----:B0-----:R-:W-:Y:S05]  /*110f0*/  @!P0 NANOSLEEP.SYNCS 0x989680 ;  /* 0x009896800000895d */ /* 0x001fea0003900000 */
[----:B------:R-:W0:Y:S02]  /*11100*/  @!P0 SYNCS.PHASECHK.TRANS64 P0, [R3+URZ], R2 ;  /* 0x00000002030085a7 */ /* 0x000e24000800007f */
[----:B0-----:R-:W-:Y:S05]  /*11110*/  @!P0 BRA `(.L_x_2133) ;  /* 0xfffffffc00f08947 */ /* 0x001fea000383ffff */
.L_x_2126:
[----:B------:R-:W-:Y:S05]  /*11120*/  BSYNC B0 ;  /* 0x0000000000007941 */ /* 0x000fea0003800000 */
.L_x_2125:
[----:B------:R-:W-:Y:S05]  /*11130*/  EXIT ;  /* 0x000000000000794d */ /* 0x000fea0003800000 */
.L_x_1998:
[----:B0-----:R-:W-:-:S04]  /*11140*/  IMAD.U32 R3, RZ, RZ, UR38 ;  /* 0x00000026ff037e24 */ /* 0x001fc8000f8e00ff */
[----:B------:R0:W1:Y:S03]  /*11150*/  SYNCS.PHASECHK.TRANS64.TRYWAIT P1, [R3+URZ+0x34800], R0 ;  /* 0x03480000030075a7 */ /* 0x000066000802017f */
[----:B-1----:R-:W-:Y:S05]  /*11160*/  @!P1 NANOSLEEP.SYNCS 0x989680 ;  /* 0x009896800000995d */ /* 0x002fea0003900000 */
[----:B------:R-:W1:Y:S02]  /*11170*/  @!P1 SYNCS.PHASECHK.TRANS64 P1, [R3+URZ+0x34800], R0 ;  /* 0x03480000030095a7 */ /* 0x000e64000802007f */
[----:B-1----:R-:W-:Y:S05]  /*11180*/  @!P1 BRA `(.L_x_1998) ;  /* 0xfffffffc00ec9947 */ /* 0x002fea000383ffff */
[----:B------:R-:W-:Y:S05]  /*11190*/  BRA `(.L_x_2134) ;  /* 0xffffff0400dc7947 */ /* 0x000fea000383ffff */
.L_x_2002:
[----:B-1----:R1:W2:Y:S02]  /*111a0*/  SYNCS.PHASECHK.TRANS64.TRYWAIT P2, [R2+URZ+0x34830], R3 ;  /* 0x03483003020075a7 */ /* 0x0022a4000804017f */
[----:B--2---:R-:W-:Y:S05]  /*111b0*/  @!P2 NANOSLEEP.SYNCS 0x989680 ;  /* 0x009896800000a95d */ /* 0x004fea0003900000 */
[----:B------:R-:W2:Y:S02]  /*111c0*/  @!P2 SYNCS.PHASECHK.TRANS64 P2, [R2+URZ+0x34830], R3 ;  /* 0x034830030200a5a7 */ /* 0x000ea4000804007f */
[----:B--2---:R-:W-:Y:S05]  /*111d0*/  @!P2 BRA `(.L_x_2002) ;  /* 0xfffffffc00f0a947 */ /* 0x004fea000383ffff */
[----:B------:R-:W-:Y:S05]  /*111e0*/  BRA `(.L_x_2001) ;  /* 0xffffff0800047947 */ /* 0x000fea000383ffff */
.L_x_2007:
[----:B-1----:R-:W-:-:S04]  /*111f0*/  IMAD.U32 R7, RZ, RZ, UR7 ;  /* 0x00000007ff077e24 */ /* 0x002fc8000f8e00ff */
[----:B------:R1:W2:Y:S03]  /*11200*/  SYNCS.PHASECHK.TRANS64.TRYWAIT P2, [R7+URZ+0x34830], R0 ;  /* 0x03483000070075a7 */ /* 0x0002a6000804017f */
[----:B--2---:R-:W-:Y:S05]  /*11210*/  @!P2 NANOSLEEP.SYNCS 0x989680 ;  /* 0x009896800000a95d */ /* 0x004fea0003900000 */
[----:B------:R-:W2:Y:S02]  /*11220*/  @!P2 SYNCS.PHASECHK.TRANS64 P2, [R7+URZ+0x34830], R0 ;  /* 0x034830000700a5a7 */ /* 0x000ea4000804007f */
[----:B--2---:R-:W-:Y:S05]  /*11230*/  @!P2 BRA `(.L_x_2007) ;  /* 0xfffffffc00eca947 */ /* 0x004fea000383ffff */
[----:B------:R-:W-:Y:S05]  /*11240*/  BRA `(.L_x_2006) ;  /* 0xffffff30005c7947 */ /* 0x000fea000383ffff */
.L_x_2011:
[----:B-1----:R-:W-:-:S04]  /*11250*/  IMAD.U32 R3, RZ, RZ, UR10 ;  /* 0x0000000aff037e24 */ /* 0x002fc8000f8e00ff */
[----:B------:R1:W2:Y:S03]  /*11260*/  SYNCS.PHASECHK.TRANS64.TRYWAIT P2, [R3+URZ+0x34850], R0 ;  /* 0x03485000030075a7 */ /* 0x0002a6000804017f */
[----:B--2---:R-:W-:Y:S05]  /*11270*/  @!P2 NANOSLEEP.SYNCS 0x989680 ;  /* 0x009896800000a95d */ /* 0x004fea0003900000 */
[----:B------:R-:W2:Y:S02]  /*11280*/  @!P2 SYNCS.PHASECHK.TRANS64 P2, [R3+URZ+0x34850], R0 ;  /* 0x034850000300a5a7 */ /* 0x000ea4000804007f */
[----:B--2---:R-:W-:Y:S05]  /*11290*/  @!P2 BRA `(.L_x_2011) ;  /* 0xfffffffc00eca947 */ /* 0x004fea000383ffff */
[----:B------:R-:W-:Y:S05]  /*112a0*/  BRA `(.L_x_2010) ;  /* 0xffffff38009c7947 */ /* 0x000fea000383ffff */
.L_x_2017:
[----:B-1----:R-:W-:-:S04]  /*112b0*/  IMAD.U32 R7, RZ, RZ, UR7 ;  /* 0x00000007ff077e24 */ /* 0x002fc8000f8e00ff */
[----:B------:R1:W2:Y:S03]  /*112c0*/  SYNCS.PHASECHK.TRANS64.TRYWAIT P2, [R7+URZ+0x34830], R0 ;  /* 0x03483000070075a7 */ /* 0x0002a6000804017f */
[----:B--2---:R-:W-:Y:S05]  /*112d0*/  @!P2 NANOSLEEP.SYNCS 0x989680 ;  /* 0x009896800000a95d */ /* 0x004fea0003900000 */
[----:B------:R-:W2:Y:S02]  /*112e0*/  @!P2 SYNCS.PHASECHK.TRANS64 P2, [R7+URZ+0x34830], R0 ;  /* 0x034830000700a5a7 */ /* 0x000ea4000804007f */
[----:B--2---:R-:W-:Y:S05]  /*112f0*/  @!P2 BRA `(.L_x_2017) ;  /* 0xfffffffc00eca947 */ /* 0x004fea000383ffff */
[----:B------:R-:W-:Y:S05]  /*11300*/  BRA `(.L_x_2016) ;  /* 0xffffff5800d47947 */ /* 0x000fea000383ffff */
.L_x_2021:
[----:B-1----:R-:W-:-:S04]  /*11310*/  IMAD.U32 R3, RZ, RZ, UR11 ;  /* 0x0000000bff037e24 */ /* 0x002fc8000f8e00ff */
[----:B------:R1:W2:Y:S03]  /*11320*/  SYNCS.PHASECHK.TRANS64.TRYWAIT P2, [R3+URZ+0x34850], R0 ;  /* 0x03485000030075a7 */ /* 0x0002a6000804017f */
[----:B--2---:R-:W-:Y:S05]  /*11330*/  @!P2 NANOSLEEP.SYNCS 0x989680 ;  /* 0x009896800000a95d */ /* 0x004fea0003900000 */
[----:B------:R-:W2:Y:S02]  /*11340*/  @!P2 SYNCS.PHASECHK.TRANS64 P2, [R3+URZ+0x34850], R0 ;  /* 0x034850000300a5a7 */ /* 0x000ea4000804007f */
[----:B--2---:R-:W-:Y:S05]  /*11350*/  @!P2 BRA `(.L_x_2021) ;  /* 0xfffffffc00eca947 */ /* 0x004fea000383ffff */
[----:B------:R-:W-:Y:S05]  /*11360*/  BRA `(.L_x_2020) ;  /* 0xffffff6400147947 */ /* 0x000fea000383ffff */
.L_x_2026:
[----:B-1----:R-:W-:-:S04]  /*11370*/  IMAD.U32 R3, RZ, RZ, UR5 ;  /* 0x00000005ff037e24 */ /* 0x002fc8000f8e00ff */
[----:B------:R1:W2:Y:S03]  /*11380*/  SYNCS.PHASECHK.TRANS64.TRYWAIT P0, [R3+URZ+0x34850], R2 ;  /* 0x03485002030075a7 */ /* 0x0002a6000800017f */
[----:B--2---:R-:W-:Y:S05]  /*11390*/  @!P0 NANOSLEEP.SYNCS 0x989680 ;  /* 0x009896800000895d */ /* 0x004fea0003900000 */
[----:B------:R-:W2:Y:S02]  /*113a0*/  @!P0 SYNCS.PHASECHK.TRANS64 P0, [R3+URZ+0x34850], R2 ;  /* 0x03485002030085a7 */ /* 0x000ea4000800007f */
[----:B--2---:R-:W-:Y:S05]  /*113b0*/  @!P0 BRA `(.L_x_2026) ;  /* 0xfffffffc00ec8947 */ /* 0x004fea000383ffff */
[----:B------:R-:W-:Y:S05]  /*113c0*/  BRA `(.L_x_2025) ;  /* 0xffffff7c00e87947 */ /* 0x000fea000383ffff */
.L_x_2067:
[----:B------:R-:W1:Y:S01]  /*113d0*/  S2R R8, SR_TID.X ;  /* 0x0000000000087919 */ /* 0x000e620000002100 */
[----:B------:R-:W-:Y:S01]  /*113e0*/  BSSY B0, `(.L_x_2135) ;  /* 0x000000a000007945 */ /* 0x000fe20003800000 */
[----:B------:R-:W-:Y:S02]  /*113f0*/  IMAD.MOV.U32 R12, RZ, RZ, RZ ;  /* 0x000000ffff0c7224 */ /* 0x000fe400078e00ff */
[----:B------:R-:W-:Y:S02]  /*11400*/  IMAD.MOV.U32 R11, RZ, RZ, 0x1f ;  /* 0x0000001fff0b7424 */ /* 0x000fe400078e00ff */
[----:B------:R-:W-:Y:S01]  /*11410*/  IMAD.MOV.U32 R15, RZ, RZ, -0x1 ;  /* 0xffffffffff0f7424 */ /* 0x000fe200078e00ff */
[----:B-1----:R-:W-:-:S04]  /*11420*/  SHF.R.U32.HI R8, RZ, 0x5, R8 ;  /* 0x00000005ff087819 */ /* 0x002fc80000011608 */
[----:B------:R-:W-:-:S05]  /*11430*/  LOP3.LUT R8, R8, 0x3, RZ, 0xc0, !PT ;  /* 0x0000000308087812 */ /* 0x000fca00078ec0ff */
[----:B0-----:R-:W-:-:S07]  /*11440*/  IMAD.MOV.U32 R13, RZ, RZ, R8 ;  /* 0x000000ffff0d7224 */ /* 0x001fce00078e0008 */
[----:B------:R-:W-:Y:S05]  /*11450*/  WARPSYNC.COLLECTIVE R15, `(.L_x_2136) ;  /* 0x000000000f087348 */ /* 0x000fea0003c00000 */
[----:B------:R0:W1:Y:S02]  /*11460*/  SHFL.IDX P6, R14, R13, R12, R11 ;  /* 0x0000000c0d0e7389 */ /* 0x00006400000c000b */
[----:B01----:R-:W-:Y:S01]  /*11470*/  ENDCOLLECTIVE ;  /* 0x000000000000791b */ /* 0x003fe20003800000 */
.L_x_2136:
[----:B------:R-:W-:Y:S05]  /*11480*/  BSYNC B0 ;  /* 0x0000000000007941 */ /* 0x000fea0003800000 */
.L_x_2135:
[----:B------:R-:W-:Y:S05]  /*11490*/  BRA `(.L_x_2137) ;  /* 0xffffffc400847947 */ /* 0x000fea000383ffff */
.L_x_2068:
[----:B------:R-:W-:Y:S01]  /*114a0*/  BSSY B0, `(.L_x_2138) ;  /* 0x0000006000007945 */ /* 0x000fe20003800000 */
[----:B------:R-:W-:-:S07]  /*114b0*/  IMAD.MOV.U32 R15, RZ, RZ, -0x1 ;  /* 0xffffffffff0f7424 */ /* 0x000fce00078e00ff */
[----:B------:R-:W-:Y:S05]  /*114c0*/  WARPSYNC.COLLECTIVE R15, `(.L_x_2139) ;  /* 0x000000000f0c7348 */ /* 0x000fea0003c00000 */
[----:B------:R-:W-:Y:S02]  /*114d0*/  ELECT P6, UR62, PT ;  /* 0x00000000003e782f */ /* 0x000fe400038c0000 */
[----:B------:R-:W-:Y:S01]  /*114e0*/  MOV R14, UR62 ;  /* 0x0000003e000e7c02 */ /* 0x000fe20008000f00 */
[----:B------:R-:W-:Y:S10]  /*114f0*/  ENDCOLLECTIVE ;  /* 0x000000000000791b */ /* 0x000ff40003800000 */
.L_x_2139:
[----:B------:R-:W-:Y:S05]  /*11500*/  BSYNC B0 ;  /* 0x0000000000007941 */ /* 0x000fea0003800000 */
.L_x_2138:
[----:B------:R-:W-:Y:S05]  /*11510*/  BRA `(.L_x_2140) ;  /* 0xffffffc400747947 */ /* 0x000fea000383ffff */
.L_x_2071:
[----:B0-----:R0:W1:Y:S02]  /*11520*/  SYNCS.PHASECHK.TRANS64.TRYWAIT P0, [R8+URZ+0x34840], R9 ;  /* 0x03484009080075a7 */ /* 0x001064000800017f */
[----:B-1----:R-:W-:Y:S05]  /*11530*/  @!P0 NANOSLEEP.SYNCS 0x989680 ;  /* 0x009896800000895d */ /* 0x002fea0003900000 */
[----:B------:R-:W1:Y:S02]  /*11540*/  @!P0 SYNCS.PHASECHK.TRANS64 P0, [R8+URZ+0x34840], R9 ;  /* 0x03484009080085a7 */ /* 0x000e64000800007f */
[----:B-1----:R-:W-:Y:S05]  /*11550*/  @!P0 BRA `(.L_x_2071) ;  /* 0xfffffffc00f08947 */ /* 0x002fea000383ffff */
[----:B------:R-:W-:Y:S05]  /*11560*/  BRA `(.L_x_2141) ;  /* 0xffffffc400e07947 */ /* 0x000fea000383ffff */
.L_x_2074:
        /* <DEDUP_REMOVED lines=8> */
.L_x_2082:
[----:B0-----:R0:W1:Y:S02]  /*115f0*/  SYNCS.PHASECHK.TRANS64.TRYWAIT P0, [R2+URZ+0x34840], R3 ;  /* 0x03484003020075a7 */ /* 0x001064000800017f */
[----:B-1----:R-:W-:Y:S05]  /*11600*/  @!P0 NANOSLEEP.SYNCS 0x989680 ;  /* 0x009896800000895d */ /* 0x002fea0003900000 */
[----:B------:R-:W1:Y:S02]  /*11610*/  @!P0 SYNCS.PHASECHK.TRANS64 P0, [R2+URZ+0x34840], R3 ;  /* 0x03484003020085a7 */ /* 0x000e64000800007f */
[----:B-1----:R-:W-:Y:S05]  /*11620*/  @!P0 BRA `(.L_x_2082) ;  /* 0xfffffffc00f08947 */ /* 0x002fea000383ffff */
[----:B------:R-:W-:Y:S05]  /*11630*/  BRA `(.L_x_2143) ;  /* 0xffffffcc00e47947 */ /* 0x000fea000383ffff */
.L_x_2084:
[----:B0-----:R0:W1:Y:S02]  /*11640*/  SYNCS.PHASECHK.TRANS64.TRYWAIT P0, [R3+URZ+0x60], R2 ;  /* 0x00006002030075a7 */ /* 0x001064000800017f */
[----:B-1----:R-:W-:Y:S05]  /*11650*/  @!P0 NANOSLEEP.SYNCS 0x989680 ;  /* 0x009896800000895d */ /* 0x002fea0003900000 */
[----:B------:R-:W1:Y:S02]  /*11660*/  @!P0 SYNCS.PHASECHK.TRANS64 P0, [R3+URZ+0x60], R2 ;  /* 0x00006002030085a7 */ /* 0x000e64000800007f */
[----:B-1----:R-:W-:Y:S05]  /*11670*/  @!P0 BRA `(.L_x_2084) ;  /* 0xfffffffc00f08947 */ /* 0x002fea000383ffff */
[----:B------:R-:W-:Y:S05]  /*11680*/  BRA `(.L_x_2144) ;  /* 0xffffffd000907947 */ /* 0x000fea000383ffff */
.L_x_2089:
[----:B-1----:R1:W2:Y:S02]  /*11690*/  SYNCS.PHASECHK.TRANS64.TRYWAIT P0, [R2+URZ+0x34840], R3 ;  /* 0x03484003020075a7 */ /* 0x0022a4000800017f */
[----:B--2---:R-:W-:Y:S05]  /*116a0*/  @!P0 NANOSLEEP.SYNCS 0x989680 ;  /* 0x009896800000895d */ /* 0x004fea0003900000 */
[----:B------:R-:W2:Y:S02]  /*116b0*/  @!P0 SYNCS.PHASECHK.TRANS64 P0, [R2+URZ+0x34840], R3 ;  /* 0x03484003020085a7 */ /* 0x000ea4000800007f */
[----:B--2---:R-:W-:Y:S05]  /*116c0*/  @!P0 BRA `(.L_x_2089) ;  /* 0xfffffffc00f08947 */ /* 0x004fea000383ffff */
[----:B------:R-:W-:Y:S05]  /*116d0*/  BRA `(.L_x_2145) ;  /* 0xffffffd400f07947 */ /* 0x000fea000383ffff */
.L_x_2091:
[----:B0-----:R0:W1:Y:S02]  /*116e0*/  SYNCS.PHASECHK.TRANS64.TRYWAIT P1, [R3+URZ+0x60], R2 ;  /* 0x00006002030075a7 */ /* 0x001064000802017f */
[----:B-1----:R-:W-:Y:S05]  /*116f0*/  @!P1 NANOSLEEP.SYNCS 0x989680 ;  /* 0x009896800000995d */ /* 0x002fea0003900000 */
[----:B------:R-:W1:Y:S02]  /*11700*/  @!P1 SYNCS.PHASECHK.TRANS64 P1, [R3+URZ+0x60], R2 ;  /* 0x00006002030095a7 */ /* 0x000e64000802007f */
[----:B-1----:R-:W-:Y:S05]  /*11710*/  @!P1 BRA `(.L_x_2091) ;  /* 0xfffffffc00f09947 */ /* 0x002fea000383ffff */
[----:B------:R-:W-:Y:S05]  /*11720*/  BRA `(.L_x_2146) ;  /* 0xffffffd8009c7947 */ /* 0x000fea000383ffff */
.L_x_2096:
[----:B--2---:R2:W3:Y:S02]  /*11730*/  SYNCS.PHASECHK.TRANS64.TRYWAIT P0, [R2+URZ+0x34840], R3 ;  /* 0x03484003020075a7 */ /* 0x0044e4000800017f */
[----:B---3--:R-:W-:Y:S05]  /*11740*/  @!P0 NANOSLEEP.SYNCS 0x989680 ;  /* 0x009896800000895d */ /* 0x008fea0003900000 */
[----:B------:R-:W3:Y:S02]  /*11750*/  @!P0 SYNCS.PHASECHK.TRANS64 P0, [R2+URZ+0x34840], R3 ;  /* 0x03484003020085a7 */ /* 0x000ee4000800007f */
[----:B---3--:R-:W-:Y:S05]  /*11760*/  @!P0 BRA `(.L_x_2096) ;  /* 0xfffffffc00f08947 */ /* 0x008fea000383ffff */
[----:B------:R-:W-:Y:S05]  /*11770*/  BRA `(.L_x_2147) ;  /* 0xffffffdc00bc7947 */ /* 0x000fea000383ffff */
.L_x_2098:
[----:B0-----:R0:W1:Y:S02]  /*11780*/  SYNCS.PHASECHK.TRANS64.TRYWAIT P1, [R2+URZ+0x60], R9 ;  /* 0x00006009020075a7 */ /* 0x001064000802017f */
[----:B-1----:R-:W-:Y:S05]  /*11790*/  @!P1 NANOSLEEP.SYNCS 0x989680 ;  /* 0x009896800000995d */ /* 0x002fea0003900000 */
[----:B------:R-:W1:Y:S02]  /*117a0*/  @!P1 SYNCS.PHASECHK.TRANS64 P1, [R2+URZ+0x60], R9 ;  /* 0x00006009020095a7 */ /* 0x000e64000802007f */
[----:B-1----:R-:W-:Y:S05]  /*117b0*/  @!P1 BRA `(.L_x_2098) ;  /* 0xfffffffc00f09947 */ /* 0x002fea000383ffff */
[----:B------:R-:W-:Y:S05]  /*117c0*/  BRA `(.L_x_2148) ;  /* 0xffffffe0006c7947 */ /* 0x000fea000383ffff */
.L_x_2105:
[----:B-1----:R1:W2:Y:S02]  /*117d0*/  SYNCS.PHASECHK.TRANS64.TRYWAIT P0, [R3+URZ+0x34860], R2 ;  /* 0x03486002030075a7 */ /* 0x0022a4000800017f */
[----:B--2---:R-:W-:Y:S05]  /*117e0*/  @!P0 NANOSLEEP.SYNCS 0x989680 ;  /* 0x009896800000895d */ /* 0x004fea0003900000 */
[----:B------:R-:W2:Y:S02]  /*117f0*/  @!P0 SYNCS.PHASECHK.TRANS64 P0, [R3+URZ+0x34860], R2 ;  /* 0x03486002030085a7 */ /* 0x000ea4000800007f */
[----:B--2---:R-:W-:Y:S05]  /*11800*/  @!P0 BRA `(.L_x_2105) ;  /* 0xfffffffc00f08947 */ /* 0x004fea000383ffff */
[----:B------:R-:W-:Y:S05]  /*11810*/  BRA `(.L_x_2149) ;  /* 0xffffffe400787947 */ /* 0x000fea000383ffff */
.L_x_2107:
        /* <DEDUP_REMOVED lines=8> */
.L_x_2151:
[----:B------:R-:W-:Y:S05]  /*118a0*/  BSYNC B0 ;  /* 0x0000000000007941 */ /* 0x000fea0003800000 */
.L_x_2150:
        /* <DEDUP_REMOVED lines=8> */
.L_x_2152:
[----:B------:R-:W-:Y:S01]  /*11930*/  IMAD.MOV.U32 R16, RZ, RZ, R14 ;  /* 0x000000ffff107224 */ /* 0x000fe200078e000e */
[----:B------:R-:W-:Y:S06]  /*11940*/  BRA `(.L_x_2153) ;  /* 0xffffffe800007947 */ /* 0x000fec000383ffff */
.L_x_2110:
[----:B------:R-:W-:Y:S01]  /*11950*/  BSSY B0, `(.L_x_2154) ;  /* 0x0000008000007945 */ /* 0x000fe20003800000 */
[----:B0----5:R-:W-:Y:S02]  /*11960*/  IMAD.MOV.U32 R13, RZ, RZ, R17 ;  /* 0x000000ffff0d7224 */ /* 0x021fe400078e0011 */
[----:B------:R-:W-:Y:S02]  /*11970*/  IMAD.MOV.U32 R12, RZ, RZ, 0x1 ;  /* 0x00000001ff0c7424 */ /* 0x000fe400078e00ff */
[----:B------:R-:W-:Y:S02]  /*11980*/  IMAD.MOV.U32 R11, RZ, RZ, RZ ;  /* 0x000000ffff0b7224 */ /* 0x000fe400078e00ff */
[----:B------:R-:W-:-:S07]  /*11990*/  IMAD.MOV.U32 R15, RZ, RZ, -0x1 ;  /* 0xffffffffff0f7424 */ /* 0x000fce00078e00ff */
[----:B-1234-:R-:W-:Y:S05]  /*119a0*/  WARPSYNC.COLLECTIVE R15, `(.L_x_2155) ;  /* 0x000000000f087348 */ /* 0x01efea0003c00000 */
[----:B------:R0:W0:Y:S02]  /*119b0*/  SHFL.UP P6, R14, R13, R12, R11 ;  /* 0x0400000c0d0e7389 */ /* 0x00002400000c000b */
[----:B01234-:R-:W-:Y:S01]  /*119c0*/  ENDCOLLECTIVE ;  /* 0x000000000000791b */ /* 0x01ffe20003800000 */
.L_x_2155:
[----:B------:R-:W-:Y:S05]  /*119d0*/  BSYNC B0 ;  /* 0x0000000000007941 */ /* 0x000fea0003800000 */
.L_x_2154:
        /* <DEDUP_REMOVED lines=10> */
.L_x_2156:
        /* <DEDUP_REMOVED lines=8> */
.L_x_2157:
        /* <DEDUP_REMOVED lines=8> */
.L_x_2158:
        /* <DEDUP_REMOVED lines=8> */
.L_x_2159:
        /* <DEDUP_REMOVED lines=8> */
.L_x_2160:
[----:B------:R-:W-:Y:S05]  /*11c80*/  BRA `(.L_x_2161) ;  /* 0xffffffe400c87947 */ /* 0x000fea000383ffff */
.L_x_2115:
        /* <DEDUP_REMOVED lines=8> */
.L_x_2163:
[----:B------:R-:W-:Y:S05]  /*11d10*/  BSYNC B0 ;  /* 0x0000000000007941 */ /* 0x000fea0003800000 */
.L_x_2162:
        /* <DEDUP_REMOVED lines=10> */
.L_x_2164:
        /* <DEDUP_REMOVED lines=8> */
.L_x_2165:
        /* <DEDUP_REMOVED lines=8> */
.L_x_2166:
        /* <DEDUP_REMOVED lines=8> */
.L_x_2167:
        /* <DEDUP_REMOVED lines=8> */
.L_x_2168:
[----:B------:R-:W-:Y:S05]  /*11fc0*/  BRA `(.L_x_2169) ;  /* 0xffffffe400b07947 */ /* 0x000fea000383ffff */
.L_x_2117:
[----:B------:R-:W-:Y:S01]  /*11fd0*/  BSSY B0, `(.L_x_2170) ;  /* 0x0000006000007945 */ /* 0x000fe20003800000 */
[----:B------:R-:W-:Y:S01]  /*11fe0*/  PLOP3.LUT P6, PT, P6, PT, PT, 0x8, 0x0 ;  /* 0x000000000000781c */ /* 0x000fe200037ce170 */
[----:B------:R-:W-:-:S12]  /*11ff0*/  IMAD.MOV.U32 R15, RZ, RZ, -0x1 ;  /* 0xffffffffff0f7424 */ /* 0x000fd800078e00ff */
[----:B0-----:R-:W-:Y:S05]  /*12000*/  WARPSYNC.COLLECTIVE R15, `(.L_x_2171) ;  /* 0x000000000f087348 */ /* 0x001fea0003c00000 */
[----:B------:R-:W-:Y:S01]  /*12010*/  VOTE.ANY R14, PT, P6 ;  /* 0x00000000000e7806 */ /* 0x000fe200030e0100 */
[----:B0-----:R-:W-:Y:S06]  /*12020*/  ENDCOLLECTIVE ;  /* 0x000000000000791b */ /* 0x001fec0003800000 */
.L_x_2171:
[----:B------:R-:W-:Y:S05]  /*12030*/  BSYNC B0 ;  /* 0x0000000000007941 */ /* 0x000fea0003800000 */
.L_x_2170:
        /* <DEDUP_REMOVED lines=9> */
.L_x_2172:
[----:B------:R-:W-:Y:S01]  /*120d0*/  IMAD.MOV.U32 R17, RZ, RZ, R14 ;  /* 0x000000ffff117224 */ /* 0x000fe200078e000e */
[----:B------:R-:W-:Y:S06]  /*120e0*/  BRA `(.L_x_2173) ;  /* 0xffffffe400a07947 */ /* 0x000fec000383ffff */
.L_x_2119:
[----:B------:R-:W-:Y:S01]  /*120f0*/  BSSY B0, `(.L_x_2174) ;  /* 0x0000007000007945 */ /* 0x000fe20003800000 */
[----:B------:R-:W-:Y:S02]  /*12100*/  IMAD.MOV.U32 R13, RZ, RZ, R2 ;  /* 0x000000ffff0d7224 */ /* 0x000fe400078e0002 */
[----:B------:R-:W-:Y:S02]  /*12110*/  IMAD.MOV.U32 R11, RZ, RZ, 0x1f ;  /* 0x0000001fff0b7424 */ /* 0x000fe400078e00ff */
[----:B------:R-:W-:-:S07]  /*12120*/  IMAD.MOV.U32 R15, RZ, RZ, -0x1 ;  /* 0xffffffffff0f7424 */ /* 0x000fce00078e00ff */
[----:B012---:R-:W-:Y:S05]  /*12130*/  WARPSYNC.COLLECTIVE R15, `(.L_x_2175) ;  /* 0x000000000f087348 */ /* 0x007fea0003c00000 */
[----:B------:R3:W4:Y:S02]  /*12140*/  SHFL.IDX P6, R14, R13, R12, R11 ;  /* 0x0000000c0d0e7389 */ /* 0x00072400000c000b */
[----:B01234-:R-:W-:Y:S01]  /*12150*/  ENDCOLLECTIVE ;  /* 0x000000000000791b */ /* 0x01ffe20003800000 */
.L_x_2175:
[----:B------:R-:W-:Y:S05]  /*12160*/  BSYNC B0 ;  /* 0x0000000000007941 */ /* 0x000fea0003800000 */
.L_x_2174:
[----:B------:R-:W-:Y:S01]  /*12170*/  IMAD.MOV.U32 R7, RZ, RZ, R14 ;  /* 0x000000ffff077224 */ /* 0x000fe200078e000e */
[----:B------:R-:W-:Y:S06]  /*12180*/  BRA `(.L_x_2118) ;  /* 0xffffffe400947947 */ /* 0x000fec000383ffff */
.L_x_2123:
[----:B-1----:R1:W2:Y:S02]  /*12190*/  SYNCS.PHASECHK.TRANS64.TRYWAIT P0, [R0+URZ+0x34820], R3 ;  /* 0x03482003000075a7 */ /* 0x0022a4000800017f */
[----:B--2---:R-:W-:Y:S05]  /*121a0*/  @!P0 NANOSLEEP.SYNCS 0x989680 ;  /* 0x009896800000895d */ /* 0x004fea0003900000 */
[----:B------:R-:W2:Y:S02]  /*121b0*/  @!P0 SYNCS.PHASECHK.TRANS64 P0, [R0+URZ+0x34820], R3 ;  /* 0x03482003000085a7 */ /* 0x000ea4000800007f */
[----:B--2---:R-:W-:Y:S05]  /*121c0*/  @!P0 BRA `(.L_x_2123) ;  /* 0xfffffffc00f08947 */ /* 0x004fea000383ffff */
[----:B------:R-:W-:Y:S05]  /*121d0*/  BRA `(.L_x_2176) ;  /* 0xffffffec000c7947 */ /* 0x000fea000383ffff */
.L_x_2124:
[----:B------:R-:W2:Y:S01]  /*121e0*/  S2R R2, SR_TID.X ;  /* 0x0000000000027919 */ /* 0x000ea20000002100 */
[----:B------:R-:W-:Y:S01]  /*121f0*/  BSSY B0, `(.L_x_2177) ;  /* 0x000000a000007945 */ /* 0x000fe20003800000 */
[----:B------:R-:W-:Y:S02]  /*12200*/  IMAD.MOV.U32 R12, RZ, RZ, RZ ;  /* 0x000000ffff0c7224 */ /* 0x000fe400078e00ff */
[----:B------:R-:W-:Y:S02]  /*12210*/  IMAD.MOV.U32 R11, RZ, RZ, 0x1f ;  /* 0x0000001fff0b7424 */ /* 0x000fe400078e00ff */
[----:B------:R-:W-:Y:S01]  /*12220*/  IMAD.MOV.U32 R15, RZ, RZ, -0x1 ;  /* 0xffffffffff0f7424 */ /* 0x000fe200078e00ff */
[----:B--2---:R-:W-:-:S04]  /*12230*/  SHF.R.U32.HI R2, RZ, 0x5, R2 ;  /* 0x00000005ff027819 */ /* 0x004fc80000011602 */
[----:B------:R-:W-:-:S05]  /*12240*/  LOP3.LUT R2, R2, 0x3, RZ, 0xc0, !PT ;  /* 0x0000000302027812 */ /* 0x000fca00078ec0ff */
[----:B0-----:R-:W-:-:S07]  /*12250*/  IMAD.MOV.U32 R13, RZ, RZ, R2 ;  /* 0x000000ffff0d7224 */ /* 0x001fce00078e0002 */
[----:B-1----:R-:W-:Y:S05]  /*12260*/  WARPSYNC.COLLECTIVE R15, `(.L_x_2178) ;  /* 0x000000000f087348 */ /* 0x002fea0003c00000 */
[----:B------:R0:W2:Y:S02]  /*12270*/  SHFL.IDX P6, R14, R13, R12, R11 ;  /* 0x0000000c0d0e7389 */ /* 0x0000a400000c000b */
[----:B012---:R-:W-:Y:S01]  /*12280*/  ENDCOLLECTIVE ;  /* 0x000000000000791b */ /* 0x007fe20003800000 */
.L_x_2178:
[----:B------:R-:W-:Y:S05]  /*12290*/  BSYNC B0 ;  /* 0x0000000000007941 */ /* 0x000fea0003800000 */
.L_x_2177:
[----:B------:R-:W-:Y:S05]  /*122a0*/  BRA `(.L_x_2179) ;  /* 0xffffffe800f47947 */ /* 0x000fea000383ffff */
.L_x_2127:
[----:B------:R-:W-:Y:S01]  /*122b0*/  BSSY B1, `(.L_x_2180) ;  /* 0x0000006000017945 */ /* 0x000fe20003800000 */
[----:B------:R-:W-:-:S07]  /*122c0*/  IMAD.MOV.U32 R15, RZ, RZ, -0x1 ;  /* 0xffffffffff0f7424 */ /* 0x000fce00078e00ff */
[----:B012---:R-:W-:Y:S05]  /*122d0*/  WARPSYNC.COLLECTIVE R15, `(.L_x_2181) ;  /* 0x000000000f0c7348 */ /* 0x007fea0003c00000 */
[----:B------:R-:W-:Y:S02]  /*122e0*/  ELECT P6, UR62, PT ;  /* 0x00000000003e782f */ /* 0x000fe400038c0000 */
[----:B------:R-:W-:Y:S01]  /*122f0*/  MOV R14, UR62 ;  /* 0x0000003e000e7c02 */ /* 0x000fe20008000f00 */
[----:B012---:R-:W-:Y:S10]  /*12300*/  ENDCOLLECTIVE ;  /* 0x000000000000791b */ /* 0x007ff40003800000 */
.L_x_2181:
[----:B------:R-:W-:Y:S05]  /*12310*/  BSYNC B1 ;  /* 0x0000000000017941 */ /* 0x000fea0003800000 */
.L_x_2180:
[----:B------:R-:W-:Y:S05]  /*12320*/  BRA `(.L_x_2182) ;  /* 0xffffffe800ec7947 */ /* 0x000fea000383ffff */
.L_x_2129:
[----:B-1----:R1:W2:Y:S02]  /*12330*/  SYNCS.PHASECHK.TRANS64.TRYWAIT P0, [R6+URZ], R5 ;  /* 0x00000005060075a7 */ /* 0x0022a4000800017f */
[----:B--2---:R-:W-:Y:S05]  /*12340*/  @!P0 NANOSLEEP.SYNCS 0x989680 ;  /* 0x009896800000895d */ /* 0x004fea0003900000 */
[----:B------:R-:W2:Y:S02]  /*12350*/  @!P0 SYNCS.PHASECHK.TRANS64 P0, [R6+URZ], R5 ;  /* 0x00000005060085a7 */ /* 0x000ea4000800007f */
[----:B--2---:R-:W-:Y:S05]  /*12360*/  @!P0 BRA `(.L_x_2129) ;  /* 0xfffffffc00f08947 */ /* 0x004fea000383ffff */
[----:B------:R-:W-:Y:S05]  /*12370*/  BRA `(.L_x_2183) ;  /* 0xffffffec00307947 */ /* 0x000fea000383ffff */
.L_x_2130:
[----:B--2---:R2:W3:Y:S02]  /*12380*/  SYNCS.PHASECHK.TRANS64.TRYWAIT P0, [R7+URZ], R2 ;  /* 0x00000002070075a7 */ /* 0x0044e4000800017f */
[----:B---3--:R-:W-:Y:S05]  /*12390*/  @!P0 NANOSLEEP.SYNCS 0x989680 ;  /* 0x009896800000895d */ /* 0x008fea0003900000 */
[----:B------:R-:W3:Y:S02]  /*123a0*/  @!P0 SYNCS.PHASECHK.TRANS64 P0, [R7+URZ], R2 ;  /* 0x00000002070085a7 */ /* 0x000ee4000800007f */
[----:B---3--:R-:W-:Y:S05]  /*123b0*/  @!P0 BRA `(.L_x_2130) ;  /* 0xfffffffc00f08947 */ /* 0x008fea000383ffff */
[----:B------:R-:W-:Y:S05]  /*123c0*/  BRA `(.L_x_2184) ;  /* 0xffffffec00247947 */ /* 0x000fea000383ffff */
.L_x_2132:
[----:B---3--:R3:W4:Y:S02]  /*123d0*/  SYNCS.PHASECHK.TRANS64.TRYWAIT P0, [R4+URZ], R5 ;  /* 0x00000005040075a7 */ /* 0x008724000800017f */
[----:B----4-:R-:W-:Y:S05]  /*123e0*/  @!P0 NANOSLEEP.SYNCS 0x989680 ;  /* 0x009896800000895d */ /* 0x010fea0003900000 */
[----:B------:R-:W4:Y:S02]  /*123f0*/  @!P0 SYNCS.PHASECHK.TRANS64 P0, [R4+URZ], R5 ;  /* 0x00000005040085a7 */ /* 0x000f24000800007f */
[----:B----4-:R-:W-:Y:S05]  /*12400*/  @!P0 BRA `(.L_x_2132) ;  /* 0xfffffffc00f08947 */ /* 0x010fea000383ffff */
[----:B------:R-:W-:Y:S05]  /*12410*/  BRA `(.L_x_2185) ;  /* 0xffffffec002c7947 */ /* 0x000fea000383ffff */
.L_x_2186:
        /* <DEDUP_REMOVED lines=14> */
.L_x_2663:


//--------------------- .text._ZN7cutlass13device_kernelIN5flash11enable_sm90INS1_16FlashAttnFwdSm90INS1_25CollectiveMainloopFwdSm90ILi2EN4cute5tupleIJNS5_1CILi1EEES8_S8_EEENS6_IJNS7_ILi128EEESA_NS7_ILi192EEEEEELi128ENS_10bfloat16_tEfNS_4arch4Sm90ELb1ELb0ELb0ELb1ELb0ELb1ELb0ELb1ELb1ELb0ELb0ELb0EEENS1_21CollectiveEpilogueFwdINS6_IJSA_SA_SA_EEES9_SD_SF_Li256ELb1ELb0ELb0ELb0EEENS1_36VarlenDynamicPersistentTileSchedulerILi128ELi128ELi256ELi32ELb0ELb0ELb1ELb1ELb1ELb1EEEEEEEEEvNT_6ParamsE --------------------------
	.section	.text._ZN7cutlass13device_kernelIN5flash11enable_sm90INS1_16FlashAttnFwdSm90INS1_25CollectiveMainloopFwdSm90ILi2EN4cute5tupleIJNS5_1CILi1EEES8_S8_EEENS6_IJNS7_ILi128EEESA_NS7_ILi192EEEEEELi128ENS_10bfloat16_tEfNS_4arch4Sm90ELb1ELb0ELb0ELb1ELb0ELb1ELb0ELb1ELb1ELb0ELb0ELb0EEENS1_21CollectiveEpilogueFwdINS6_IJSA_SA_SA_EEES9_SD_SF_Li256ELb1ELb0ELb0ELb0EEENS1_36VarlenDynamicPersistentTileSchedulerILi128ELi128ELi256ELi32ELb0ELb0ELb1ELb1ELb1ELb1EEEEEEEEEvNT_6ParamsE,"ax",@progbits
	.align	128
.text._ZN7cutlass13device_kernelIN5flash11enable_sm90INS1_16FlashAttnFwdSm90INS1_25CollectiveMainloopFwdSm90ILi2EN4cute5tupleIJNS5_1CILi1EEES8_S8_EEENS6_IJNS7_ILi128EEESA_NS7_ILi192EEEEEELi128ENS_10bfloat16_tEfNS_4arch4Sm90ELb1ELb0ELb0ELb1ELb0ELb1ELb0ELb1ELb1ELb0ELb0ELb0EEENS1_21CollectiveEpilogueFwdINS6_IJSA_SA_SA_EEES9_SD_SF_Li256ELb1ELb0ELb0ELb0EEENS1_36VarlenDynamicPersistentTileSchedulerILi128ELi128ELi256ELi32ELb0ELb0ELb1ELb1ELb1ELb1EEEEEEEEEvNT_6ParamsE:
        .type           _ZN7cutlass13device_kernelIN5flash11enable_sm90INS1_16FlashAttnFwdSm90INS1_25CollectiveMainloopFwdSm90ILi2EN4cute5tupleIJNS5_1CILi1EEES8_S8_EEENS6_IJNS7_ILi128EEESA_NS7_ILi192EEEEEELi128ENS_10bfloat16_tEfNS_4arch4Sm90ELb1ELb0ELb0ELb1ELb0ELb1ELb0ELb1ELb1ELb0ELb0ELb0EEENS1_21CollectiveEpilogueFwdINS6_IJSA_SA_SA_EEES9_SD_SF_Li256ELb1ELb0ELb0ELb0EEENS1_36VarlenDynamicPersistentTileSchedulerILi128ELi128ELi256ELi32ELb0ELb0ELb1ELb1ELb1ELb1EEEEEEEEEvNT_6ParamsE,@function
        .size           _ZN7cutlass13device_kernelIN5flash11enable_sm90INS1_16FlashAttnFwdSm90INS1_25CollectiveMainloopFwdSm90ILi2EN4cute5tupleIJNS5_1CILi1EEES8_S8_EEENS6_IJNS7_ILi128EEESA_NS7_ILi192EEEEEELi128ENS_10bfloat16_tEfNS_4arch4Sm90ELb1ELb0ELb0ELb1ELb0ELb1ELb0ELb1ELb1ELb0ELb0ELb0EEENS1_21CollectiveEpilogueFwdINS6_IJSA_SA_SA_EEES9_SD_SF_Li256ELb1ELb0ELb0ELb0EEENS1_36VarlenDynamicPersistentTileSchedulerILi128ELi128ELi256ELi32ELb0ELb0ELb1ELb1ELb1ELb1EEEEEEEEEvNT_6ParamsE,(.L_x_2664 - _ZN7cutlass13device_kernelIN5flash11enable_sm90INS1_16FlashAttnFwdSm90INS1_25CollectiveMainloopFwdSm90ILi2EN4cute5tupleIJNS5_1CILi1EEES8_S8_EEENS6_IJNS7_ILi128EEESA_NS7_ILi192EEEEEELi128ENS_10bfloat16_tEfNS_4arch4Sm90ELb1ELb0ELb0ELb1ELb0ELb1ELb0ELb1ELb1ELb0ELb0ELb0EEENS1_21CollectiveEpilogueFwdINS6_IJSA_SA_SA_EEES9_SD_SF_Li256ELb1ELb0ELb0ELb0EEENS1_36VarlenDynamicPersistentTileSchedulerILi128ELi128ELi256ELi32ELb0ELb0ELb1ELb1ELb1ELb1EEEEEEEEEvNT_6ParamsE)
        .other          _ZN7cutlass13device_kernelIN5flash11enable_sm90INS1_16FlashAttnFwdSm90INS1_25CollectiveMainloopFwdSm90ILi2EN4cute5tupleIJNS5_1CILi1EEES8_S8_EEENS6_IJNS7_ILi128EEESA_NS7_ILi192EEEEEELi128ENS_10bfloat16_tEfNS_4arch4Sm90ELb1ELb0ELb0ELb1ELb0ELb1ELb0ELb1ELb1ELb0ELb0ELb0EEENS1_21CollectiveEpilogueFwdINS6_IJSA_SA_SA_EEES9_SD_SF_Li256ELb1ELb0ELb0ELb0EEENS1_36VarlenDynamicPersistentTileSchedulerILi128ELi128ELi256ELi32ELb0ELb0ELb1ELb1ELb1ELb1EEEEEEEEEvNT_6ParamsE,@"STO_CUDA_ENTRY STV_DEFAULT"
_ZN7cutlass13device_kernelIN5flash11enable_sm90INS1_16FlashAttnFwdSm90INS1_25CollectiveMainloopFwdSm90ILi2EN4cute5tupleIJNS5_1CILi1EEES8_S8_EEENS6_IJNS7_ILi128EEESA_NS7_ILi192EEEEEELi128ENS_10bfloat16_tEfNS_4arch4Sm90ELb1ELb0ELb0ELb1ELb0ELb1ELb0ELb1ELb1ELb0ELb0ELb0EEENS1_21CollectiveEpilogueFwdINS6_IJSA_SA_SA_EEES9_SD_SF_Li256ELb1ELb0ELb0ELb0EEENS1_36VarlenDynamicPersistentTileSchedulerILi128ELi128ELi256ELi32ELb0ELb0ELb1ELb1ELb1ELb1EEEEEEEEEvNT_6ParamsE:
        /* <DEDUP_REMOVED lines=26> */
.L_x_2188:
[----:B------:R-:W-:Y:S05]  /*01a0*/  BSYNC B0 ;  /* 0x0000000000007941 */ /* 0x000fea0003800000 */
.L_x_2187:
        /* <DEDUP_REMOVED lines=40> */
.L_x_2189:
        /* <DEDUP_REMOVED lines=22> */
.L_x_2190:
        /* <DEDUP_REMOVED lines=18> */
.L_x_2191:
        /* <DEDUP_REMOVED lines=22> */
.L_x_2192:
        /* <DEDUP_REMOVED lines=22> */
.L_x_2193:
        /* <DEDUP_REMOVED lines=9> */
.L_x_2196:
        /* <DEDUP_REMOVED lines=9> */
[----:B------:R-:W-:Y:S01]  /*0a90*/  IMAD.U32 R18, RZ, RZ, UR4 ;  /* 0x00000004ff127e24 */ /* 0x000fe2000f8e00ff */
[----:B------:R-:W-:-:S04]  /*0aa0*/  ULDC UR4, c[0x0][0xc14] ;  /* 0x0003050000047ab9 */ /* 0x000fc80000000800 */
[----:B------:R-:W1:Y:S01]  /*0ab0*/  LDS.128 R192, [R18+0x348d0] ;  /* 0x0348d00012c07984 */ /* 0x000e620000000c00 */
[----:B------:R-:W-:Y:S06]  /*0ac0*/  BAR.ARV 0x4, 0x120 ;  /* 0x0104800000007b1d */ /* 0x000fec0000002000 */
[----:B-1----:R-:W-:-:S13]  /*0ad0*/  ISETP.GE.AND P0, PT, R195, UR4, PT ;  /* 0x00000004c3007c0c */ /* 0x002fda000bf06270 */
[----:B------:R-:W-:Y:S05]  /*0ae0*/  @P0 BRA `(.L_x_2197) ;  /* 0x0000022400180947 */ /* 0x000fea0003800000 */
[----:B------:R-:W2:Y:S01]  /*0af0*/  LDL.LU R11, [R1+0x34] ;  /* 0x00003400010b7983 */ /* 0x000ea20000300800 */
[----:B------:R-:W-:Y:S01]  /*0b00*/  VIADD R213, R3, 0xffffff80 ;  /* 0xffffff8003d57836 */ /* 0x000fe20000000000 */
[----:B------:R-:W-:Y:S01]  /*0b10*/  CS2R R188, SRZ ;  /* 0x0000000000bc7805 */ /* 0x000fe2000001ff00 */
[----:B------:R-:W-:Y:S02]  /*0b20*/  VIADD R215, R18, 0x10400 ;  /* 0x0001040012d77836 */ /* 0x000fe40000000000 */
[----:B------:R-:W-:Y:S01]  /*0b30*/  IMAD.MOV.U32 R209, RZ, RZ, RZ ;  /* 0x000000ffffd17224 */ /* 0x000fe200078e00ff */
[----:B------:R-:W-:Y:S01]  /*0b40*/  SHF.R.S32.HI R0, RZ, 0x1f, R213 ;  /* 0x0000001fff007819 */ /* 0x000fe200000114d5 */
[----:B------:R-:W-:Y:S02]  /*0b50*/  IMAD.MOV.U32 R19, RZ, RZ, RZ ;  /* 0x000000ffff137224 */ /* 0x000fe400078e00ff */
[----:B------:R-:W-:Y:S01]  /*0b60*/  IMAD.MOV.U32 R185, RZ, RZ, RZ ;  /* 0x000000ffffb97224 */ /* 0x000fe200078e00ff */
[----:B------:R-:W-:-:S02]  /*0b70*/  LEA.HI R3, R0, R213, RZ, 0x7 ;  /* 0x000000d500037211 */ /* 0x000fc400078f38ff */
[CC--:B0-----:R-:W-:Y:S02]  /*0b80*/  LEA.HI R2, R0.reuse, R213.reuse, RZ, 0x4 ;  /* 0x000000d500027211 */ /* 0x0c1fe400078f20ff */
[----:B------:R-:W-:Y:S02]  /*0b90*/  LOP3.LUT R218, R3, 0xffffff80, RZ, 0xc0, !PT ;  /* 0xffffff8003da7812 */ /* 0x000fe400078ec0ff */
[----:B------:R-:W-:Y:S02]  /*0ba0*/  SHF.R.S32.HI R5, RZ, 0x4, R2 ;  /* 0x00000004ff057819 */ /* 0x000fe40000011402 */
[CC--:B------:R-:W-:Y:S01]  /*0bb0*/  LEA.HI R197, R0.reuse, R213.reuse, RZ, 0x5 ;  /* 0x000000d500c57211 */ /* 0x0c0fe200078f28ff */
[----:B------:R-:W-:Y:S01]  /*0bc0*/  IMAD.IADD R218, R213, 0x1, -R218 ;  /* 0x00000001d5da7824 */ /* 0x000fe200078e0ada */
[CC--:B------:R-:W-:Y:S02]  /*0bd0*/  LEA.HI R202, R0.reuse, R213.reuse, RZ, 0x3 ;  /* 0x000000d500ca7211 */ /* 0x0c0fe400078f18ff */
[----:B------:R-:W-:-:S02]  /*0be0*/  LEA.HI R10, R0, R213, RZ, 0x2 ;  /* 0x000000d5000a7211 */ /* 0x000fc400078f10ff */
[----:B------:R-:W-:Y:S02]  /*0bf0*/  SHF.R.S32.HI R7, RZ, 0x1f, R218 ;  /* 0x0000001fff077819 */ /* 0x000fe400000114da */
[C---:B------:R-:W-:Y:S02]  /*0c00*/  LOP3.LUT R0, R2.reuse, 0x3fffff0, RZ, 0xc0, !PT ;  /* 0x03fffff002007812 */ /* 0x040fe400078ec0ff */
[----:B------:R-:W-:Y:S02]  /*0c10*/  LEA.HI R6, R7, R218, RZ, 0x2 ;  /* 0x000000da07067211 */ /* 0x000fe400078f10ff */
[----:B------:R-:W-:Y:S01]  /*0c20*/  LEA.HI R2, R2, R5, RZ, 0x1 ;  /* 0x0000000502027211 */ /* 0x000fe200078f08ff */
[----:B------:R-:W-:Y:S01]  /*0c30*/  IMAD.IADD R0, R213, 0x1, -R0 ;  /* 0x00000001d5007824 */ /* 0x000fe200078e0a00 */
[--C-:B------:R-:W-:Y:S02]  /*0c40*/  SHF.R.S32.HI R8, RZ, 0x2, R6.reuse ;  /* 0x00000002ff087819 */ /* 0x100fe40000011406 */
[----:B------:R-:W-:-:S02]  /*0c50*/  SHF.R.S32.HI R9, RZ, 0x1f, R6 ;  /* 0x0000001fff097819 */ /* 0x000fc40000011406 */
[----:B------:R-:W-:Y:S02]  /*0c60*/  LOP3.LUT R4, R202, 0x1ffffff8, RZ, 0xc0, !PT ;  /* 0x1ffffff8ca047812 */ /* 0x000fe400078ec0ff */
[----:B------:R-:W-:Y:S02]  /*0c70*/  LOP3.LUT R2, R2, 0x1ffffffe, RZ, 0xc0, !PT ;  /* 0x1ffffffe02027812 */ /* 0x000fe400078ec0ff */
[----:B------:R-:W-:Y:S01]  /*0c80*/  LOP3.LUT R12, R10, 0xfffffffc, RZ, 0xc0, !PT ;  /* 0xfffffffc0a0c7812 */ /* 0x000fe200078ec0ff */
[----:B------:R-:W-:Y:S01]  /*0c90*/  IMAD.IADD R4, R213, 0x1, -R4 ;  /* 0x00000001d5047824 */ /* 0x000fe200078e0a04 */
[----:B------:R-:W-:Y:S01]  /*0ca0*/  LEA.HI R9, R9, R8, RZ, 0x3 ;  /* 0x0000000809097211 */ /* 0x000fe200078f18ff */
[----:B------:R-:W-:Y:S01]  /*0cb0*/  IMAD.IADD R2, R5, 0x1, -R2 ;  /* 0x0000000105027824 */ /* 0x000fe200078e0a02 */
[----:B------:R-:W-:Y:S01]  /*0cc0*/  SHF.R.S32.HI R184, RZ, 0x2, R10 ;  /* 0x00000002ffb87819 */ /* 0x000fe2000001140a */
[----:B------:R-:W-:Y:S01]  /*0cd0*/  IMAD.IADD R213, R213, 0x1, -R12 ;  /* 0x00000001d5d57824 */ /* 0x000fe200078e0a0c */
[----:B------:R-:W-:Y:S01]  /*0ce0*/  SHF.R.S32.HI R5, RZ, 0x1f, R10 ;  /* 0x0000001fff057819 */ /* 0x000fe2000001140a */
[----:B------:R-:W-:Y:S01]  /*0cf0*/  IMAD.SHL.U32 R200, R4, 0x8, RZ ;  /* 0x0000000804c87824 */ /* 0x000fe200078e00ff */
[----:B------:R-:W-:Y:S01]  /*0d00*/  LOP3.LUT R9, R9, 0xfffffff8, RZ, 0xc0, !PT ;  /* 0xfffffff809097812 */ /* 0x000fe200078ec0ff */
[----:B------:R-:W-:Y:S01]  /*0d10*/  IMAD.SHL.U32 R22, R213, 0x8, RZ ;  /* 0x00000008d5167824 */ /* 0x000fe200078e00ff */
[----:B------:R-:W-:Y:S01]  /*0d20*/  LEA.HI R7, R7, R218, RZ, 0x5 ;  /* 0x000000da07077211 */ /* 0x000fe200078f28ff */
[----:B------:R-:W-:Y:S01]  /*0d30*/  VIADD R210, R184, 0x40 ;  /* 0x00000040b8d27836 */ /* 0x000fe20000000000 */
[----:B------:R-:W-:Y:S01]  /*0d40*/  LEA.HI R5, R5, R184, RZ, 0x3 ;  /* 0x000000b805057211 */ /* 0x000fe200078f18ff */
[----:B------:R-:W-:Y:S01]  /*0d50*/  IMAD.IADD R8, R8, 0x1, -R9 ;  /* 0x0000000108087824 */ /* 0x000fe200078e0a09 */
[----:B------:R-:W-:Y:S01]  /*0d60*/  SHF.R.S32.HI R7, RZ, 0x5, R7 ;  /* 0x00000005ff077819 */ /* 0x000fe20000011407 */
[C---:B------:R-:W-:Y:S01]  /*0d70*/  VIADD R187, R22.reuse, 0x40 ;  /* 0x0000004016bb7836 */ /* 0x040fe20000000000 */
[----:B------:R-:W-:Y:S01]  /*0d80*/  SHF.R.S32.HI R197, RZ, 0x5, R197 ;  /* 0x00000005ffc57819 */ /* 0x000fe200000114c5 */
[----:B------:R-:W-:Y:S01]  /*0d90*/  VIADD R186, R22, 0x20 ;  /* 0x0000002016ba7836 */ /* 0x000fe20000000000 */
[----:B------:R-:W-:Y:S01]  /*0da0*/  LOP3.LUT R5, R5, 0xfffffff8, RZ, 0xc0, !PT ;  /* 0xfffffff805057812 */ /* 0x000fe200078ec0ff */
[----:B------:R-:W-:Y:S01]  /*0db0*/  IMAD R8, R7, 0x10, R8 ;  /* 0x0000001007087824 */ /* 0x000fe200078e0208 */
[----:B------:R-:W-:Y:S01]  /*0dc0*/  SHF.R.S32.HI R7, RZ, 0x1f, R210 ;  /* 0x0000001fff077819 */ /* 0x000fe200000114d2 */
[----:B------:R-:W-:Y:S01]  /*0dd0*/  IMAD R9, R197, 0x10, R0 ;  /* 0x00000010c5097824 */ /* 0x000fe200078e0200 */
[----:B------:R-:W-:Y:S01]  /*0de0*/  SHF.R.S32.HI R0, RZ, 0x1f, R187 ;  /* 0x0000001fff007819 */ /* 0x000fe200000114bb */
[----:B------:R-:W-:Y:S01]  /*0df0*/  IMAD.IADD R217, R184, 0x1, -R5 ;  /* 0x00000001b8d97824 */ /* 0x000fe200078e0a05 */
[----:B------:R-:W-:Y:S01]  /*0e00*/  SHF.R.S32.HI R5, RZ, 0x1f, R186 ;  /* 0x0000001fff057819 */ /* 0x000fe200000114ba */
[----:B------:R-:W-:Y:S01]  /*0e10*/  IMAD.SHL.U32 R191, R210, 0x40, RZ ;  /* 0x00000040d2bf7824 */ /* 0x000fe200078e00ff */
[----:B------:R-:W-:Y:S01]  /*0e20*/  LEA.HI R7, R7, R210, RZ, 0x3 ;  /* 0x000000d207077211 */ /* 0x000fe200078f18ff */
[----:B------:R-:W-:Y:S01]  /*0e30*/  IMAD R227, R9, 0x8, R2 ;  /* 0x0000000809e37824 */ /* 0x000fe200078e0202 */
[-C--:B------:R-:W-:Y:S01]  /*0e40*/  LEA.HI R2, R0, R187.reuse, RZ, 0x6 ;  /* 0x000000bb00027211 */ /* 0x080fe200078f30ff */
[----:B------:R-:W-:Y:S01]  /*0e50*/  IMAD.SHL.U32 R196, R217, 0x40, RZ ;  /* 0x00000040d9c47824 */ /* 0x000fe200078e00ff */
[-C--:B------:R-:W-:Y:S01]  /*0e60*/  LEA.HI R216, R5, R186.reuse, RZ, 0x3 ;  /* 0x000000ba05d87211 */ /* 0x080fe200078f18ff */
[----:B------:R-:W-:Y:S01]  /*0e70*/  IMAD.SHL.U32 R7, R7, 0x40, RZ ;  /* 0x0000004007077824 */ /* 0x000fe200078e00ff */
[----:B------:R-:W-:Y:S01]  /*0e80*/  LEA.HI R5, R5, R186, RZ, 0x6 ;  /* 0x000000ba05057211 */ /* 0x000fe200078f30ff */
[----:B------:R-:W-:Y:S01]  /*0e90*/  IMAD.SHL.U32 R2, R2, 0x80, RZ ;  /* 0x0000008002027824 */ /* 0x000fe200078e00ff */
[----:B------:R-:W-:Y:S01]  /*0ea0*/  LOP3.LUT R191, R191, 0x1c0, RZ, 0xc0, !PT ;  /* 0x000001c0bfbf7812 */ /* 0x000fe200078ec0ff */
[----:B------:R-:W-:Y:S01]  /*0eb0*/  IMAD.SHL.U32 R16, R213, 0x4, RZ ;  /* 0x00000004d5107824 */ /* 0x000fe200078e00ff */
[----:B------:R-:W-:Y:S01]  /*0ec0*/  LEA.HI R222, R0, R187, RZ, 0x3 ;  /* 0x000000bb00de7211 */ /* 0x000fe200078f18ff */
[----:B------:R-:W-:Y:S01]  /*0ed0*/  IMAD.SHL.U32 R0, R5, 0x80, RZ ;  /* 0x0000008005007824 */ /* 0x000fe200078e00ff */
[----:B------:R-:W-:Y:S01]  /*0ee0*/  LOP3.LUT R196, R196, 0x1c0, RZ, 0xc0, !PT ;  /* 0x000001c0c4c47812 */ /* 0x000fe200078ec0ff */
[----:B------:R-:W-:Y:S01]  /*0ef0*/  IMAD.SHL.U32 R227, R227, 0x8, RZ ;  /* 0x00000008e3e37824 */ /* 0x000fe200078e00ff */
[----:B------:R-:W-:-:S02]  /*0f00*/  SHF.R.U32.HI R225, RZ, 0x3, R191 ;  /* 0x00000003ffe17819 */ /* 0x000fc400000116bf */
[C---:B------:R-:W-:Y:S02]  /*0f10*/  LOP3.LUT R12, R191.reuse, 0x38, R222, 0xf8, !PT ;  /* 0x00000038bf0c7812 */ /* 0x040fe400078ef8de */
[----:B------:R-:W-:Y:S02]  /*0f20*/  SHF.R.S32.HI R226, RZ, 0x7, R3 ;  /* 0x00000007ffe27819 */ /* 0x000fe40000011403 */
[----:B------:R-:W-:Y:S02]  /*0f30*/  LOP3.LUT R10, R191, 0x38, R216, 0xf8, !PT ;  /* 0x00000038bf0a7812 */ /* 0x000fe400078ef8d8 */
[----:B------:R-:W-:Y:S02]  /*0f40*/  LOP3.LUT R199, R7, 0xfffffe00, RZ, 0xc0, !PT ;  /* 0xfffffe0007c77812 */ /* 0x000fe400078ec0ff */
[----:B------:R-:W-:Y:S02]  /*0f50*/  SHF.R.U32.HI R198, RZ, 0x3, R196 ;  /* 0x00000003ffc67819 */ /* 0x000fe400000116c4 */
[----:B------:R-:W-:-:S02]  /*0f60*/  LOP3.LUT R7, R196, 0x38, R222, 0xf8, !PT ;  /* 0x00000038c4077812 */ /* 0x000fc400078ef8de */
[----:B------:R-:W-:Y:S02]  /*0f70*/  LOP3.LUT R2, R2, 0xffffe000, RZ, 0xc0, !PT ;  /* 0xffffe00002027812 */ /* 0x000fe400078ec0ff */
[-C--:B------:R-:W-:Y:S02]  /*0f80*/  LOP3.LUT R12, R12, R225.reuse, RZ, 0x3c, !PT ;  /* 0x000000e10c0c7212 */ /* 0x080fe400078e3cff */
[----:B------:R-:W-:Y:S02]  /*0f90*/  LEA.HI R3, R3, R226, RZ, 0x1 ;  /* 0x000000e203037211 */ /* 0x000fe400078f08ff */
[----:B------:R-:W-:Y:S02]  /*0fa0*/  LOP3.LUT R5, R196, 0x38, R216, 0xf8, !PT ;  /* 0x00000038c4057812 */ /* 0x000fe400078ef8d8 */
[----:B------:R-:W-:Y:S02]  /*0fb0*/  LOP3.LUT R0, R0, 0xffffe000, RZ, 0xc0, !PT ;  /* 0xffffe00000007812 */ /* 0x000fe400078ec0ff */
[----:B------:R-:W-:-:S02]  /*0fc0*/  LOP3.LUT R9, R10, R225, RZ, 0x3c, !PT ;  /* 0x000000e10a097212 */ /* 0x000fc400078e3cff */
[----:B------:R-:W-:Y:S01]  /*0fd0*/  LOP3.LUT R10, R7, R198, RZ, 0x3c, !PT ;  /* 0x000000c6070a7212 */ /* 0x000fe200078e3cff */
[----:B------:R-:W-:Y:S01]  /*0fe0*/  IMAD R7, R197, 0x200, R2 ;  /* 0x00000200c5077824 */ /* 0x000fe200078e0202 */
[----:B------:R-:W-:Y:S02]  /*0ff0*/  IADD3 R12, R12, R2, R199 ;  /* 0x000000020c0c7210 */ /* 0x000fe40007ffe0c7 */
[----:B------:R-:W-:Y:S01]  /*1000*/  LOP3.LUT R3, R3, 0x3fffffe, RZ, 0xc0, !PT ;  /* 0x03fffffe03037812 */ /* 0x000fe200078ec0ff */
[----:B------:R-:W-:Y:S01]  /*1010*/  IMAD.IADD R10, R7, 0x1, R10 ;  /* 0x00000001070a7824 */ /* 0x000fe200078e020a */
[----:B------:R-:W-:Y:S01]  /*1020*/  LOP3.LUT R5, R5, R198, RZ, 0x3c, !PT ;  /* 0x000000c605057212 */ /* 0x000fe200078e3cff */
[----:B------:R-:W-:Y:S01]  /*1030*/  IMAD R219, R12, 0x2, R215 ;  /* 0x000000020cdb7824 */ /* 0x000fe200078e02d7 */
[----:B------:R-:W-:Y:S01]  /*1040*/  IADD3 R220, R9, R0, R199 ;  /* 0x0000000009dc7210 */ /* 0x000fe20007ffe0c7 */
[----:B------:R-:W-:Y:S01]  /*1050*/  IMAD R0, R197, 0x200, R0 ;  /* 0x00000200c5007824 */ /* 0x000fe200078e0200 */
[----:B------:R-:W-:Y:S01]  /*1060*/  LOP3.LUT R2, R191, 0x38, R22, 0xf8, !PT ;  /* 0x00000038bf027812 */ /* 0x000fe200078ef816 */
[----:B------:R-:W-:Y:S01]  /*1070*/  IMAD.IADD R3, R226, 0x1, -R3 ;  /* 0x00000001e2037824 */ /* 0x000fe200078e0a03 */
[----:B------:R-:W-:Y:S01]  /*1080*/  LOP3.LUT R201, R6, 0x7ffffffc, RZ, 0xc0, !PT ;  /* 0x7ffffffc06c97812 */ /* 0x000fe200078ec0ff */
[----:B------:R-:W-:Y:S01]  /*1090*/  IMAD.IADD R0, R0, 0x1, R5 ;  /* 0x0000000100007824 */ /* 0x000fe200078e0205 */
[----:B------:R-:W-:Y:S01]  /*10a0*/  LOP3.LUT R2, R199, R2, R225, 0xf6, !PT ;  /* 0x00000002c7027212 */ /* 0x000fe200078ef6e1 */
[----:B------:R-:W-:Y:S01]  /*10b0*/  IMAD R204, R3, 0x40, R8 ;  /* 0x0000004003cc7824 */ /* 0x000fe200078e0208 */
[----:B------:R-:W-:Y:S01]  /*10c0*/  SHF.R.S32.HI R202, RZ, 0x3, R202 ;  /* 0x00000003ffca7819 */ /* 0x000fe200000114ca */
[----:B------:R-:W-:Y:S01]  /*10d0*/  IMAD.IADD R201, R218, 0x1, -R201 ;  /* 0x00000001dac97824 */ /* 0x000fe200078e0ac9 */
[----:B------:R-:W-:Y:S01]  /*10e0*/  SHF.R.S32.HI R211, RZ, 0x1f, R184 ;  /* 0x0000001fffd37819 */ /* 0x000fe200000114b8 */
[--C-:B------:R-:W-:Y:S01]  /*10f0*/  IMAD R223, R2, 0x2, R215.reuse ;  /* 0x0000000202df7824 */ /* 0x100fe200078e02d7 */
[----:B------:R-:W-:Y:S01]  /*1100*/  SHF.R.S32.HI R216, RZ, 0x3, R216 ;  /* 0x00000003ffd87819 */ /* 0x000fe200000114d8 */
[--C-:B------:R-:W-:Y:S01]  /*1110*/  IMAD R220, R220, 0x2, R215.reuse ;  /* 0x00000002dcdc7824 */ /* 0x100fe200078e02d7 */
[----:B------:R-:W-:Y:S01]  /*1120*/  SHF.R.S32.HI R222, RZ, 0x3, R222 ;  /* 0x00000003ffde7819 */ /* 0x000fe200000114de */
[----:B------:R-:W-:-:S02]  /*1130*/  IMAD R224, R0, 0x2, R215 ;  /* 0x0000000200e07824 */ /* 0x000fc400078e02d7 */
[----:B------:R-:W-:Y:S01]  /*1140*/  IMAD R221, R10, 0x2, R215 ;  /* 0x000000020add7824 */ /* 0x000fe200078e02d7 */
[----:B--2---:R-:W-:-:S07]  /*1150*/  LOP3.LUT R190, R11, 0x1, RZ, 0xfc, !PT ;  /* 0x000000010bbe7812 */ /* 0x004fce00078efcff */
.L_x_2433:
[----:B0-----:R-:W0:Y:S01]  /*1160*/  LDC.64 R2, c[0x0][0xc60] ;  /* 0x00031800ff027b82 */ /* 0x001e220000000a00 */
[----:B------:R-:W-:Y:S01]  /*1170*/  ULDC.64 UR4, c[0x0][0xa28] ;  /* 0x00028a0000047ab9 */ /* 0x000fe20000000a00 */
[----:B------:R-:W-:Y:S01]  /*1180*/  ULDC.64 UR8, c[0x0][0xa18] ;  /* 0x0002860000087ab9 */ /* 0x000fe20000000a00 */
[----:B------:R-:W-:Y:S01]  /*1190*/  ULDC.64 UR6, c[0x0][0xa08] ;  /* 0x0002820000067ab9 */ /* 0x000fe20000000a00 */
[----:B0-----:R-:W-:-:S05]  /*11a0*/  IMAD.WIDE R2, R195, 0x4, R2 ;  /* 0x00000004c3027825 */ /* 0x001fca00078e0202 */
[----:B--2---:R-:W2:Y:S01]  /*11b0*/  LDG.E R208, desc[UR56][R2.64] ;  /* 0x0000003802d07981 */ /* 0x004ea2000c1e1900 */
[----:B------:R-:W-:Y:S01]  /*11c0*/  ISETP.NE.U32.AND P2, PT, RZ, UR4, PT ;  /* 0x00000004ff007c0c */ /* 0x000fe2000bf45070 */
[----:B------:R-:W-:Y:S01]  /*11d0*/  IMAD.MOV.U32 R0, RZ, RZ, RZ ;  /* 0x000000ffff007224 */ /* 0x000fe200078e00ff */
[----:B------:R-:W-:Y:S01]  /*11e0*/  ISETP.NE.U32.AND P1, PT, RZ, UR8, PT ;  /* 0x00000008ff007c0c */ /* 0x000fe2000bf25070 */
[----:B-----5:R-:W-:Y:S01]  /*11f0*/  IMAD.MOV.U32 R26, RZ, RZ, RZ ;  /* 0x000000ffff1a7224 */ /* 0x020fe200078e00ff */
        /* <DEDUP_REMOVED lines=10> */
[----:B------:R-:W-:-:S03]  /*12a0*/  IADD3 R6, P4, R206, UR6, RZ ;  /* 0x00000006ce067c10 */ /* 0x000fc6000ff9e0ff */
[----:B------:R0:W5:Y:S01]  /*12b0*/  @P2 LDG.E R0, desc[UR56][R2.64] ;  /* 0x0000003802002981 */ /* 0x000162000c1e1900 */
[----:B---34-:R-:W-:Y:S01]  /*12c0*/  @P1 IADD3 R4, P2, R206, UR8, RZ ;  /* 0x00000008ce041c10 */ /* 0x018fe2000ff5e0ff */
        /* <DEDUP_REMOVED lines=29> */
.L_x_2198:
[----:B------:R-:W-:Y:S02]  /*14a0*/  IMAD.U32 R24, RZ, RZ, UR5 ;  /* 0x00000005ff187e24 */ /* 0x000fe4000f8e00ff */
[----:B------:R-:W-:Y:S01]  /*14b0*/  IMAD.U32 R27, RZ, RZ, UR4 ;  /* 0x00000004ff1b7e24 */ /* 0x000fe2000f8e00ff */
[----:B------:R-:W-:Y:S06]  /*14c0*/  @!P2 BRA `(.L_x_2199) ;  /* 0x000000000010a947 */ /* 0x000fec0003800000 */
[----:B------:R-:W-:-:S04]  /*14d0*/  IADD3 R2, P0, R206, UR8, RZ ;  /* 0x00000008ce027c10 */ /* 0x000fc8000ff1e0ff */
[----:B------:R-:W-:-:S05]  /*14e0*/  IADD3.X R3, R207, UR9, RZ, P0, !PT ;  /* 0x00000009cf037c10 */ /* 0x000fca00087fe4ff */
[----:B------:R0:W5:Y:S01]  /*14f0*/  LDG.E R27, desc[UR56][R2.64] ;  /* 0x00000038021b7981 */ /* 0x000162000c1e1900 */
[----:B------:R-:W-:Y:S05]  /*1500*/  BRA `(.L_x_2200) ;  /* 0x0000000000107947 */ /* 0x000fea0003800000 */
.L_x_2199:
[----:B------:R-:W-:Y:S05]  /*1510*/  @!P0 BRA `(.L_x_2200) ;  /* 0x00000000000c8947 */ /* 0x000fea0003800000 */
[----:B------:R-:W2:Y:S04]  /*1520*/  LDG.E R2, desc[UR56][R6.64] ;  /* 0x0000003806027981 */ /* 0x000ea8000c1e1900 */
[----:B------:R-:W2:Y:S02]  /*1530*/  LDG.E R27, desc[UR56][R6.64+0x4] ;  /* 0x00000438061b7981 */ /* 0x000ea4000c1e1900 */
[----:B--2---:R-:W-:-:S07]  /*1540*/  IMAD.IADD R27, R27, 0x1, -R2 ;  /* 0x000000011b1b7824 */ /* 0x004fce00078e0a02 */
.L_x_2200:
        /* <DEDUP_REMOVED lines=8> */
[----:B------:R0:W2:Y:S01]  /*15d0*/  @P0 LDG.E R7, desc[UR56][R2.64+0x4] ;  /* 0x0000043802070981 */ /* 0x0000a2000c1e1900 */
[----:B------:R-:W-:Y:S01]  /*15e0*/  IMAD.MOV R122, RZ, RZ, -R9 ;  /* 0x000000ffff7a7224 */ /* 0x000fe200078e0a09 */
[----:B------:R-:W-:Y:S01]  /*15f0*/  ISETP.NE.U32.AND P1, PT, RZ, UR4, PT ;  /* 0x00000004ff007c0c */ /* 0x000fe2000bf25070 */
[----:B------:R-:W-:Y:S01]  /*1600*/  IMAD.MOV.U32 R146, RZ, RZ, R27 ;  /* 0x000000ffff927224 */ /* 0x000fe200078e001b */
[----:B0-----:R-:W-:Y:S02]  /*1610*/  LEA R2, R193, 0xff, 0x7 ;  /* 0x000000ffc1027811 */ /* 0x001fe400078e38ff */
[----:B------:R-:W-:-:S02]  /*1620*/  VIMNMX R122, RZ, R122, !PT ;  /* 0x0000007aff7a7248 */ /* 0x000fc40007fe0100 */
[----:B------:R-:W-:-:S13]  /*1630*/  ISETP.NE.AND.EX P1, PT, RZ, UR5, PT, P1 ;  /* 0x00000005ff007c0c */ /* 0x000fda000bf25310 */
[----:B------:R-:W-:-:S04]  /*1640*/  @P1 IADD3 R4, P2, R206, UR4, RZ ;  /* 0x00000004ce041c10 */ /* 0x000fc8000ff5e0ff */
[----:B------:R-:W-:-:S05]  /*1650*/  @P1 IADD3.X R5, R207, UR5, RZ, P2, !PT ;  /* 0x00000005cf051c10 */ /* 0x000fca00097fe4ff */
[----:B------:R0:W5:Y:S01]  /*1660*/  @P1 LDG.E R146, desc[UR56][R4.64] ;  /* 0x0000003804921981 */ /* 0x000162000c1e1900 */
[----:B--2---:R-:W-:-:S04]  /*1670*/  @P0 IMAD.IADD R24, R7, 0x1, -R6 ;  /* 0x0000000107180824 */ /* 0x004fc800078e0a06 */
[----:B------:R-:W-:-:S04]  /*1680*/  IMAD.IADD R195, R9, 0x1, R24 ;  /* 0x0000000109c37824 */ /* 0x000fc800078e0218 */
[C---:B------:R-:W-:Y:S01]  /*1690*/  VIADD R0, R195.reuse, 0x7f ;  /* 0x0000007fc3007836 */ /* 0x040fe20000000000 */
[----:B------:R-:W-:-:S04]  /*16a0*/  IADD3 R2, R195, R2, -R192 ;  /* 0x00000002c3027210 */ /* 0x000fc80007ffe8c0 */
[----:B------:R-:W-:Y:S02]  /*16b0*/  SHF.R.S32.HI R3, RZ, 0x1f, R0 ;  /* 0x0000001fff037819 */ /* 0x000fe40000011400 */
[----:B------:R-:W-:Y:S02]  /*16c0*/  SHF.R.S32.HI R7, RZ, 0x1f, R2 ;  /* 0x0000001fff077819 */ /* 0x000fe40000011402 */
[----:B------:R-:W-:Y:S02]  /*16d0*/  LEA.HI R3, R3, R0, RZ, 0x7 ;  /* 0x0000000003037211 */ /* 0x000fe400078f38ff */
[----:B------:R-:W-:Y:S02]  /*16e0*/  LEA.HI R7, R7, R2, RZ, 0x7 ;  /* 0x0000000207077211 */ /* 0x000fe400078f38ff */
[----:B------:R-:W-:Y:S02]  /*16f0*/  SHF.R.S32.HI R3, RZ, 0x7, R3 ;  /* 0x00000007ff037819 */ /* 0x000fe40000011403 */
[----:B------:R-:W-:-:S04]  /*1700*/  SHF.R.S32.HI R150, RZ, 0x7, R7 ;  /* 0x00000007ff967819 */ /* 0x000fc80000011407 */
[----:B------:R-:W-:-:S05]  /*1710*/  VIMNMX R150, R3, R150, PT ;  /* 0x0000009603967248 */ /* 0x000fca0003fe0100 */
[----:B------:R-:W-:-:S05]  /*1720*/  IMAD R3, R150, 0x80, -R9 ;  /* 0x0000008096037824 */ /* 0x000fca00078e0a09 */
[----:B------:R-:W-:-:S04]  /*1730*/  VIMNMX R3, R3, R24, PT ;  /* 0x0000001803037248 */ /* 0x000fc80003fe0100 */
        /* <DEDUP_REMOVED lines=30> */
.L_x_2203:
[----:B------:R-:W-:Y:S05]  /*1920*/  BSYNC B6 ;  /* 0x0000000000067941 */ /* 0x000fea0003800000 */
.L_x_2202:
        /* <DEDUP_REMOVED lines=20> */
.L_x_2205:
[----:B------:R-:W-:Y:S05]  /*1a70*/  BSYNC B6 ;  /* 0x0000000000067941 */ /* 0x000fea0003800000 */
.L_x_2204:
[----:B------:R-:W-:Y:S01]  /*1a80*/  ULDC.64 UR4, c[0x0][0x9f8] ;  /* 0x00027e0000047ab9 */ /* 0x000fe20000000a00 */
[----:B------:R-:W0:Y:S01]  /*1a90*/  LDC R0, c[0x0][0x428] ;  /* 0x00010a00ff007b82 */ /* 0x000e220000000800 */
[----:B------:R-:W-:Y:S01]  /*1aa0*/  ISETP.NE.U32.AND P0, PT, RZ, UR4, PT ;  /* 0x00000004ff007c0c */ /* 0x000fe2000bf05070 */
[----:B------:R-:W-:-:S06]  /*1ab0*/  VIADD R108, R22, 0x60 ;  /* 0x00000060166c7836 */ /* 0x000fcc0000000000 */
[----:B------:R-:W1:Y:S01]  /*1ac0*/  LDC.64 R126, c[0x0][0x2f0] ;  /* 0x0000bc00ff7e7b82 */ /* 0x000e620000000a00 */
[----:B------:R-:W-:Y:S01]  /*1ad0*/  ISETP.NE.AND.EX P0, PT, RZ, UR5, PT, P0 ;  /* 0x00000005ff007c0c */ /* 0x000fe2000bf05300 */
[----:B------:R-:W-:Y:S01]  /*1ae0*/  IMAD.IADD R117, R26, 0x1, R27 ;  /* 0x000000011a757824 */ /* 0x000fe200078e021b */
[----:B------:R-:W-:Y:S01]  /*1af0*/  SHF.R.S32.HI R23, RZ, 0x1f, R22 ;  /* 0x0000001fff177819 */ /* 0x000fe20000011416 */
[----:B------:R-:W-:-:S04]  /*1b00*/  ULDC.64 UR6, c[0x0][0xa08] ;  /* 0x0002820000067ab9 */ /* 0x000fc80000000a00 */
[----:B------:R-:W2:Y:S06]  /*1b10*/  LDC R121, c[0x0][0x3d4] ;  /* 0x0000f500ff797b82 */ /* 0x000eac0000000800 */
[----:B------:R-:W-:Y:S01]  /*1b20*/  @P0 IADD3 R4, P1, R206, UR4, RZ ;  /* 0x00000004ce040c10 */ /* 0x000fe2000ff3e0ff */
[----:B------:R-:W-:Y:S01]  /*1b30*/  ULDC UR4, c[0x0][0x2e4] ;  /* 0x0000b90000047ab9 */ /* 0x000fe20000000800 */
[----:B------:R-:W3:Y:S02]  /*1b40*/  LDC.64 R30, c[0x0][0x3d8] ;  /* 0x0000f600ff1e7b82 */ /* 0x000ee40000000a00 */
[----:B------:R-:W-:-:S05]  /*1b50*/  @P0 IADD3.X R5, R207, UR5, RZ, P1, !PT ;  /* 0x00000005cf050c10 */ /* 0x000fca0008ffe4ff */
[----:B------:R4:W2:Y:S01]  /*1b60*/  @P0 LDG.E R25, desc[UR56][R4.64] ;  /* 0x0000003804190981 */ /* 0x0008a2000c1e1900 */
[----:B0-----:R-:W-:Y:S01]  /*1b70*/  ISETP.NE.AND P0, PT, R0, 0x1, PT ;  /* 0x000000010000780c */ /* 0x001fe20003f05270 */
[----:B-1----:R-:W-:Y:S01]  /*1b80*/  IMAD.SHL.U32 R92, R126, 0x80, RZ ;  /* 0x000000807e5c7824 */ /* 0x002fe200078e00ff */
[----:B------:R-:W-:Y:S01]  /*1b90*/  ISETP.GE.AND P2, PT, R186, UR4, PT ;  /* 0x00000004ba007c0c */ /* 0x000fe2000bf46270 */
[----:B------:R-:W0:Y:S01]  /*1ba0*/  S2R R151, SR_TID.X ;  /* 0x0000000000977919 */ /* 0x000e220000002100 */
[----:B------:R-:W-:Y:S01]  /*1bb0*/  ISETP.GE.AND P1, PT, R22, UR4, PT ;  /* 0x0000000416007c0c */ /* 0x000fe2000bf26270 */
[----:B------:R-:W-:Y:S01]  /*1bc0*/  IMAD.SHL.U32 R132, R126, 0x40, RZ ;  /* 0x000000407e847824 */ /* 0x000fe200078e00ff */
[----:B------:R-:W-:Y:S01]  /*1bd0*/  SEL R3, RZ, 0xffffffff, P2 ;  /* 0xffffffffff037807 */ /* 0x000fe20001000000 */
[----:B------:R-:W-:Y:S01]  /*1be0*/  IMAD.MOV.U32 R123, RZ, RZ, 0x20 ;  /* 0x00000020ff7b7424 */ /* 0x000fe200078e00ff */
[----:B------:R-:W-:Y:S01]  /*1bf0*/  SEL R0, RZ, 0x1, P1 ;  /* 0x00000001ff007807 */ /* 0x000fe20000800000 */
[----:B----4-:R-:W-:Y:S01]  /*1c00*/  VIADD R5, R22, 0x80 ;  /* 0x0000008016057836 */ /* 0x010fe20000000000 */
[----:B------:R-:W-:Y:S01]  /*1c10*/  ISETP.GE.AND P1, PT, R187, UR4, PT ;  /* 0x00000004bb007c0c */ /* 0x000fe2000bf26270 */
[----:B------:R-:W-:Y:S01]  /*1c20*/  IMAD.SHL.U32 R3, R3, 0x2, RZ ;  /* 0x0000000203037824 */ /* 0x000fe200078e00ff */
[----:B------:R-:W-:Y:S01]  /*1c30*/  ISETP.GE.AND P2, PT, R108, UR4, PT ;  /* 0x000000046c007c0c */ /* 0x000fe2000bf46270 */
[----:B------:R-:W1:Y:S01]  /*1c40*/  @P0 LDC R7, c[0x0][0x42c] ;  /* 0x00010b00ff070b82 */ /* 0x000e620000000800 */
[----:B------:R-:W-:-:S02]  /*1c50*/  SHF.R.S32.HI R13, RZ, 0x1f, R117 ;  /* 0x0000001fff0d7819 */ /* 0x000fc40000011475 */
[----:B------:R-:W-:Y:S01]  /*1c60*/  LOP3.LUT R0, R3, 0x2, R0, 0xe2, !PT ;  /* 0x0000000203007812 */ /* 0x000fe200078ee200 */
[----:B---3--:R-:W-:Y:S01]  /*1c70*/  IMAD.WIDE.U32 R106, R184, R30, R22 ;  /* 0x0000001eb86a7225 */ /* 0x008fe200078e0016 */
[----:B------:R-:W-:Y:S02]  /*1c80*/  SEL R3, RZ, 0x4, P1 ;  /* 0x00000004ff037807 */ /* 0x000fe40000800000 */
[----:B------:R-:W-:Y:S01]  /*1c90*/  SEL R4, RZ, 0x8, P2 ;  /* 0x00000008ff047807 */ /* 0x000fe20001000000 */
[----:B------:R-:W3:Y:S01]  /*1ca0*/  @P0 LDC R9, c[0x0][0x430] ;  /* 0x00010c00ff090b82 */ /* 0x000ee20000000800 */
[----:B------:R-:W-:Y:S01]  /*1cb0*/  ISETP.GE.AND P1, PT, R5, UR4, PT ;  /* 0x0000000405007c0c */ /* 0x000fe2000bf26270 */
[----:B------:R-:W-:Y:S01]  /*1cc0*/  VIADD R5, R22, 0xa0 ;  /* 0x000000a016057836 */ /* 0x000fe20000000000 */
[----:B------:R-:W-:Y:S02]  /*1cd0*/  LOP3.LUT R3, R4, R0, R3, 0xfe, !PT ;  /* 0x0000000004037212 */ /* 0x000fe400078efe03 */
[----:B------:R-:W-:-:S02]  /*1ce0*/  SEL R4, RZ, 0x10, P1 ;  /* 0x00000010ff047807 */ /* 0x000fc40000800000 */
[----:B------:R-:W-:Y:S01]  /*1cf0*/  ISETP.GE.AND P1, PT, R5, UR4, PT ;  /* 0x0000000405007c0c */ /* 0x000fe2000bf26270 */
[----:B------:R-:W-:Y:S01]  /*1d00*/  ULDC.64 UR4, c[0x0][0x320] ;  /* 0x0000c80000047ab9 */ /* 0x000fe20000000a00 */
[----:B------:R-:W-:Y:S01]  /*1d10*/  LOP3.LUT R3, R3, R4, RZ, 0xfc, !PT ;  /* 0x0000000403037212 */ /* 0x000fe200078efcff */
[----:B------:R-:W-:Y:S01]  /*1d20*/  IMAD R4, R13, R126, RZ ;  /* 0x0000007e0d047224 */ /* 0x000fe200078e02ff */
[-C--:B--2---:R-:W-:Y:S02]  /*1d30*/  ISETP.GE.AND P3, PT, R22, R121.reuse, PT ;  /* 0x000000791600720c */ /* 0x084fe40003f66270 */
[----:B------:R-:W-:Y:S01]  /*1d40*/  ISETP.GE.AND P2, PT, R186, R121, PT ;  /* 0x00000079ba00720c */ /* 0x000fe20003f46270 */
[----:B------:R-:W-:Y:S01]  /*1d50*/  IMAD R11, R117, R127, R4 ;  /* 0x0000007f750b7224 */ /* 0x000fe200078e0204 */
[----:B------:R-:W-:Y:S01]  /*1d60*/  ISETP.GE.AND P4, PT, R187, R121, PT ;  /* 0x00000079bb00720c */ /* 0x000fe20003f86270 */
[----:B-1----:R-:W-:Y:S01]  /*1d70*/  @P0 IMAD.HI.U32 R0, R194, R7, RZ ;  /* 0x00000007c2000227 */ /* 0x002fe200078e00ff */
[----:B------:R-:W1:Y:S01]  /*1d80*/  LDC.64 R4, c[0x0][0x3e8] ;  /* 0x0000fa00ff047b82 */ /* 0x000e620000000a00 */
[----:B------:R-:W-:-:S02]  /*1d90*/  SHF.R.S32.HI R17, RZ, 0x1f, R16 ;  /* 0x0000001fff117819 */ /* 0x000fc40000011410 */
[----:B------:R-:W-:Y:S01]  /*1da0*/  IMAD.WIDE.U32 R6, R117, R126, RZ ;  /* 0x0000007e75067225 */ /* 0x000fe200078e00ff */
[----:B------:R-:W-:Y:S02]  /*1db0*/  SHF.L.U64.HI R124, R126, 0x7, R127 ;  /* 0x000000077e7c7819 */ /* 0x000fe4000001027f */
[----:B------:R-:W-:Y:S01]  /*1dc0*/  P2R R112, PR, RZ, 0x10 ;  /* 0x00000010ff707803 */ /* 0x000fe20000000000 */
[----:B------:R-:W-:Y:S01]  /*1dd0*/  IMAD.IADD R7, R7, 0x1, R11 ;  /* 0x0000000107077824 */ /* 0x000fe200078e020b */
[----:B---3--:R-:W-:Y:S01]  /*1de0*/  @P0 SHF.R.U32.HI R194, RZ, R9, R0 ;  /* 0x00000009ffc20219 */ /* 0x008fe20000011600 */
[----:B------:R-:W-:Y:S01]  /*1df0*/  IMAD.WIDE.U32 R104, R184, R30, R16 ;  /* 0x0000001eb8687225 */ /* 0x000fe200078e0010 */
[----:B------:R-:W-:Y:S02]  /*1e00*/  ISETP.NE.U32.AND P0, PT, RZ, UR6, PT ;  /* 0x00000006ff007c0c */ /* 0x000fe4000bf05070 */
[----:B------:R-:W-:Y:S01]  /*1e10*/  SHF.R.S32.HI R0, RZ, 0x1f, R194 ;  /* 0x0000001fff007819 */ /* 0x000fe200000114c2 */
[----:B------:R-:W-:Y:S01]  /*1e20*/  IMAD.WIDE.U32 R8, R194, UR4, R22 ;  /* 0x00000004c2087c25 */ /* 0x000fe2000f8e0016 */
[----:B------:R-:W-:-:S02]  /*1e30*/  ISETP.NE.AND.EX P0, PT, RZ, UR7, PT, P0 ;  /* 0x00000007ff007c0c */ /* 0x000fc4000bf05300 */
[--C-:B------:R-:W-:Y:S01]  /*1e40*/  SHF.L.U64.HI R125, R30, 0x7, R31.reuse ;  /* 0x000000071e7d7819 */ /* 0x100fe2000001021f */
[----:B------:R-:W-:Y:S01]  /*1e50*/  IMAD R15, R0, UR4, RZ ;  /* 0x00000004000f7c24 */ /* 0x000fe2000f8e02ff */
[----:B------:R-:W-:Y:S02]  /*1e60*/  SHF.L.U64.HI R32, R30, 0x6, R31 ;  /* 0x000000061e207819 */ /* 0x000fe4000001021f */
[----:B------:R-:W-:Y:S01]  /*1e70*/  SHF.R.S32.HI R147, RZ, 0x1f, R210 ;  /* 0x0000001fff937819 */ /* 0x000fe200000114d2 */
[----:B------:R-:W-:Y:S01]  /*1e80*/  IMAD R15, R194, UR5, R15 ;  /* 0x00000005c20f7c24 */ /* 0x000fe2000f8e020f */
[----:B------:R-:W-:Y:S01]  /*1e90*/  ULDC.64 UR4, c[0x0][0x2f8] ;  /* 0x0000be0000047ab9 */ /* 0x000fe20000000a00 */
[----:B0-----:R-:W-:Y:S01]  /*1ea0*/  LEA.HI R151, R151, 0x8, RZ, 0x19 ;  /* 0x0000000897977811 */ /* 0x001fe200078fc8ff */
[----:B------:R-:W-:Y:S01]  /*1eb0*/  IMAD R11, R0, UR4, RZ ;  /* 0x00000004000b7c24 */ /* 0x000fe2000f8e02ff */
[----:B-1----:R-:W-:Y:S01]  /*1ec0*/  SHF.L.U64.HI R35, R4, 0x6, R5 ;  /* 0x0000000604237819 */ /* 0x002fe20000010205 */
[----:B------:R-:W-:-:S04]  /*1ed0*/  IMAD.WIDE.U32 R6, R194, UR4, R6 ;  /* 0x00000004c2067c25 */ /* 0x000fc8000f8e0006 */
[----:B------:R-:W-:Y:S01]  /*1ee0*/  IMAD R11, R194, UR5, R11 ;  /* 0x00000005c20b7c24 */ /* 0x000fe2000f8e020b */
[----:B------:R-:W-:Y:S01]  /*1ef0*/  ULDC.64 UR4, c[0x0][0x300] ;  /* 0x0000c00000047ab9 */ /* 0x000fe20000000a00 */
[----:B------:R-:W-:Y:S02]  /*1f00*/  IMAD.IADD R9, R9, 0x1, R15 ;  /* 0x0000000109097824 */ /* 0x000fe400078e020f */
[----:B------:R-:W-:Y:S02]  /*1f10*/  IMAD.IADD R7, R7, 0x1, R11 ;  /* 0x0000000107077824 */ /* 0x000fe400078e020b */
[-C--:B------:R-:W-:Y:S02]  /*1f20*/  IMAD R10, R211, R4.reuse, RZ ;  /* 0x00000004d30a7224 */ /* 0x080fe400078e02ff */
[----:B------:R-:W-:-:S04]  /*1f30*/  IMAD.WIDE.U32 R100, R184, R4, R16 ;  /* 0x00000004b8647225 */ /* 0x000fc800078e0010 */
        /* <DEDUP_REMOVED lines=12> */
[-C--:B------:R-:W-:Y:S02]  /*2000*/  IMAD R6, R211, R126.reuse, RZ ;  /* 0x0000007ed3067224 */ /* 0x080fe400078e02ff */
[----:B------:R-:W-:Y:S02]  /*2010*/  IMAD R12, R0, UR4, RZ ;  /* 0x00000004000c7c24 */ /* 0x000fe4000f8e02ff */
[----:B------:R-:W-:Y:S01]  /*2020*/  IMAD R93, R184, R127, R6 ;  /* 0x0000007fb85d7224 */ /* 0x000fe200078e0206 */
[----:B------:R-:W-:Y:S01]  /*2030*/  SHF.L.U64.HI R127, R126, 0x6, R127 ;  /* 0x000000067e7f7819 */ /* 0x000fe2000001027f */
[----:B------:R-:W-:Y:S01]  /*2040*/  IMAD R95, R11, UR5, R12 ;  /* 0x000000050b5f7c24 */ /* 0x000fe2000f8e020c */
[----:B------:R-:W-:Y:S01]  /*2050*/  ULDC.64 UR4, c[0x0][0x328] ;  /* 0x0000ca0000047ab9 */ /* 0x000fe20000000a00 */
[----:B------:R-:W-:Y:S01]  /*2060*/  IMAD.WIDE.U32 R6, R184, R126, R22 ;  /* 0x0000007eb8067225 */ /* 0x000fe200078e0016 */
[----:B------:R-:W-:-:S03]  /*2070*/  SHF.L.U64.HI R126, R4, 0x7, R5 ;  /* 0x00000007047e7819 */ /* 0x000fc60000010205 */
[----:B------:R-:W-:Y:S01]  /*2080*/  IMAD R0, R0, UR4, RZ ;  /* 0x0000000400007c24 */ /* 0x000fe2000f8e02ff */
[----:B------:R-:W-:Y:S01]  /*2090*/  IADD3 R94, P0, R96, R6, RZ ;  /* 0x00000006605e7210 */ /* 0x000fe20007f1e0ff */
[----:B------:R-:W-:Y:S02]  /*20a0*/  IMAD.IADD R95, R97, 0x1, R95 ;  /* 0x00000001615f7824 */ /* 0x000fe400078e025f */
[----:B------:R-:W-:Y:S02]  /*20b0*/  IMAD R37, R11, UR5, R0 ;  /* 0x000000050b257c24 */ /* 0x000fe4000f8e0200 */
[-C--:B------:R-:W-:Y:S01]  /*20c0*/  IMAD R0, R211, R30.reuse, RZ ;  /* 0x0000001ed3007224 */ /* 0x080fe200078e02ff */
[----:B------:R-:W-:Y:S01]  /*20d0*/  IADD3.X R93, R95, R7, R93, P0, !PT ;  /* 0x000000075f5d7210 */ /* 0x000fe200007fe45d */
[----:B------:R-:W-:Y:S01]  /*20e0*/  IMAD.WIDE.U32 R98, R11, UR4, R8 ;  /* 0x000000040b627c25 */ /* 0x000fe2000f8e0008 */
[C---:B------:R-:W-:Y:S02]  /*20f0*/  SEL R7, R121.reuse, RZ, P3 ;  /* 0x000000ff79077207 */ /* 0x040fe40001800000 */
[C---:B------:R-:W-:Y:S01]  /*2100*/  SEL R9, R121.reuse, RZ, P2 ;  /* 0x000000ff79097207 */ /* 0x040fe20001000000 */
[----:B------:R-:W-:Y:S01]  /*2110*/  IMAD R11, R184, R31, R0 ;  /* 0x0000001fb80b7224 */ /* 0x000fe200078e0200 */
[----:B------:R-:W-:Y:S01]  /*2120*/  SEL R0, R121, RZ, P4 ;  /* 0x000000ff79007207 */ /* 0x000fe20002000000 */
[----:B------:R-:W-:Y:S01]  /*2130*/  IMAD.IADD R7, R22, 0x1, R7 ;  /* 0x0000000116077824 */ /* 0x000fe200078e0207 */
[----:B------:R-:W-:Y:S01]  /*2140*/  LOP3.LUT P0, RZ, R217, 0x4, RZ, 0xc0, !PT ;  /* 0x00000004d9ff7812 */ /* 0x000fe2000780c0ff */
[----:B------:R-:W-:Y:S01]  /*2150*/  IMAD.IADD R9, R186, 0x1, R9 ;  /* 0x00000001ba097824 */ /* 0x000fe200078e0209 */
[----:B------:R-:W-:Y:S01]  /*2160*/  IADD3 R116, P4, R184, R117, RZ ;  /* 0x00000075b8747210 */ /* 0x000fe20007f9e0ff */
[----:B------:R-:W-:Y:S01]  /*2170*/  IMAD.IADD R8, R187, 0x1, R0 ;  /* 0x00000001bb087824 */ /* 0x000fe200078e0200 */
[----:B------:R-:W-:Y:S01]  /*2180*/  SHF.R.S32.HI R0, RZ, 0x1f, R7 ;  /* 0x0000001fff007819 */ /* 0x000fe20000011407 */
[----:B------:R-:W-:Y:S01]  /*2190*/  IMAD.IADD R105, R105, 0x1, R11 ;  /* 0x0000000169697824 */ /* 0x000fe200078e020b */
[----:B------:R-:W-:Y:S01]  /*21a0*/  SHF.R.S32.HI R6, RZ, 0x1f, R9 ;  /* 0x0000001fff067819 */ /* 0x000fe20000011409 */
[----:B------:R-:W-:Y:S01]  /*21b0*/  IMAD.IADD R107, R11, 0x1, R107 ;  /* 0x000000010b6b7824 */ /* 0x000fe200078e026b */
[-C--:B------:R-:W-:Y:S01]  /*21c0*/  LEA.HI R21, R0, R7.reuse, RZ, 0x3 ;  /* 0x0000000700157211 */ /* 0x080fe200078f18ff */
[----:B------:R-:W-:Y:S01]  /*21d0*/  IMAD.WIDE.U32 R104, R146, R30, R104 ;  /* 0x0000001e92687225 */ /* 0x000fe200078e0068 */
[----:B------:R-:W-:-:S02]  /*21e0*/  LEA.HI R0, R0, R7, RZ, 0x6 ;  /* 0x0000000700007211 */ /* 0x000fc400078f30ff */
[----:B------:R-:W-:Y:S01]  /*21f0*/  SHF.R.S32.HI R11, RZ, 0x1f, R8 ;  /* 0x0000001fff0b7819 */ /* 0x000fe20000011408 */
[----:B------:R-:W-:Y:S01]  /*2200*/  IMAD.WIDE.U32 R106, R146, R30, R106 ;  /* 0x0000001e926a7225 */ /* 0x000fe200078e006a */
[CC--:B------:R-:W-:Y:S02]  /*2210*/  LEA.HI R20, R6.reuse, R9.reuse, RZ, 0x3 ;  /* 0x0000000906147211 */ /* 0x0c0fe400078f18ff */
[----:B------:R-:W-:Y:S01]  /*2220*/  LEA.HI R6, R6, R9, RZ, 0x6 ;  /* 0x0000000906067211 */ /* 0x000fe200078f30ff */
[----:B------:R-:W-:Y:S01]  /*2230*/  IMAD.SHL.U32 R0, R0, 0x80, RZ ;  /* 0x0000008000007824 */ /* 0x000fe200078e00ff */
[----:B------:R-:W-:Y:S01]  /*2240*/  LOP3.LUT R7, R196, 0x38, R21, 0xf8, !PT ;  /* 0x00000038c4077812 */ /* 0x000fe200078ef815 */
[----:B------:R-:W-:Y:S01]  /*2250*/  IMAD.X R117, R211, 0x1, R13, P4 ;  /* 0x00000001d3757824 */ /* 0x000fe200020e060d */
[----:B------:R-:W-:Y:S01]  /*2260*/  LEA.HI R15, R11, R8, RZ, 0x3 ;  /* 0x000000080b0f7211 */ /* 0x000fe200078f18ff */
[----:B------:R-:W-:Y:S01]  /*2270*/  IMAD.SHL.U32 R121, R121, 0x2, RZ ;  /* 0x0000000279797824 */ /* 0x000fe200078e00ff */
[----:B------:R-:W-:-:S02]  /*2280*/  LOP3.LUT R10, R191, 0x38, R21, 0xf8, !PT ;  /* 0x00000038bf0a7812 */ /* 0x000fc400078ef815 */
[----:B------:R-:W-:Y:S01]  /*2290*/  LEA.HI R11, R11, R8, RZ, 0x6 ;  /* 0x000000080b0b7211 */ /* 0x000fe200078f30ff */
[----:B------:R-:W-:Y:S01]  /*22a0*/  IMAD.SHL.U32 R8, R6, 0x80, RZ ;  /* 0x0000008006087824 */ /* 0x000fe200078e00ff */
[----:B------:R-:W-:Y:S02]  /*22b0*/  LOP3.LUT R0, R0, 0xffffe000, RZ, 0xc0, !PT ;  /* 0xffffe00000007812 */ /* 0x000fe400078ec0ff */
[----:B------:R-:W-:Y:S01]  /*22c0*/  LOP3.LUT R6, R7, R198, RZ, 0x3c, !PT ;  /* 0x000000c607067212 */ /* 0x000fe200078e3cff */
[----:B------:R-:W-:Y:S01]  /*22d0*/  IMAD.SHL.U32 R12, R11, 0x80, RZ ;  /* 0x000000800b0c7824 */ /* 0x000fe200078e00ff */
[----:B------:R-:W-:Y:S01]  /*22e0*/  LOP3.LUT R10, R10, R225, RZ, 0x3c, !PT ;  /* 0x000000e10a0a7212 */ /* 0x000fe200078e3cff */
[----:B------:R-:W-:Y:S01]  /*22f0*/  IMAD R145, R197, 0x200, R0 ;  /* 0x00000200c5917824 */ /* 0x000fe200078e0200 */
[----:B------:R-:W-:Y:S02]  /*2300*/  SHF.R.S32.HI R7, RZ, 0x1f, R146 ;  /* 0x0000001fff077819 */ /* 0x000fe40000011492 */
[----:B------:R-:W-:Y:S01]  /*2310*/  IADD3 R143, R10, R0, R199 ;  /* 0x000000000a8f7210 */ /* 0x000fe20007ffe0c7 */
[----:B------:R-:W-:Y:S01]  /*2320*/  IMAD.IADD R145, R145, 0x1, R6 ;  /* 0x0000000191917824 */ /* 0x000fe200078e0206 */
[C---:B------:R-:W-:Y:S01]  /*2330*/  LOP3.LUT R9, R196.reuse, 0x38, R20, 0xf8, !PT ;  /* 0x00000038c4097812 */ /* 0x040fe200078ef814 */
[C---:B------:R-:W-:Y:S01]  /*2340*/  IMAD R0, R7.reuse, R4, RZ ;  /* 0x0000000407007224 */ /* 0x040fe200078e02ff */
[--C-:B------:R-:W-:Y:S01]  /*2350*/  LOP3.LUT R11, R196, 0x38, R15.reuse, 0xf8, !PT ;  /* 0x00000038c40b7812 */ /* 0x100fe200078ef80f */
[----:B------:R-:W-:Y:S01]  /*2360*/  IMAD R7, R7, R30, RZ ;  /* 0x0000001e07077224 */ /* 0x000fe200078e02ff */
[----:B------:R-:W-:Y:S01]  /*2370*/  LOP3.LUT R26, R191, 0x38, R15, 0xf8, !PT ;  /* 0x00000038bf1a7812 */ /* 0x000fe200078ef80f */
[----:B------:R-:W-:Y:S01]  /*2380*/  IMAD R27, R146, R5, R0 ;  /* 0x00000005921b7224 */ /* 0x000fe200078e0200 */
[----:B------:R-:W-:Y:S01]  /*2390*/  LOP3.LUT R5, R196, 0x18, R22, 0xf8, !PT ;  /* 0x00000018c4057812 */ /* 0x000fe200078ef816 */
[----:B------:R-:W-:Y:S01]  /*23a0*/  IMAD R7, R146, R31, R7 ;  /* 0x0000001f92077224 */ /* 0x000fe200078e0207 */
[----:B------:R-:W-:Y:S01]  /*23b0*/  LOP3.LUT R8, R8, 0xffffe000, RZ, 0xc0, !PT ;  /* 0xffffe00008087812 */ /* 0x000fe200078ec0ff */
[----:B------:R-:W-:Y:S01]  /*23c0*/  IMAD.SHL.U32 R31, R30, 0x80, RZ ;  /* 0x000000801e1f7824 */ /* 0x000fe200078e00ff */
[-C--:B------:R-:W-:Y:S01]  /*23d0*/  LOP3.LUT R0, R5, R198.reuse, RZ, 0x3c, !PT ;  /* 0x000000c605007212 */ /* 0x080fe200078e3cff */
[----:B------:R-:W-:Y:S01]  /*23e0*/  IMAD.IADD R28, R101, 0x1, R27 ;  /* 0x00000001651c7824 */ /* 0x000fe200078e021b */
[----:B------:R-:W-:Y:S01]  /*23f0*/  LOP3.LUT R12, R12, 0xffffe000, RZ, 0xc0, !PT ;  /* 0xffffe0000c0c7812 */ /* 0x000fe200078ec0ff */
[----:B------:R-:W-:Y:S01]  /*2400*/  IMAD R144, R197, 0x200, R8 ;  /* 0x00000200c5907824 */ /* 0x000fe200078e0208 */
[----:B------:R-:W-:Y:S01]  /*2410*/  LOP3.LUT R14, R191, 0x38, R20, 0xf8, !PT ;  /* 0x00000038bf0e7812 */ /* 0x000fe200078ef814 */
[C---:B------:R-:W-:Y:S01]  /*2420*/  IMAD R29, R197.reuse, 0x200, R0 ;  /* 0x00000200c51d7824 */ /* 0x040fe200078e0200 */
[----:B------:R-:W-:Y:S01]  /*2430*/  SEL R0, RZ, 0x20, P1 ;  /* 0x00000020ff007807 */ /* 0x000fe20000800000 */
[----:B------:R-:W-:Y:S01]  /*2440*/  IMAD R142, R197, 0x200, R12 ;  /* 0x00000200c58e7824 */ /* 0x000fe200078e020c */
[-C--:B------:R-:W-:Y:S01]  /*2450*/  LOP3.LUT R9, R9, R198.reuse, RZ, 0x3c, !PT ;  /* 0x000000c609097212 */ /* 0x080fe200078e3cff */
[----:B------:R-:W-:Y:S01]  /*2460*/  IMAD.IADD R25, R7, 0x1, R107 ;  /* 0x0000000107197824 */ /* 0x000fe200078e026b */
[----:B------:R-:W-:Y:S01]  /*2470*/  LOP3.LUT R11, R11, R198, RZ, 0x3c, !PT ;  /* 0x000000c60b0b7212 */ /* 0x000fe200078e3cff */
[----:B------:R-:W-:Y:S01]  /*2480*/  IMAD.SHL.U32 R30, R30, 0x40, RZ ;  /* 0x000000401e1e7824 */ /* 0x000fe200078e00ff */
[-C--:B------:R-:W-:Y:S01]  /*2490*/  LOP3.LUT R26, R26, R225.reuse, RZ, 0x3c, !PT ;  /* 0x000000e11a1a7212 */ /* 0x080fe200078e3cff */
[----:B------:R-:W-:Y:S01]  /*24a0*/  IMAD.IADD R144, R144, 0x1, R9 ;  /* 0x0000000190907824 */ /* 0x000fe200078e0209 */
[----:B------:R-:W-:Y:S01]  /*24b0*/  LOP3.LUT R14, R14, R225, RZ, 0x3c, !PT ;  /* 0x000000e10e0e7212 */ /* 0x000fe200078e3cff */
[----:B------:R-:W-:Y:S01]  /*24c0*/  IMAD.IADD R142, R142, 0x1, R11 ;  /* 0x000000018e8e7824 */ /* 0x000fe200078e020b */
[----:B------:R-:W-:Y:S01]  /*24d0*/  SEL R123, R123, 0xffffffe0, !P0 ;  /* 0xffffffe07b7b7807 */ /* 0x000fe20004000000 */
[----:B------:R-:W-:Y:S01]  /*24e0*/  IMAD.IADD R27, R27, 0x1, R103 ;  /* 0x000000011b1b7824 */ /* 0x000fe200078e0267 */
[----:B------:R-:W-:Y:S01]  /*24f0*/  SHF.R.S32.HI R111, RZ, 0x3, R21 ;  /* 0x00000003ff6f7819 */ /* 0x000fe20000011415 */
[----:B------:R-:W-:Y:S01]  /*2500*/  IMAD.IADD R5, R99, 0x1, R37 ;  /* 0x0000000163057824 */ /* 0x000fe200078e0225 */
[----:B------:R-:W-:Y:S01]  /*2510*/  SHF.R.S32.HI R110, RZ, 0x3, R20 ;  /* 0x00000003ff6e7819 */ /* 0x000fe20000011414 */
[----:B------:R-:W-:Y:S01]  /*2520*/  IMAD.IADD R133, R123, 0x1, R29 ;  /* 0x000000017b857824 */ /* 0x000fe200078e021d */
[----:B------:R-:W-:-:S02]  /*2530*/  SHF.R.S32.HI R109, RZ, 0x3, R15 ;  /* 0x00000003ff6d7819 */ /* 0x000fc4000001140f */
[----:B------:R-:W-:Y:S02]  /*2540*/  LOP3.LUT R21, R21, 0xfffffff8, RZ, 0xc0, !PT ;  /* 0xfffffff815157812 */ /* 0x000fe400078ec0ff */
[----:B------:R-:W-:Y:S02]  /*2550*/  LOP3.LUT R20, R20, 0xfffffff8, RZ, 0xc0, !PT ;  /* 0xfffffff814147812 */ /* 0x000fe400078ec0ff */
[----:B------:R-:W-:Y:S02]  /*2560*/  LOP3.LUT R15, R15, 0xfffffff8, RZ, 0xc0, !PT ;  /* 0xfffffff80f0f7812 */ /* 0x000fe400078ec0ff */
[----:B------:R-:W-:Y:S02]  /*2570*/  LOP3.LUT R0, R3, R0, RZ, 0xfc, !PT ;  /* 0x0000000003007212 */ /* 0x000fe400078efcff */
[----:B------:R-:W-:Y:S01]  /*2580*/  IADD3 R136, R26, R12, R199 ;  /* 0x0000000c1a887210 */ /* 0x000fe20007ffe0c7 */
[----:B------:R-:W-:Y:S01]  /*2590*/  IMAD.IADD R26, R105, 0x1, R7 ;  /* 0x00000001691a7824 */ /* 0x000fe200078e0207 */
[----:B------:R-:W-:-:S02]  /*25a0*/  IADD3 R137, R14, R8, R199 ;  /* 0x000000080e897210 */ /* 0x000fc40007ffe0c7 */
[----:B------:R-:W-:Y:S02]  /*25b0*/  LOP3.LUT R14, R3, 0x1, RZ, 0xc0, !PT ;  /* 0x00000001030e7812 */ /* 0x000fe400078ec0ff */
[----:B------:R-:W-:Y:S02]  /*25c0*/  SHF.R.S32.HI R13, RZ, 0x1f, R21 ;  /* 0x0000001fff0d7819 */ /* 0x000fe40000011415 */
[----:B------:R-:W-:Y:S02]  /*25d0*/  SHF.R.S32.HI R12, RZ, 0x1f, R20 ;  /* 0x0000001fff0c7819 */ /* 0x000fe40000011414 */
[----:B------:R-:W-:Y:S02]  /*25e0*/  SHF.R.S32.HI R11, RZ, 0x1f, R15 ;  /* 0x0000001fff0b7819 */ /* 0x000fe4000001140f */
[C---:B------:R-:W-:Y:S02]  /*25f0*/  LOP3.LUT R10, R0.reuse, 0x2, RZ, 0xc0, !PT ;  /* 0x00000002000a7812 */ /* 0x040fe400078ec0ff */
[----:B------:R-:W-:-:S02]  /*2600*/  LOP3.LUT R9, R0, 0x4, RZ, 0xc0, !PT ;  /* 0x0000000400097812 */ /* 0x000fc400078ec0ff */
[C---:B------:R-:W-:Y:S02]  /*2610*/  LOP3.LUT R8, R0.reuse, 0x8, RZ, 0xc0, !PT ;  /* 0x0000000800087812 */ /* 0x040fe400078ec0ff */
[C---:B------:R-:W-:Y:S02]  /*2620*/  LOP3.LUT R7, R0.reuse, 0x10, RZ, 0xc0, !PT ;  /* 0x0000001000077812 */ /* 0x040fe400078ec0ff */
[----:B------:R-:W-:-:S07]  /*2630*/  LOP3.LUT R6, R0, 0x20, RZ, 0xc0, !PT ;  /* 0x0000002000067812 */ /* 0x000fce00078ec0ff */
.L_x_2305:
[----:B0-----:R-:W0:Y:S01]  /*2640*/  LDC.64 R118, c[0x0][0x2d8] ;  /* 0x0000b600ff767b82 */ /* 0x001e220000000a00 */
[----:B--2---:R-:W-:Y:S01]  /*2650*/  VIADD R39, R2, 0xffffffff ;  /* 0xffffffff02277836 */ /* 0x004fe20000000000 */
[----:B------:R-:W-:Y:S05]  /*2660*/  YIELD ;  /* 0x0000000000007946 */ /* 0x000fea0003800000 */
[----:B------:R-:W-:Y:S01]  /*2670*/  SHF.R.S32.HI R36, RZ, 0x1f, R39 ;  /* 0x0000001fff247819 */ /* 0x000fe20000011427 */
[----:B-1----:R-:W1:Y:S01]  /*2680*/  LDC R120, c[0x0][0x3d4] ;  /* 0x0000f500ff787b82 */ /* 0x002e620000000800 */
[-C--:B------:R-:W-:Y:S01]  /*2690*/  IMAD R3, R124, R39.reuse, RZ ;  /* 0x000000277c037224 */ /* 0x080fe200078e02ff */
[----:B------:R-:W-:Y:S01]  /*26a0*/  BSSY B0, `(.L_x_2206) ;  /* 0x00007bf000007945 */ /* 0x000fe20003800000 */
[----:B------:R-:W-:-:S04]  /*26b0*/  IMAD.WIDE.U32 R130, R92, R39, RZ ;  /* 0x000000275c827225 */ /* 0x000fc800078e00ff */
[----:B------:R-:W-:Y:S01]  /*26c0*/  IMAD R37, R36, R92, R3 ;  /* 0x0000005c24257224 */ /* 0x000fe200078e0203 */
[CC--:B------:R-:W-:Y:S01]  /*26d0*/  IADD3 R3, P5, R94.reuse, R130.reuse, RZ ;  /* 0x000000825e037210 */ /* 0x0c0fe20007fbe0ff */
        /* <DEDUP_REMOVED lines=8> */
[----:B------:R-:W-:Y:S01]  /*2760*/  IMAD R3, R19, 0x6000, R133 ;  /* 0x0000600013037824 */ /* 0x000fe200078e0285 */
[----:B------:R-:W-:Y:S02]  /*2770*/  IADD3.X R2, R93, R88, R127, P1, P4 ;  /* 0x000000585d027210 */ /* 0x000fe40000fe847f */
[----:B-1----:R-:W-:Y:S01]  /*2780*/  ISETP.GE.AND P0, PT, R120, 0x1, PT ;  /* 0x000000017800780c */ /* 0x002fe20003f06270 */
[----:B------:R-:W-:Y:S01]  /*2790*/  IMAD R46, R3, 0x2, R114 ;  /* 0x00000002032e7824 */ /* 0x000fe200078e0272 */
[----:B------:R-:W-:Y:S02]  /*27a0*/  ISETP.GT.AND P1, PT, R39, R122, PT ;  /* 0x0000007a2700720c */ /* 0x000fe40003f24270 */
[----:B------:R-:W-:Y:S01]  /*27b0*/  LEA.HI.X R45, R0, R119, R2, 0x1, P5 ;  /* 0x00000077002d7211 */ /* 0x000fe200028f0c02 */
[----:B------:R-:W-:Y:S01]  /*27c0*/  IMAD.MOV.U32 R2, RZ, RZ, R39 ;  /* 0x000000ffff027224 */ /* 0x000fe200078e0027 */
[----:B------:R-:W-:-:S07]  /*27d0*/  P2R R115, PR, RZ, 0x2 ;  /* 0x00000002ff737803 */ /* 0x000fce0000000000 */
[----:B------:R-:W-:Y:S05]  /*27e0*/  @!P0 BRA `(.L_x_2207) ;  /* 0x0000007400d48947 */ /* 0x000fea0003800000 */
[----:B------:R-:W-:Y:S01]  /*27f0*/  ULDC.U8 UR4, c[0x0][0x3f0] ;  /* 0x0000fc0000047ab9 */ /* 0x000fe20000000000 */
[-C--:B------:R-:W-:Y:S01]  /*2800*/  IMAD R0, R125, R39.reuse, RZ ;  /* 0x000000277d007224 */ /* 0x080fe200078e02ff */
[----:B------:R-:W-:Y:S01]  /*2810*/  ISETP.NE.AND P0, PT, RZ, UR4, PT ;  /* 0x00000004ff007c0c */ /* 0x000fe2000bf05270 */
[----:B------:R-:W-:Y:S02]  /*2820*/  IMAD R37, R126, R39, RZ ;  /* 0x000000277e257224 */ /* 0x000fe400078e02ff */
        /* <DEDUP_REMOVED lines=70> */
.L_x_2210:
[----:B------:R-:W-:Y:S05]  /*2c90*/  BSYNC B1 ;  /* 0x0000000000017941 */ /* 0x000fea0003800000 */
.L_x_2209:
        /* <DEDUP_REMOVED lines=61> */
.L_x_2212:
[----:B------:R-:W-:Y:S05]  /*3070*/  BSYNC B1 ;  /* 0x0000000000017941 */ /* 0x000fea0003800000 */
.L_x_2211:
        /* <DEDUP_REMOVED lines=97> */
.L_x_2213:
[----:B------:R-:W-:Y:S01]  /*3690*/  IMAD R3, R19, 0x8, R18 ;  /* 0x0000000813037824 */ /* 0x000fe200078e0212 */
[----:B------:R-:W-:Y:S01]  /*36a0*/  SHF.L.U32 R0, R189, 0x1f, RZ ;  /* 0x0000001fbd007819 */ /* 0x000fe200000006ff */
[----:B------:R-:W-:Y:S03]  /*36b0*/  BSSY B1, `(.L_x_2214) ;  /* 0x0000003000017945 */ /* 0x000fe60003800000 */
[----:B------:R-:W0:Y:S02]  /*36c0*/  SYNCS.PHASECHK.TRANS64.TRYWAIT P5, [R3+URZ+0x34890], R0 ;  /* 0x03489000030075a7 */ /* 0x000e2400080a017f */
[----:B0-----:R-:W-:Y:S05]  /*36d0*/  @!P5 BRA `(.L_x_2215) ;  /* 0x000001f80024d947 */ /* 0x001fea0003800000 */
.L_x_2538:
[----:B------:R-:W-:Y:S05]  /*36e0*/  BSYNC B1 ;  /* 0x0000000000017941 */ /* 0x000fea0003800000 */
.L_x_2214:
        /* <DEDUP_REMOVED lines=54> */
.L_x_2221:
[----:B------:R-:W-:Y:S05]  /*3a50*/  BSYNC B3 ;  /* 0x0000000000037941 */ /* 0x000fea0003800000 */
.L_x_2220:
[----:B--2---:R1:W-:Y:S02]  /*3a60*/  STG.E.128 desc[UR56][R48.64], R36 ;  /* 0x0000002430007986 */ /* 0x0043e4000c101d38 */
.L_x_2219:
[----:B------:R-:W-:Y:S05]  /*3a70*/  BSYNC B2 ;  /* 0x0000000000027941 */ /* 0x000fea0003800000 */
.L_x_2218:
        /* <DEDUP_REMOVED lines=53> */
.L_x_2225:
[----:B------:R-:W-:Y:S05]  /*3dd0*/  BSYNC B3 ;  /* 0x0000000000037941 */ /* 0x000fea0003800000 */
.L_x_2224:
[----:B--2---:R2:W-:Y:S02]  /*3de0*/  STG.E.128 desc[UR56][R48.64+0x40], R36 ;  /* 0x0000402430007986 */ /* 0x0045e4000c101d38 */
.L_x_2223:
[----:B------:R-:W-:Y:S05]  /*3df0*/  BSYNC B2 ;  /* 0x0000000000027941 */ /* 0x000fea0003800000 */
.L_x_2222:
        /* <DEDUP_REMOVED lines=8> */
[--C-:B------:R-:W-:Y:S02]  /*3e80*/  SHF.R.U64 R91, R88, 0x10, R89.reuse ;  /* 0x00000010585b7819 */ /* 0x100fe40000001259 */
[----:B------:R-:W-:Y:S02]  /*3e90*/  SHF.R.U32.HI R88, RZ, 0x10, R89 ;  /* 0x00000010ff587819 */ /* 0x000fe40000011659 */
[--C-:B------:R-:W-:Y:S02]  /*3ea0*/  SHF.R.U64 R129, R82, 0x10, R83.reuse ;  /* 0x0000001052817819 */ /* 0x100fe40000001253 */
[----:B------:R-:W-:Y:S01]  /*3eb0*/  SHF.R.U32.HI R119, RZ, 0x10, R83 ;  /* 0x00000010ff777819 */ /* 0x000fe20000011653 */
[----:B--2---:R-:W-:Y:S01]  /*3ec0*/  IMAD.U32 R83, R38, 0x10000, RZ ;  /* 0x0001000026537824 */ /* 0x004fe200078e00ff */
[----:B------:R-:W-:Y:S01]  /*3ed0*/  PRMT R232, R232, 0x5410, R91 ;  /* 0x00005410e8e87816 */ /* 0x000fe2000000005b */
[----:B------:R-:W-:Y:S01]  /*3ee0*/  IMAD.U32 R91, R37, 0x10000, RZ ;  /* 0x00010000255b7824 */ /* 0x000fe200078e00ff */
        /* <DEDUP_REMOVED lines=10> */
[----:B------:R-:W-:Y:S01]  /*3f90*/  FMUL.FTZ R130, R38, R88 ;  /* 0x0000005826827220 */ /* 0x000fe20000410000 */
[----:B------:R-:W-:Y:S01]  /*3fa0*/  LOP3.LUT R82, R39, 0xffff0000, RZ, 0xc0, !PT ;  /* 0xffff000027527812 */ /* 0x000fe200078ec0ff */
[----:B------:R-:W-:Y:S01]  /*3fb0*/  FMUL.FTZ R128, R90, R119 ;  /* 0x000000775a807220 */ /* 0x000fe20000410000 */
[----:B------:R-:W-:Y:S01]  /*3fc0*/  LOP3.LUT R36, R36, 0xffff0000, RZ, 0xc0, !PT ;  /* 0xffff000024247812 */ /* 0x000fe200078ec0ff */
[----:B------:R-:W-:Y:S01]  /*3fd0*/  FMUL.FTZ R90, R90, R118 ;  /* 0x000000765a5a7220 */ /* 0x000fe20000410000 */
[----:B------:R-:W-:Y:S01]  /*3fe0*/  FMUL.FTZ R38, R38, R89 ;  /* 0x0000005926267220 */ /* 0x000fe20000410000 */
[----:B------:R-:W-:Y:S01]  /*3ff0*/  LOP3.LUT R233, R233, 0xffff0000, RZ, 0xc0, !PT ;  /* 0xffff0000e9e97812 */ /* 0x000fe200078ec0ff */
[----:B------:R-:W-:Y:S01]  /*4000*/  IMAD.U32 R232, R232, 0x10000, RZ ;  /* 0x00010000e8e87824 */ /* 0x000fe200078e00ff */
[----:B------:R-:W-:Y:S01]  /*4010*/  LOP3.LUT R228, R228, 0xffff0000, RZ, 0xc0, !PT ;  /* 0xffff0000e4e47812 */ /* 0x000fe200078ec0ff */
[----:B------:R-:W-:-:S02]  /*4020*/  IMAD.U32 R194, R194, 0x10000, RZ ;  /* 0x00010000c2c27824 */ /* 0x000fc400078e00ff */
[C---:B------:R-:W-:Y:S01]  /*4030*/  FFMA.FTZ R118, R91.reuse, R118, -R128 ;  /* 0x000000765b767223 */ /* 0x040fe20000010880 */
[----:B------:R-:W-:Y:S01]  /*4040*/  FFMA.FTZ R91, R91, R119, R90 ;  /* 0x000000775b5b7223 */ /* 0x000fe2000001005a */
[C---:B------:R-:W-:Y:S01]  /*4050*/  FFMA.FTZ R89, R83.reuse, R89, -R130 ;  /* 0x0000005953597223 */ /* 0x040fe20000010882 */
[----:B------:R-:W-:Y:S01]  /*4060*/  FFMA.FTZ R88, R83, R88, R38 ;  /* 0x0000005853587223 */ /* 0x000fe20000010026 */
[----:B------:R-:W-:Y:S02]  /*4070*/  IMAD.U32 R39, R39, 0x10000, RZ ;  /* 0x0001000027277824 */ /* 0x000fe400078e00ff */
[-C--:B------:R-:W-:Y:S01]  /*4080*/  FMUL.FTZ R90, R82, R233.reuse ;  /* 0x000000e9525a7220 */ /* 0x080fe20000410000 */
        /* <DEDUP_REMOVED lines=12> */
.L_x_2229:
[----:B------:R-:W-:Y:S05]  /*4150*/  BSYNC B3 ;  /* 0x0000000000037941 */ /* 0x000fea0003800000 */
.L_x_2228:
[----:B--2---:R3:W-:Y:S02]  /*4160*/  STG.E.128 desc[UR56][R48.64+0x80], R36 ;  /* 0x0000802430007986 */ /* 0x0047e4000c101d38 */
.L_x_2227:
[----:B------:R-:W-:Y:S05]  /*4170*/  BSYNC B2 ;  /* 0x0000000000027941 */ /* 0x000fea0003800000 */
.L_x_2226:
        /* <DEDUP_REMOVED lines=53> */
.L_x_2233:
[----:B------:R-:W-:Y:S05]  /*44d0*/  BSYNC B3 ;  /* 0x0000000000037941 */ /* 0x000fea0003800000 */
.L_x_2232:
[----:B--2---:R4:W-:Y:S02]  /*44e0*/  STG.E.128 desc[UR56][R48.64+0xc0], R36 ;  /* 0x0000c02430007986 */ /* 0x0049e4000c101d38 */
.L_x_2231:
[----:B------:R-:W-:Y:S05]  /*44f0*/  BSYNC B2 ;  /* 0x0000000000027941 */ /* 0x000fea0003800000 */
.L_x_2230:
        /* <DEDUP_REMOVED lines=8> */
[----:B------:R-:W-:Y:S02]  /*4580*/  SHF.R.U64 R78, R76, 0x10, R77 ;  /* 0x000000104c4e7819 */ /* 0x000fe4000000124d */
[----:B------:R-:W-:Y:S02]  /*4590*/  SHF.R.U64 R79, R74, 0x10, R75 ;  /* 0x000000104a4f7819 */ /* 0x000fe4000000124b */
[----:B------:R-:W-:Y:S02]  /*45a0*/  SHF.R.U32.HI R76, RZ, 0x10, R77 ;  /* 0x00000010ff4c7819 */ /* 0x000fe4000001164d */
[----:B------:R-:W-:Y:S02]  /*45b0*/  PRMT R179, R179, 0x5410, R78 ;  /* 0x00005410b3b37816 */ /* 0x000fe4000000004e */
[----:B------:R-:W-:Y:S02]  /*45c0*/  PRMT R168, R168, 0x5410, R79 ;  /* 0x00005410a8a87816 */ /* 0x000fe4000000004f */
[----:B------:R-:W-:Y:S01]  /*45d0*/  SHF.R.U32.HI R80, RZ, 0x10, R75 ;  /* 0x00000010ff507819 */ /* 0x000fe2000001164b */
[----:B--2---:R-:W-:Y:S01]  /*45e0*/  IMAD.U32 R75, R38, 0x10000, RZ ;  /* 0x00010000264b7824 */ /* 0x004fe200078e00ff */
[----:B------:R-:W-:-:S02]  /*45f0*/  PRMT R181, R181, 0x5410, R76 ;  /* 0x00005410b5b57816 */ /* 0x000fc4000000004c */
[----:B------:R-:W-:Y:S02]  /*4600*/  LOP3.LUT R76, R37, 0xffff0000, RZ, 0xc0, !PT ;  /* 0xffff0000254c7812 */ /* 0x000fe400078ec0ff */
[----:B------:R-:W-:Y:S01]  /*4610*/  LOP3.LUT R79, R179, 0xffff0000, RZ, 0xc0, !PT ;  /* 0xffff0000b34f7812 */ /* 0x000fe200078ec0ff */
[----:B------:R-:W-:Y:S01]  /*4620*/  IMAD.U32 R82, R181, 0x10000, RZ ;  /* 0x00010000b5527824 */ /* 0x000fe200078e00ff */
[----:B------:R-:W-:Y:S01]  /*4630*/  LOP3.LUT R78, R168, 0xffff0000, RZ, 0xc0, !PT ;  /* 0xffff0000a84e7812 */ /* 0x000fe200078ec0ff */
[----:B------:R-:W-:Y:S01]  /*4640*/  IMAD.U32 R179, R179, 0x10000, RZ ;  /* 0x00010000b3b37824 */ /* 0x000fe200078e00ff */
[----:B------:R-:W-:Y:S01]  /*4650*/  PRMT R169, R169, 0x5410, R80 ;  /* 0x00005410a9a97816 */ /* 0x000fe20000000050 */
[----:B------:R-:W-:Y:S01]  /*4660*/  FMUL.FTZ R88, R76, R79 ;  /* 0x0000004f4c587220 */ /* 0x000fe20000410000 */
[----:B------:R-:W-:Y:S01]  /*4670*/  LOP3.LUT R77, R38, 0xffff0000, RZ, 0xc0, !PT ;  /* 0xffff0000264d7812 */ /* 0x000fe200078ec0ff */
[C---:B------:R-:W-:Y:S01]  /*4680*/  IMAD.U32 R38, R39.reuse, 0x10000, RZ ;  /* 0x0001000027267824 */ /* 0x040fe200078e00ff */
[----:B------:R-:W-:Y:S01]  /*4690*/  LOP3.LUT R74, R39, 0xffff0000, RZ, 0xc0, !PT ;  /* 0xffff0000274a7812 */ /* 0x000fe200078ec0ff */
[----:B------:R-:W-:-:S02]  /*46a0*/  IMAD.U32 R39, R37, 0x10000, RZ ;  /* 0x0001000025277824 */ /* 0x000fc400078e00ff */
[----:B------:R-:W-:Y:S01]  /*46b0*/  FMUL.FTZ R76, R76, R78 ;  /* 0x0000004e4c4c7220 */ /* 0x000fe20000410000 */
[----:B------:R-:W-:Y:S02]  /*46c0*/  IMAD.U32 R80, R169, 0x10000, RZ ;  /* 0x00010000a9507824 */ /* 0x000fe400078e00ff */
[----:B------:R-:W-:Y:S01]  /*46d0*/  FMUL.FTZ R90, R77, R82 ;  /* 0x000000524d5a7220 */ /* 0x000fe20000410000 */
[C---:B------:R-:W-:Y:S01]  /*46e0*/  FFMA.FTZ R88, R39.reuse, R78, -R88 ;  /* 0x0000004e27587223 */ /* 0x040fe20000010858 */
[----:B------:R-:W-:Y:S01]  /*46f0*/  FFMA.FTZ R39, R39, R79, R76 ;  /* 0x0000004f27277223 */ /* 0x000fe2000001004c */
[----:B------:R-:W-:Y:S02]  /*4700*/  IMAD.U32 R37, R36, 0x10000, RZ ;  /* 0x0001000024257824 */ /* 0x000fe400078e00ff */
[-C--:B------:R-:W-:Y:S01]  /*4710*/  FMUL.FTZ R76, R77, R80.reuse ;  /* 0x000000504d4c7220 */ /* 0x080fe20000410000 */
[----:B------:R-:W-:Y:S01]  /*4720*/  LOP3.LUT R181, R181, 0xffff0000, RZ, 0xc0, !PT ;  /* 0xffff0000b5b57812 */ /* 0x000fe200078ec0ff */
[----:B------:R-:W-:Y:S01]  /*4730*/  FFMA.FTZ R90, R75, R80, -R90 ;  /* 0x000000504b5a7223 */ /* 0x000fe2000001085a */
[----:B------:R-:W-:Y:S01]  /*4740*/  LOP3.LUT R169, R169, 0xffff0000, RZ, 0xc0, !PT ;  /* 0xffff0000a9a97812 */ /* 0x000fe200078ec0ff */
[----:B------:R-:W-:Y:S01]  /*4750*/  IMAD.U32 R168, R168, 0x10000, RZ ;  /* 0x00010000a8a87824 */ /* 0x000fe200078e00ff */
[----:B------:R-:W-:Y:S01]  /*4760*/  LOP3.LUT R36, R36, 0xffff0000, RZ, 0xc0, !PT ;  /* 0xffff000024247812 */ /* 0x000fe200078ec0ff */
[----:B------:R-:W-:Y:S01]  /*4770*/  FFMA.FTZ R75, R75, R82, R76 ;  /* 0x000000524b4b7223 */ /* 0x000fe2000001004c */
[C---:B------:R-:W-:Y:S01]  /*4780*/  FMUL.FTZ R77, R74.reuse, R181 ;  /* 0x000000b54a4d7220 */ /* 0x040fe20000410000 */
[----:B------:R-:W-:Y:S01]  /*4790*/  FMUL.FTZ R76, R74, R169 ;  /* 0x000000a94a4c7220 */ /* 0x000fe20000410000 */
[----:B------:R-:W-:Y:S01]  /*47a0*/  F2FP.BF16.F32.PACK_AB R88, R39, R88 ;  /* 0x000000582758723e */ /* 0x000fe200000010ff */
        /* <DEDUP_REMOVED lines=9> */
[----:B------:R-:W-:-:S07]  /*4840*/  IMAD.MOV.U32 R37, RZ, RZ, R88 ;  /* 0x000000ffff257224 */ /* 0x000fce00078e0058 */
.L_x_2237:
[----:B------:R-:W-:Y:S05]  /*4850*/  BSYNC B3 ;  /* 0x0000000000037941 */ /* 0x000fea0003800000 */
.L_x_2236:
[----:B--2---:R1:W-:Y:S02]  /*4860*/  STG.E.128 desc[UR56][R48.64+0x100], R36 ;  /* 0x0001002430007986 */ /* 0x0043e4000c101d38 */
.L_x_2235:
[----:B------:R-:W-:Y:S05]  /*4870*/  BSYNC B2 ;  /* 0x0000000000027941 */ /* 0x000fea0003800000 */
.L_x_2234:
        /* <DEDUP_REMOVED lines=53> */
.L_x_2239:
[----:B------:R-:W-:Y:S05]  /*4bd0*/  BSYNC B2 ;  /* 0x0000000000027941 */ /* 0x000fea0003800000 */
.L_x_2238:
[----:B--2---:R1:W-:Y:S02]  /*4be0*/  STG.E.128 desc[UR56][R48.64+0x140], R36 ;  /* 0x0001402430007986 */ /* 0x0043e4000c101d38 */
.L_x_2217:
[----:B------:R-:W-:Y:S05]  /*4bf0*/  BSYNC B1 ;  /* 0x0000000000017941 */ /* 0x000fea0003800000 */
.L_x_2216:
        /* <DEDUP_REMOVED lines=54> */
.L_x_2244:
[----:B------:R-:W-:Y:S05]  /*4f60*/  BSYNC B2 ;  /* 0x0000000000027941 */ /* 0x000fea0003800000 */
.L_x_2243:
[----:B--2---:R1:W-:Y:S02]  /*4f70*/  STG.E.128 desc[UR56][R44.64], R36 ;  /* 0x000000242c007986 */ /* 0x0043e4000c101d38 */
.L_x_2242:
[----:B------:R-:W-:Y:S05]  /*4f80*/  BSYNC B1 ;  /* 0x0000000000017941 */ /* 0x000fea0003800000 */
.L_x_2241:
        /* <DEDUP_REMOVED lines=54> */
.L_x_2248:
[----:B------:R-:W-:Y:S05]  /*52f0*/  BSYNC B2 ;  /* 0x0000000000027941 */ /* 0x000fea0003800000 */
.L_x_2247:
[----:B--2---:R1:W-:Y:S02]  /*5300*/  STG.E.128 desc[UR56][R44.64+0x40], R36 ;  /* 0x000040242c007986 */ /* 0x0043e4000c101d38 */
.L_x_2246:
[----:B------:R-:W-:Y:S05]  /*5310*/  BSYNC B1 ;  /* 0x0000000000017941 */ /* 0x000fea0003800000 */
.L_x_2245:
        /* <DEDUP_REMOVED lines=54> */
.L_x_2252:
[----:B------:R-:W-:Y:S05]  /*5680*/  BSYNC B2 ;  /* 0x0000000000027941 */ /* 0x000fea0003800000 */
.L_x_2251:
[----:B--2---:R1:W-:Y:S02]  /*5690*/  STG.E.128 desc[UR56][R44.64+0x80], R36 ;  /* 0x000080242c007986 */ /* 0x0043e4000c101d38 */
.L_x_2250:
[----:B------:R-:W-:Y:S05]  /*56a0*/  BSYNC B1 ;  /* 0x0000000000017941 */ /* 0x000fea0003800000 */
.L_x_2249:
        /* <DEDUP_REMOVED lines=54> */
.L_x_2256:
[----:B------:R-:W-:Y:S05]  /*5a10*/  BSYNC B2 ;  /* 0x0000000000027941 */ /* 0x000fea0003800000 */
.L_x_2255:
[----:B--2---:R1:W-:Y:S02]  /*5a20*/  STG.E.128 desc[UR56][R44.64+0xc0], R36 ;  /* 0x0000c0242c007986 */ /* 0x0043e4000c101d38 */
.L_x_2254:
[----:B------:R-:W-:Y:S05]  /*5a30*/  BSYNC B1 ;  /* 0x0000000000017941 */ /* 0x000fea0003800000 */
.L_x_2253:
        /* <DEDUP_REMOVED lines=54> */
.L_x_2260:
[----:B------:R-:W-:Y:S05]  /*5da0*/  BSYNC B2 ;  /* 0x0000000000027941 */ /* 0x000fea0003800000 */
.L_x_2259:
[----:B--2---:R1:W-:Y:S02]  /*5db0*/  STG.E.128 desc[UR56][R44.64+0x100], R36 ;  /* 0x000100242c007986 */ /* 0x0043e4000c101d38 */
.L_x_2258:
[----:B------:R-:W-:Y:S05]  /*5dc0*/  BSYNC B1 ;  /* 0x0000000000017941 */ /* 0x000fea0003800000 */
.L_x_2257:
        /* <DEDUP_REMOVED lines=53> */
.L_x_2262:
[----:B------:R-:W-:Y:S05]  /*6120*/  BSYNC B1 ;  /* 0x0000000000017941 */ /* 0x000fea0003800000 */
.L_x_2261:
[----:B--2---:R1:W-:Y:S01]  /*6130*/  STG.E.128 desc[UR56][R44.64+0x140], R36 ;  /* 0x000140242c007986 */ /* 0x0043e2000c101d38 */
[----:B------:R-:W-:Y:S05]  /*6140*/  BRA `(.L_x_2240) ;  /* 0x0000004000507947 */ /* 0x000fea0003800000 */
.L_x_2208:
        /* <DEDUP_REMOVED lines=47> */
.L_x_2264:
[----:B------:R-:W-:Y:S05]  /*6440*/  BSYNC B1 ;  /* 0x0000000000017941 */ /* 0x000fea0003800000 */
.L_x_2263:
        /* <DEDUP_REMOVED lines=47> */
.L_x_2266:
[----:B------:R-:W-:Y:S05]  /*6740*/  BSYNC B1 ;  /* 0x0000000000017941 */ /* 0x000fea0003800000 */
.L_x_2265:
        /* <DEDUP_REMOVED lines=97> */
.L_x_2267:
[----:B------:R-:W-:Y:S01]  /*6d60*/  IMAD R3, R19, 0x8, R18 ;  /* 0x0000000813037824 */ /* 0x000fe200078e0212 */
[----:B------:R-:W-:Y:S01]  /*6d70*/  SHF.L.U32 R0, R189, 0x1f, RZ ;  /* 0x0000001fbd007819 */ /* 0x000fe200000006ff */
[----:B------:R-:W0:Y:S01]  /*6d80*/  LDC R148, c[0x0][0x2e4] ;  /* 0x0000b900ff947b82 */ /* 0x000e220000000800 */
[----:B------:R-:W-:Y:S02]  /*6d90*/  BSSY B1, `(.L_x_2268) ;  /* 0x0000004000017945 */ /* 0x000fe40003800000 */
[----:B------:R-:W1:Y:S05]  /*6da0*/  SYNCS.PHASECHK.TRANS64.TRYWAIT P5, [R3+URZ+0x34890], R0 ;  /* 0x03489000030075a7 */ /* 0x000e6a00080a017f */
[----:B------:R-:W2:Y:S01]  /*6db0*/  LDC.64 R128, c[0x0][0x2f0] ;  /* 0x0000bc00ff807b82 */ /* 0x000ea20000000a00 */
[----:B-1----:R-:W-:Y:S05]  /*6dc0*/  @!P5 BRA `(.L_x_2269) ;  /* 0x000001c0007cd947 */ /* 0x002fea0003800000 */
.L_x_2539:
[----:B------:R-:W-:Y:S05]  /*6dd0*/  BSYNC B1 ;  /* 0x0000000000017941 */ /* 0x000fea0003800000 */
.L_x_2268:
        /* <DEDUP_REMOVED lines=31> */
[----:B------:R-:W-:Y:S01]  /*6fd0*/  LEA.HI R84, R87, R84, RZ, 0x3 ;  /* 0x0000005457547211 */ /* 0x000fe200078f18ff */
[----:B------:R-:W-:-:S04]  /*6fe0*/  IMAD R87, R19, 0x6000, R145 ;  /* 0x0000600013577824 */ /* 0x000fc800078e0291 */
[----:B------:R-:W-:-:S05]  /*6ff0*/  IMAD.SHL.U32 R84, R84, 0x400, RZ ;  /* 0x0000040054547824 */ /* 0x000fca00078e00ff */
[----:B------:R-:W-:-:S05]  /*7000*/  LOP3.LUT R84, R84, 0x7fffe000, RZ, 0xc0, !PT ;  /* 0x7fffe00054547812 */ /* 0x000fca00078ec0ff */
[----:B------:R-:W-:-:S04]  /*7010*/  IMAD R84, R197, 0x200, R84 ;  /* 0x00000200c5547824 */ /* 0x000fc800078e0254 */
[----:B------:R-:W-:-:S04]  /*7020*/  IMAD.IADD R84, R84, 0x1, R85 ;  /* 0x0000000154547824 */ /* 0x000fc800078e0255 */
        /* <DEDUP_REMOVED lines=96> */
.L_x_2275:
[----:B------:R-:W-:Y:S05]  /*7630*/  BSYNC B3 ;  /* 0x0000000000037941 */ /* 0x000fea0003800000 */
.L_x_2274:
[----:B0-----:R0:W-:Y:S04]  /*7640*/  STG.E.128 desc[UR56][R138.64], R84 ;  /* 0x000000548a007986 */ /* 0x0011e8000c101d38 */
[----:B--2---:R0:W-:Y:S02]  /*7650*/  @!P4 STG.E.128 desc[UR56][R140.64], R88 ;  /* 0x000000588c00c986 */ /* 0x0041e4000c101d38 */
.L_x_2273:
[----:B------:R-:W-:Y:S05]  /*7660*/  BSYNC B2 ;  /* 0x0000000000027941 */ /* 0x000fea0003800000 */
.L_x_2272:
        /* <DEDUP_REMOVED lines=16> */
[----:B0-----:R-:W-:Y:S02]  /*7770*/  LEA R84, P5, R56, R118, 0x1 ;  /* 0x0000007638547211 */ /* 0x001fe400078a08ff */
        /* <DEDUP_REMOVED lines=110> */
.L_x_2279:
[----:B------:R-:W-:Y:S05]  /*7e60*/  BSYNC B3 ;  /* 0x0000000000037941 */ /* 0x000fea0003800000 */
.L_x_2278:
[----:B0-----:R3:W-:Y:S04]  /*7e70*/  STG.E.128 desc[UR56][R84.64], R44 ;  /* 0x0000002c54007986 */ /* 0x0017e8000c101d38 */
[----:B--2---:R3:W-:Y:S02]  /*7e80*/  @!P4 STG.E.128 desc[UR56][R86.64], R56 ;  /* 0x000000385600c986 */ /* 0x0047e4000c101d38 */
.L_x_2277:
[----:B------:R-:W-:Y:S05]  /*7e90*/  BSYNC B2 ;  /* 0x0000000000027941 */ /* 0x000fea0003800000 */
.L_x_2276:
        /* <DEDUP_REMOVED lines=18> */
[-C--:B------:R-:W-:Y:S02]  /*7fc0*/  LEA.HI.X R53, R43, R119.reuse, R44, 0x1, P5 ;  /* 0x000000772b357211 */ /* 0x080fe400028f0c2c */
[----:B------:R-:W-:Y:S02]  /*7fd0*/  SHF.R.S32.HI R43, RZ, 0x1f, R40 ;  /* 0x0000001fff2b7819 */ /* 0x000fe40000011428 */
[C---:B------:R-:W-:Y:S02]  /*7fe0*/  @!P4 LEA R54, P5, R134.reuse, R118, 0x1 ;  /* 0x000000768636c211 */ /* 0x040fe400078a08ff */
[----:B------:R-:W-:Y:S02]  /*7ff0*/  LEA.HI R43, R43, R40, RZ, 0x3 ;  /* 0x000000282b2b7211 */ /* 0x000fe400078f18ff */
[----:B------:R-:W-:Y:S02]  /*8000*/  @!P4 LEA.HI.X R55, R134, R119, R42, 0x1, P5 ;  /* 0x000000778637c211 */ /* 0x000fe400028f0c2a */
[----:B------:R-:W-:Y:S01]  /*8010*/  ISETP.GE.AND P5, PT, R187, R120, PT ;  /* 0x00000078bb00720c */ /* 0x000fe20003fa6270 */
        /* <DEDUP_REMOVED lines=19> */
[--C-:B------:R-:W-:Y:S01]  /*8150*/  SHF.R.U64 R38, R38, 0x10, R39.reuse ;  /* 0x0000001026267819 */ /* 0x100fe20000001227 */
[----:B------:R-:W-:Y:S01]  /*8160*/  IMAD.U32 R84, R42, 0x10000, RZ ;  /* 0x000100002a547824 */ /* 0x000fe200078e00ff */
[----:B------:R-:W-:-:S02]  /*8170*/  SHF.R.U32.HI R39, RZ, 0x10, R39 ;  /* 0x00000010ff277819 */ /* 0x000fc40000011627 */
[----:B------:R-:W-:Y:S02]  /*8180*/  SHF.R.U64 R50, R50, 0x10, R51 ;  /* 0x0000001032327819 */ /* 0x000fe40000001233 */
[----:B------:R-:W-:Y:S02]  /*8190*/  PRMT R234, R234, 0x5410, R37 ;  /* 0x00005410eaea7816 */ /* 0x000fe40000000025 */
[----:B------:R-:W-:Y:S02]  /*81a0*/  PRMT R49, R152, 0x5432, R49 ;  /* 0x0000543298317816 */ /* 0x000fe40000000031 */
[----:B------:R-:W-:Y:S02]  /*81b0*/  SHF.R.U32.HI R51, RZ, 0x10, R51 ;  /* 0x00000010ff337819 */ /* 0x000fe40000011633 */
[----:B------:R-:W-:Y:S01]  /*81c0*/  PRMT R232, R232, 0x5410, R39 ;  /* 0x00005410e8e87816 */ /* 0x000fe20000000027 */
[----:B------:R-:W-:Y:S01]  /*81d0*/  IMAD.U32 R37, R49, 0x10000, RZ ;  /* 0x0001000031257824 */ /* 0x000fe200078e00ff */
[----:B------:R-:W-:Y:S01]  /*81e0*/  PRMT R236, R236, 0x5410, R51 ;  /* 0x00005410ecec7816 */ /* 0x000fe20000000033 */
[----:B------:R-:W-:Y:S01]  /*81f0*/  IMAD.U32 R39, R234, 0x10000, RZ ;  /* 0x00010000ea277824 */ /* 0x000fe200078e00ff */
[----:B------:R-:W-:Y:S01]  /*8200*/  PRMT R231, R231, 0x5410, R38 ;  /* 0x00005410e7e77816 */ /* 0x000fe20000000026 */
[----:B------:R-:W-:Y:S01]  /*8210*/  FMUL.FTZ R89, R58, R37 ;  /* 0x000000253a597220 */ /* 0x000fe20000410000 */
        /* <DEDUP_REMOVED lines=14> */
[C---:B------:R-:W-:Y:S01]  /*8300*/  FMUL.FTZ R90, R87.reuse, R58 ;  /* 0x0000003a575a7220 */ /* 0x040fe20000410000 */
[----:B------:R-:W-:Y:S01]  /*8310*/  FFMA.FTZ R56, R56, R37, R49 ;  /* 0x0000002538387223 */ /* 0x000fe20000010031 */
[----:B------:R-:W-:Y:S01]  /*8320*/  FMUL.FTZ R87, R87, R50 ;  /* 0x0000003257577220 */ /* 0x000fe20000410000 */
[C---:B------:R-:W-:Y:S01]  /*8330*/  FFMA.FTZ R37, R57.reuse, R234, -R48 ;  /* 0x000000ea39257223 */ /* 0x040fe20000010830 */
[----:B------:R-:W-:Y:S01]  /*8340*/  FFMA.FTZ R57, R57, R38, R88 ;  /* 0x0000002639397223 */ /* 0x000fe20000010058 */
[----:B------:R-:W-:Y:S01]  /*8350*/  LOP3.LUT R47, R47, 0xffff0000, RZ, 0xc0, !PT ;  /* 0xffff00002f2f7812 */ /* 0x000fe200078ec0ff */
[C---:B------:R-:W-:Y:S01]  /*8360*/  FFMA.FTZ R38, R85.reuse, R50, -R90 ;  /* 0x0000003255267223 */ /* 0x040fe2000001085a */
[----:B------:R-:W-:Y:S01]  /*8370*/  LOP3.LUT R48, R236, 0xffff0000, RZ, 0xc0, !PT ;  /* 0xffff0000ec307812 */ /* 0x000fe200078ec0ff */
[----:B------:R-:W-:Y:S01]  /*8380*/  FFMA.FTZ R85, R85, R58, R87 ;  /* 0x0000003a55557223 */ /* 0x000fe20000010057 */
[----:B------:R-:W-:Y:S01]  /*8390*/  LOP3.LUT R232, R232, 0xffff0000, RZ, 0xc0, !PT ;  /* 0xffff0000e8e87812 */ /* 0x000fe200078ec0ff */
[----:B------:R-:W-:Y:S01]  /*83a0*/  IMAD.U32 R58, R237, 0x10000, RZ ;  /* 0x00010000ed3a7824 */ /* 0x000fe200078e00ff */
[----:B------:R-:W-:Y:S01]  /*83b0*/  LOP3.LUT R44, R44, 0xffff0000, RZ, 0xc0, !PT ;  /* 0xffff00002c2c7812 */ /* 0x000fe200078ec0ff */
[----:B------:R-:W-:Y:S01]  /*83c0*/  FMUL.FTZ R88, R47, R48 ;  /* 0x000000302f587220 */ /* 0x000fe20000410000 */
[----:B------:R-:W-:Y:S01]  /*83d0*/  LOP3.LUT R237, R237, 0xffff0000, RZ, 0xc0, !PT ;  /* 0xffff0000eded7812 */ /* 0x000fe200078ec0ff */
[----:B------:R-:W-:Y:S01]  /*83e0*/  IMAD.U32 R50, R233, 0x10000, RZ ;  /* 0x00010000e9327824 */ /* 0x000fe200078e00ff */
[----:B------:R-:W-:Y:S01]  /*83f0*/  LOP3.LUT R43, R43, 0xffff0000, RZ, 0xc0, !PT ;  /* 0xffff00002b2b7812 */ /* 0x000fe200078ec0ff */
[C---:B------:R-:W-:Y:S01]  /*8400*/  IMAD.U32 R41, R40.reuse, 0x10000, RZ ;  /* 0x0001000028297824 */ /* 0x040fe200078e00ff */
[----:B------:R-:W-:Y:S01]  /*8410*/  LOP3.LUT R233, R233, 0xffff0000, RZ, 0xc0, !PT ;  /* 0xffff0000e9e97812 */ /* 0x000fe200078ec0ff */
[-C--:B------:R-:W-:Y:S01]  /*8420*/  FMUL.FTZ R90, R47, R232.reuse ;  /* 0x000000e82f5a7220 */ /* 0x080fe20000410000 */
[----:B------:R-:W-:Y:S01]  /*8430*/  LOP3.LUT R40, R40, 0xffff0000, RZ, 0xc0, !PT ;  /* 0xffff000028287812 */ /* 0x000fe200078ec0ff */
        /* <DEDUP_REMOVED lines=37> */
.L_x_2281:
[----:B------:R-:W-:Y:S05]  /*8690*/  BSYNC B2 ;  /* 0x0000000000027941 */ /* 0x000fea0003800000 */
.L_x_2280:
[----:B--2---:R4:W-:Y:S04]  /*86a0*/  STG.E.128 desc[UR56][R52.64], R40 ;  /* 0x0000002834007986 */ /* 0x0049e8000c101d38 */
[----:B---3--:R4:W-:Y:S02]  /*86b0*/  @!P4 STG.E.128 desc[UR56][R54.64], R44 ;  /* 0x0000002c3600c986 */ /* 0x0089e4000c101d38 */
.L_x_2271:
[----:B------:R-:W-:Y:S05]  /*86c0*/  BSYNC B1 ;  /* 0x0000000000017941 */ /* 0x000fea0003800000 */
.L_x_2270:
        /* <DEDUP_REMOVED lines=19> */
[----:B------:R-:W-:Y:S01]  /*8800*/  LOP3.LUT R36, R191, 0x38, R37, 0xf8, !PT ;  /* 0x00000038bf247812 */ /* 0x000fe200078ef825 */
[----:B------:R-:W-:-:S03]  /*8810*/  IMAD.SHL.U32 R39, R39, 0x400, RZ ;  /* 0x0000040027277824 */ /* 0x000fc600078e00ff */
[----:B------:R-:W-:Y:S02]  /*8820*/  LOP3.LUT R36, R36, R225, RZ, 0x3c, !PT ;  /* 0x000000e124247212 */ /* 0x000fe400078e3cff */
[----:B------:R-:W-:-:S04]  /*8830*/  LOP3.LUT R39, R39, 0x7fffe000, RZ, 0xc0, !PT ;  /* 0x7fffe00027277812 */ /* 0x000fc800078ec0ff */
[----:B------:R-:W-:Y:S02]  /*8840*/  IADD3 R36, R36, R39, R199 ;  /* 0x0000002724247210 */ /* 0x000fe40007ffe0c7 */
[--C-:B------:R-:W-:Y:S02]  /*8850*/  @!P0 SHF.R.S32.HI R41, RZ, 0x1f, R37.reuse ;  /* 0x0000001fff298819 */ /* 0x100fe40000011425 */
        /* <DEDUP_REMOVED lines=22> */
[----:B------:R-:W-:Y:S01]  /*89c0*/  PRMT R229, R229, 0x5410, R80 ;  /* 0x00005410e5e57816 */ /* 0x000fe20000000050 */
[----:B------:R-:W-:Y:S01]  /*89d0*/  IMAD.U32 R49, R36, 0x10000, RZ ;  /* 0x0001000024317824 */ /* 0x000fe200078e00ff */
[----:B------:R-:W-:-:S02]  /*89e0*/  SHF.R.U64 R58, R70, 0x10, R71 ;  /* 0x00000010463a7819 */ /* 0x000fc40000001247 */
[----:B------:R-:W-:Y:S02]  /*89f0*/  PRMT R182, R182, 0x5410, R69 ;  /* 0x00005410b6b67816 */ /* 0x000fe40000000045 */
[----:B------:R-:W-:Y:S02]  /*8a00*/  SHF.R.U64 R70, R82, 0x10, R83 ;  /* 0x0000001052467819 */ /* 0x000fe40000001253 */
[----:B------:R-:W-:Y:S01]  /*8a10*/  PRMT R171, R171, 0x5410, R68 ;  /* 0x00005410abab7816 */ /* 0x000fe20000000044 */
[----:B------:R-:W-:Y:S01]  /*8a20*/  IMAD.U32 R68, R229, 0x10000, RZ ;  /* 0x00010000e5447824 */ /* 0x000fe200078e00ff */
[----:B------:R-:W-:Y:S02]  /*8a30*/  SHF.R.U32.HI R71, RZ, 0x10, R71 ;  /* 0x00000010ff477819 */ /* 0x000fe40000011647 */
[----:B------:R-:W-:Y:S02]  /*8a40*/  SHF.R.U32.HI R83, RZ, 0x10, R83 ;  /* 0x00000010ff537819 */ /* 0x000fe40000011653 */
[----:B------:R-:W-:Y:S01]  /*8a50*/  PRMT R169, R169, 0x5410, R58 ;  /* 0x00005410a9a97816 */ /* 0x000fe2000000003a */
[----:B------:R-:W-:Y:S01]  /*8a60*/  IMAD.U32 R58, R182, 0x10000, RZ ;  /* 0x00010000b63a7824 */ /* 0x000fe200078e00ff */
[----:B------:R-:W-:Y:S01]  /*8a70*/  PRMT R183, R183, 0x5410, R70 ;  /* 0x00005410b7b77816 */ /* 0x000fe20000000046 */
[----:B------:R-:W-:Y:S01]  /*8a80*/  FMUL.FTZ R70, R57, R68 ;  /* 0x0000004439467220 */ /* 0x000fe20000410000 */
[----:B------:R-:W-:Y:S01]  /*8a90*/  LOP3.LUT R52, R41, 0xffff0000, RZ, 0xc0, !PT ;  /* 0xffff000029347812 */ /* 0x000fe200078ec0ff */
[----:B------:R-:W-:Y:S01]  /*8aa0*/  FMUL.FTZ R80, R57, R58 ;  /* 0x0000003a39507220 */ /* 0x000fe20000410000 */
[----:B------:R-:W-:Y:S01]  /*8ab0*/  LOP3.LUT R229, R229, 0xffff0000, RZ, 0xc0, !PT ;  /* 0xffff0000e5e57812 */ /* 0x000fe200078ec0ff */
[----:B------:R-:W-:Y:S01]  /*8ac0*/  IMAD.U32 R41, R40, 0x10000, RZ ;  /* 0x0001000028297824 */ /* 0x000fe200078e00ff */
[----:B------:R-:W-:-:S02]  /*8ad0*/  PRMT R170, R170, 0x5410, R71 ;  /* 0x00005410aaaa7816 */ /* 0x000fc40000000047 */
[----:B------:R-:W-:Y:S02]  /*8ae0*/  PRMT R194, R194, 0x5410, R83 ;  /* 0x00005410c2c27816 */ /* 0x000fe40000000053 */
[----:B------:R-:W-:Y:S01]  /*8af0*/  LOP3.LUT R182, R182, 0xffff0000, RZ, 0xc0, !PT ;  /* 0xffff0000b6b67812 */ /* 0x000fe200078ec0ff */
[----:B------:R-:W-:Y:S01]  /*8b00*/  IMAD.U32 R57, R170, 0x10000, RZ ;  /* 0x00010000aa397824 */ /* 0x000fe200078e00ff */
[----:B------:R-:W-:Y:S01]  /*8b10*/  LOP3.LUT R54, R43, 0xffff0000, RZ, 0xc0, !PT ;  /* 0xffff00002b367812 */ /* 0x000fe200078ec0ff */
[----:B------:R-:W-:Y:S01]  /*8b20*/  FFMA.FTZ R43, R51, R58, -R70 ;  /* 0x0000003a332b7223 */ /* 0x000fe20000010846 */
[----:B------:R-:W-:Y:S01]  /*8b30*/  LOP3.LUT R53, R37, 0xffff0000, RZ, 0xc0, !PT ;  /* 0xffff000025357812 */ /* 0x000fe200078ec0ff */
[----:B------:R-:W-:Y:S01]  /*8b40*/  FMUL.FTZ R70, R52, R229 ;  /* 0x000000e534467220 */ /* 0x000fe20000410000 */
[----:B------:R-:W-:Y:S02]  /*8b50*/  IMAD.U32 R58, R194, 0x10000, RZ ;  /* 0x00010000c23a7824 */ /* 0x000fe400078e00ff */
[----:B------:R-:W-:Y:S01]  /*8b60*/  FFMA.FTZ R51, R51, R68, R80 ;  /* 0x0000004433337223 */ /* 0x000fe20000010050 */
[-C--:B------:R-:W-:Y:S01]  /*8b70*/  FMUL.FTZ R68, R52, R182.reuse ;  /* 0x000000b634447220 */ /* 0x080fe20000410000 */
[----:B------:R-:W-:Y:S01]  /*8b80*/  PRMT R228, R228, 0x5410, R59 ;  /* 0x00005410e4e47816 */ /* 0x000fe2000000003b */
[C---:B------:R-:W-:Y:S01]  /*8b90*/  FFMA.FTZ R52, R53.reuse, R182, -R70 ;  /* 0x000000b635347223 */ /* 0x040fe20000010846 */
[CC--:B------:R-:W-:Y:S01]  /*8ba0*/  FMUL.FTZ R70, R56.reuse, R58.reuse ;  /* 0x0000003a38467220 */ /* 0x0c0fe20000410000 */
[----:B------:R-:W-:Y:S01]  /*8bb0*/  FMUL.FTZ R69, R56, R57 ;  /* 0x0000003938457220 */ /* 0x000fe20000410000 */
        /* <DEDUP_REMOVED lines=25> */
[C---:B------:R-:W-:Y:S01]  /*8d50*/  FMUL.FTZ R55, R40.reuse, R53 ;  /* 0x0000003528377220 */ /* 0x040fe20000410000 */
[----:B------:R-:W-:Y:S01]  /*8d60*/  FMUL.FTZ R57, R40, R171 ;  /* 0x000000ab28397220 */ /* 0x000fe20000410000 */
[C---:B------:R-:W-:Y:S01]  /*8d70*/  IMAD.U32 R40, R169.reuse, 0x10000, RZ ;  /* 0x00010000a9287824 */ /* 0x040fe200078e00ff */
[----:B------:R-:W-:Y:S01]  /*8d80*/  LOP3.LUT R169, R169, 0xffff0000, RZ, 0xc0, !PT ;  /* 0xffff0000a9a97812 */ /* 0x000fe200078ec0ff */
[----:B------:R-:W-:Y:S01]  /*8d90*/  FMUL.FTZ R50, R38, R41 ;  /* 0x0000002926327220 */ /* 0x000fe20000410000 */
[----:B------:R-:W-:Y:S01]  /*8da0*/  LOP3.LUT R36, R36, 0xffff0000, RZ, 0xc0, !PT ;  /* 0xffff000024247812 */ /* 0x000fe200078ec0ff */
[----:B------:R-:W-:Y:S01]  /*8db0*/  FMUL.FTZ R58, R42, R183 ;  /* 0x000000b72a3a7220 */ /* 0x000fe20000410000 */
[-C--:B------:R-:W-:Y:S01]  /*8dc0*/  FMUL.FTZ R38, R38, R40.reuse ;  /* 0x0000002826267220 */ /* 0x080fe20000410000 */
[----:B------:R-:W-:Y:S01]  /*8dd0*/  FMUL.FTZ R42, R42, R169 ;  /* 0x000000a92a2a7220 */ /* 0x000fe20000410000 */
[----:B------:R-:W-:Y:S01]  /*8de0*/  FFMA.FTZ R50, R37, R40, -R50 ;  /* 0x0000002825327223 */ /* 0x000fe20000010832 */
        /* <DEDUP_REMOVED lines=15> */
[----:B------:R-:W-:-:S07]  /*8ee0*/  F2FP.BF16.F32.PACK_AB R43, R80, R69 ;  /* 0x00000045502b723e */ /* 0x000fce00000010ff */
.L_x_2285:
[----:B------:R-:W-:Y:S05]  /*8ef0*/  BSYNC B2 ;  /* 0x0000000000027941 */ /* 0x000fea0003800000 */
.L_x_2284:
[----:B--2---:R2:W-:Y:S04]  /*8f00*/  STG.E.128 desc[UR56][R44.64], R36 ;  /* 0x000000242c007986 */ /* 0x0045e8000c101d38 */
[----:B---3--:R2:W-:Y:S02]  /*8f10*/  @!P0 STG.E.128 desc[UR56][R46.64], R40 ;  /* 0x000000282e008986 */ /* 0x0085e4000c101d38 */
.L_x_2283:
[----:B------:R-:W-:Y:S05]  /*8f20*/  BSYNC B1 ;  /* 0x0000000000017941 */ /* 0x000fea0003800000 */
.L_x_2282:
        /* <DEDUP_REMOVED lines=18> */
[----:B------:R-:W-:Y:S01]  /*9050*/  IADD3 R36, R36, R37, R199 ;  /* 0x0000002524247210 */ /* 0x000fe20007ffe0c7 */
[C---:B------:R-:W-:Y:S01]  /*9060*/  IMAD R37, R19.reuse, 0x6000, R137 ;  /* 0x0000600013257824 */ /* 0x040fe200078e0289 */
[--C-:B------:R-:W-:Y:S02]  /*9070*/  @!P0 SHF.R.S32.HI R41, RZ, 0x1f, R39.reuse ;  /* 0x0000001fff298819 */ /* 0x100fe40000011427 */
[----:B------:R-:W-:Y:S01]  /*9080*/  @!P0 IADD3 R38, P4, P5, R96, R130, R39 ;  /* 0x0000008260268210 */ /* 0x000fe20007d9e027 */
[----:B------:R-:W-:Y:S02]  /*9090*/  IMAD R39, R19, 0x6000, R36 ;  /* 0x0000600013277824 */ /* 0x000fe400078e0224 */
[----:B------:R-:W-:Y:S01]  /*90a0*/  IMAD R37, R37, 0x2, R18 ;  /* 0x0000000225257824 */ /* 0x000fe200078e0212 */
[----:B------:R-:W-:Y:S02]  /*90b0*/  @!P0 IADD3.X R41, R95, R48, R41, P4, P5 ;  /* 0x000000305f298210 */ /* 0x000fe400027ea429 */
        /* <DEDUP_REMOVED lines=17> */
[----:B------:R-:W-:Y:S01]  /*91d0*/  PRMT R163, R163, 0x5410, R64 ;  /* 0x00005410a3a37816 */ /* 0x000fe20000000040 */
[----:B------:R-:W-:Y:S01]  /*91e0*/  IMAD.U32 R49, R36, 0x10000, RZ ;  /* 0x0001000024317824 */ /* 0x000fe200078e00ff */
[----:B------:R-:W-:-:S02]  /*91f0*/  PRMT R167, R167, 0x5410, R76 ;  /* 0x00005410a7a77816 */ /* 0x000fc4000000004c */
[--C-:B------:R-:W-:Y:S02]  /*9200*/  SHF.R.U64 R65, R66, 0x10, R67.reuse ;  /* 0x0000001042417819 */ /* 0x100fe40000001243 */
[----:B------:R-:W-:Y:S01]  /*9210*/  SHF.R.U32.HI R66, RZ, 0x10, R67 ;  /* 0x00000010ff427819 */ /* 0x000fe20000011643 */
[----:B------:R-:W-:Y:S01]  /*9220*/  IMAD.U32 R58, R167, 0x10000, RZ ;  /* 0x00010000a73a7824 */ /* 0x000fe200078e00ff */
[----:B------:R-:W-:Y:S01]  /*9230*/  PRMT R166, R166, 0x5410, R57 ;  /* 0x00005410a6a67816 */ /* 0x000fe20000000039 */
[----:B------:R-:W-:Y:S01]  /*9240*/  IMAD.U32 R57, R163, 0x10000, RZ ;  /* 0x00010000a3397824 */ /* 0x000fe200078e00ff */
[--C-:B------:R-:W-:Y:S01]  /*9250*/  SHF.R.U64 R59, R78, 0x10, R79.reuse ;  /* 0x000000104e3b7819 */ /* 0x100fe2000000124f */
[CC--:B------:R-:W-:Y:S01]  /*9260*/  FMUL.FTZ R64, R54.reuse, R58.reuse ;  /* 0x0000003a36407220 */ /* 0x0c0fe20000410000 */
[----:B------:R-:W-:Y:S02]  /*9270*/  SHF.R.U32.HI R78, RZ, 0x10, R79 ;  /* 0x00000010ff4e7819 */ /* 0x000fe4000001164f */
        /* <DEDUP_REMOVED lines=35> */
[----:B------:R-:W-:Y:S01]  /*94b0*/  PRMT R160, R160, 0x5410, R65 ;  /* 0x00005410a0a07816 */ /* 0x000fe20000000041 */
[----:B------:R-:W-:Y:S01]  /*94c0*/  FFMA.FTZ R161, R50, R161, -R51 ;  /* 0x000000a132a17223 */ /* 0x000fe20000010833 */
[----:B------:R-:W-:Y:S01]  /*94d0*/  LOP3.LUT R37, R36, 0xffff0000, RZ, 0xc0, !PT ;  /* 0xffff000024257812 */ /* 0x000fe200078ec0ff */
        /* <DEDUP_REMOVED lines=33> */
.L_x_2289:
[----:B------:R-:W-:Y:S05]  /*96f0*/  BSYNC B2 ;  /* 0x0000000000027941 */ /* 0x000fea0003800000 */
.L_x_2288:
[----:B--2---:R2:W-:Y:S04]  /*9700*/  STG.E.128 desc[UR56][R44.64], R36 ;  /* 0x000000242c007986 */ /* 0x0045e8000c101d38 */
[----:B---3--:R2:W-:Y:S02]  /*9710*/  @!P0 STG.E.128 desc[UR56][R46.64], R40 ;  /* 0x000000282e008986 */ /* 0x0085e4000c101d38 */
.L_x_2287:
[----:B------:R-:W-:Y:S05]  /*9720*/  BSYNC B1 ;  /* 0x0000000000017941 */ /* 0x000fea0003800000 */
.L_x_2286:
[----:B------:R-:W-:-:S13]  /*9730*/  ISETP.NE.AND P0, PT, R9, RZ, PT ;  /* 0x000000ff0900720c */ /* 0x000fda0003f05270 */
[----:B------:R-:W-:Y:S05]  /*9740*/  @!P0 BRA `(.L_x_2240) ;  /* 0x0000000800d08947 */ /* 0x000fea0003800000 */
[----:B------:R-:W-:Y:S01]  /*9750*/  ISETP.NE.AND P4, PT, R112, RZ, PT ;  /* 0x000000ff7000720c */ /* 0x000fe20003f85270 */
[----:B------:R-:W-:Y:S03]  /*9760*/  BSSY B1, `(.L_x_2290) ;  /* 0x0000073000017945 */ /* 0x000fe60003800000 */
[----:B------:R-:W-:Y:S02]  /*9770*/  SEL R149, R121, R149, !P4 ;  /* 0x0000009579957207 */ /* 0x000fe40006000000 */
[----:B--234-:R-:W-:Y:S02]  /*9780*/  IADD3 R45, P0, P4, R96, R130, R15 ;  /* 0x00000082602d7210 */ /* 0x01cfe40007c1e00f */
[----:B------:R-:W-:Y:S02]  /*9790*/  SHF.R.S32.HI R36, RZ, 0x1f, R149 ;  /* 0x0000001fff247819 */ /* 0x000fe40000011495 */
[----:B------:R-:W-:-:S02]  /*97a0*/  IADD3.X R46, R95, R48, R11, P0, P4 ;  /* 0x000000305f2e7210 */ /* 0x000fc400007e840b */
[----:B------:R-:W-:Y:S02]  /*97b0*/  LEA.HI R36, R36, R149, RZ, 0x4 ;  /* 0x0000009524247211 */ /* 0x000fe400078f20ff */
[----:B------:R-:W-:Y:S02]  /*97c0*/  ISETP.GE.AND P4, PT, R187, R120, PT ;  /* 0x00000078bb00720c */ /* 0x000fe40003f86270 */
[----:B------:R-:W-:Y:S02]  /*97d0*/  LEA.HI.SX32 R36, R36, R109, 0x1c ;  /* 0x0000006d24247211 */ /* 0x000fe400078fe2ff */
[C---:B------:R-:W-:Y:S02]  /*97e0*/  LEA R44, P0, R45.reuse, R118, 0x1 ;  /* 0x000000762d2c7211 */ /* 0x040fe400078008ff */
        /* <DEDUP_REMOVED lines=8> */
[----:B------:R-:W-:Y:S01]  /*9870*/  IADD3 R36, R36, R37, R199 ;  /* 0x0000002524247210 */ /* 0x000fe20007ffe0c7 */
[----:B------:R-:W-:-:S04]  /*9880*/  IMAD R37, R19, 0x6000, R136 ;  /* 0x0000600013257824 */ /* 0x000fc800078e0288 */
        /* <DEDUP_REMOVED lines=20> */
[----:B------:R-:W-:Y:S01]  /*99d0*/  PRMT R158, R158, 0x5410, R57 ;  /* 0x000054109e9e7816 */ /* 0x000fe20000000039 */
[----:B------:R-:W-:Y:S01]  /*99e0*/  IMAD.U32 R57, R155, 0x10000, RZ ;  /* 0x000100009b397824 */ /* 0x000fe200078e00ff */
[----:B------:R-:W-:Y:S02]  /*99f0*/  SHF.R.U32.HI R74, RZ, 0x10, R75 ;  /* 0x00000010ff4a7819 */ /* 0x000fe4000001164b */
[----:B------:R-:W-:Y:S01]  /*9a00*/  SHF.R.U32.HI R62, RZ, 0x10, R63 ;  /* 0x00000010ff3e7819 */ /* 0x000fe2000001163f */
[----:B------:R-:W-:Y:S01]  /*9a10*/  FMUL.FTZ R63, R52, R57 ;  /* 0x00000039343f7220 */ /* 0x000fe20000410000 */
[----:B------:R-:W-:Y:S01]  /*9a20*/  PRMT R156, R156, 0x5410, R61 ;  /* 0x000054109c9c7816 */ /* 0x000fe2000000003d */
[-C--:B------:R-:W-:Y:S01]  /*9a30*/  FMUL.FTZ R61, R52, R59.reuse ;  /* 0x0000003b343d7220 */ /* 0x080fe20000410000 */
[----:B------:R-:W-:Y:S01]  /*9a40*/  LOP3.LUT R53, R41, 0xffff0000, RZ, 0xc0, !PT ;  /* 0xffff000029357812 */ /* 0x000fe200078ec0ff */
[C---:B------:R-:W-:Y:S01]  /*9a50*/  FFMA.FTZ R63, R46.reuse, R59, R63 ;  /* 0x0000003b2e3f7223 */ /* 0x040fe2000001003f */
[----:B------:R-:W-:Y:S01]  /*9a60*/  PRMT R157, R157, 0x5410, R74 ;  /* 0x000054109d9d7816 */ /* 0x000fe2000000004a */
[----:B------:R-:W-:Y:S01]  /*9a70*/  FFMA.FTZ R58, R46, R57, -R61 ;  /* 0x000000392e3a7223 */ /* 0x000fe2000001083d */
[----:B------:R-:W-:-:S02]  /*9a80*/  LOP3.LUT R56, R159, 0xffff0000, RZ, 0xc0, !PT ;  /* 0xffff00009f387812 */ /* 0x000fc400078ec0ff */
        /* <DEDUP_REMOVED lines=8> */
[C---:B------:R-:W-:Y:S01]  /*9b10*/  FMUL.FTZ R59, R54.reuse, R61 ;  /* 0x0000003d363b7220 */ /* 0x040fe20000410000 */
[----:B------:R-:W-:Y:S01]  /*9b20*/  FFMA.FTZ R53, R49, R52, -R60 ;  /* 0x0000003431357223 */ /* 0x000fe2000001083c */
[----:B------:R-:W-:Y:S01]  /*9b30*/  IMAD.U32 R40, R39, 0x10000, RZ ;  /* 0x0001000027287824 */ /* 0x000fe200078e00ff */
[----:B------:R-:W-:Y:S01]  /*9b40*/  LOP3.LUT R55, R43, 0xffff0000, RZ, 0xc0, !PT ;  /* 0xffff00002b377812 */ /* 0x000fe200078ec0ff */
[----:B------:R-:W-:Y:S01]  /*9b50*/  FMUL.FTZ R54, R54, R57 ;  /* 0x0000003936367220 */ /* 0x000fe20000410000 */
[----:B------:R-:W-:Y:S01]  /*9b60*/  LOP3.LUT R52, R157, 0xffff0000, RZ, 0xc0, !PT ;  /* 0xffff00009d347812 */ /* 0x000fe200078ec0ff */
[----:B------:R-:W-:Y:S01]  /*9b70*/  FFMA.FTZ R56, R49, R56, R46 ;  /* 0x0000003831387223 */ /* 0x000fe2000001002e */
[----:B------:R-:W-:Y:S01]  /*9b80*/  PRMT R154, R154, 0x5410, R65 ;  /* 0x000054109a9a7816 */ /* 0x000fe20000000041 */
[C---:B------:R-:W-:Y:S01]  /*9b90*/  FFMA.FTZ R61, R40.reuse, R61, R54 ;  /* 0x0000003d283d7223 */ /* 0x040fe20000010036 */
[----:B------:R-:W-:Y:S01]  /*9ba0*/  LOP3.LUT R46, R153, 0xffff0000, RZ, 0xc0, !PT ;  /* 0xffff0000992e7812 */ /* 0x000fe200078ec0ff */
[----:B------:R-:W-:Y:S01]  /*9bb0*/  FFMA.FTZ R59, R40, R57, -R59 ;  /* 0x00000039283b7223 */ /* 0x000fe2000001083b */
[----:B------:R-:W-:Y:S01]  /*9bc0*/  LOP3.LUT R41, R39, 0xffff0000, RZ, 0xc0, !PT ;  /* 0xffff000027297812 */ /* 0x000fe200078ec0ff */
[----:B------:R-:W-:Y:S01]  /*9bd0*/  FMUL.FTZ R54, R55, R52 ;  /* 0x0000003437367220 */ /* 0x000fe20000410000 */
[----:B------:R-:W-:-:S02]  /*9be0*/  IMAD.U32 R49, R158, 0x10000, RZ ;  /* 0x000100009e317824 */ /* 0x000fc400078e00ff */
[-C--:B------:R-:W-:Y:S01]  /*9bf0*/  FMUL.FTZ R62, R55, R46.reuse ;  /* 0x0000002e373e7220 */ /* 0x080fe20000410000 */
[----:B------:R-:W-:Y:S01]  /*9c00*/  IMAD.U32 R40, R154, 0x10000, RZ ;  /* 0x000100009a287824 */ /* 0x000fe200078e00ff */
[----:B------:R-:W-:Y:S01]  /*9c10*/  LOP3.LUT R158, R158, 0xffff0000, RZ, 0xc0, !PT ;  /* 0xffff00009e9e7812 */ /* 0x000fe200078ec0ff */
[C---:B------:R-:W-:Y:S02]  /*9c20*/  IMAD.U32 R37, R36.reuse, 0x10000, RZ ;  /* 0x0001000024257824 */ /* 0x040fe400078e00ff */
[C---:B------:R-:W-:Y:S01]  /*9c30*/  FFMA.FTZ R60, R41.reuse, R46, -R54 ;  /* 0x0000002e293c7223 */ /* 0x040fe20000010836 */
[----:B------:R-:W-:Y:S01]  /*9c40*/  LOP3.LUT R36, R36, 0xffff0000, RZ, 0xc0, !PT ;  /* 0xffff000024247812 */ /* 0x000fe200078ec0ff */
[----:B------:R-:W-:Y:S01]  /*9c50*/  FMUL.FTZ R54, R50, R40 ;  /* 0x0000002832367220 */ /* 0x000fe20000410000 */
[----:B------:R-:W-:Y:S01]  /*9c60*/  LOP3.LUT R154, R154, 0xffff0000, RZ, 0xc0, !PT ;  /* 0xffff00009a9a7812 */ /* 0x000fe200078ec0ff */
[----:B------:R-:W-:Y:S01]  /*9c70*/  FFMA.FTZ R62, R41, R52, R62 ;  /* 0x00000034293e7223 */ /* 0x000fe2000001003e */
[----:B------:R-:W-:Y:S01]  /*9c80*/  FMUL.FTZ R41, R51, R158 ;  /* 0x0000009e33297220 */ /* 0x000fe20000410000 */
[-C--:B------:R-:W-:Y:S01]  /*9c90*/  FMUL.FTZ R46, R50, R49.reuse ;  /* 0x00000031322e7220 */ /* 0x080fe20000410000 */
[----:B------:R-:W-:Y:S01]  /*9ca0*/  FFMA.FTZ R54, R37, R49, R54 ;  /* 0x0000003125367223 */ /* 0x000fe20000010036 */
[----:B------:R-:W-:-:S02]  /*9cb0*/  IMAD.U32 R43, R42, 0x10000, RZ ;  /* 0x000100002a2b7824 */ /* 0x000fc400078e00ff */
[----:B------:R-:W-:Y:S01]  /*9cc0*/  FFMA.FTZ R49, R36, R154, -R41 ;  /* 0x0000009a24317223 */ /* 0x000fe20000010829 */
[----:B------:R-:W-:Y:S01]  /*9cd0*/  LOP3.LUT R42, R42, 0xffff0000, RZ, 0xc0, !PT ;  /* 0xffff00002a2a7812 */ /* 0x000fe200078ec0ff */
[----:B------:R-:W-:Y:S01]  /*9ce0*/  FFMA.FTZ R50, R37, R40, -R46 ;  /* 0x0000002825327223 */ /* 0x000fe2000001082e */
[----:B------:R-:W-:Y:S01]  /*9cf0*/  FMUL.FTZ R51, R51, R154 ;  /* 0x0000009a33337220 */ /* 0x000fe20000410000 */
[C---:B------:R-:W-:Y:S01]  /*9d00*/  LOP3.LUT R41, R156.reuse, 0xffff0000, RZ, 0xc0, !PT ;  /* 0xffff00009c297812 */ /* 0x040fe200078ec0ff */
[----:B------:R-:W-:Y:S01]  /*9d10*/  IMAD.U32 R46, R156, 0x10000, RZ ;  /* 0x000100009c2e7824 */ /* 0x000fe200078e00ff */
[C---:B------:R-:W-:Y:S01]  /*9d20*/  LOP3.LUT R37, R152.reuse, 0xffff0000, RZ, 0xc0, !PT ;  /* 0xffff000098257812 */ /* 0x040fe200078ec0ff */
[----:B------:R-:W-:Y:S02]  /*9d30*/  IMAD.U32 R40, R152, 0x10000, RZ ;  /* 0x0001000098287824 */ /* 0x000fe400078e00ff */
        /* <DEDUP_REMOVED lines=21> */
.L_x_2291:
[----:B------:R-:W-:Y:S05]  /*9e90*/  BSYNC B1 ;  /* 0x0000000000017941 */ /* 0x000fea0003800000 */
.L_x_2290:
        /* <DEDUP_REMOVED lines=10> */
.L_x_2207:
[----:B------:R-:W-:-:S13]  /*9f40*/  ISETP.NE.AND P1, PT, R190, 0x3, PT ;  /* 0x00000003be00780c */ /* 0x000fda0003f25270 */
[----:B------:R-:W-:Y:S05]  /*9f50*/  @!P1 BRA `(.L_x_2292) ;  /* 0x0000000000049947 */ /* 0x000fea0003800000 */
[----:B------:R-:W-:Y:S01]  /*9f60*/  BPT.TRAP 0x1 ;  /* 0x000000040000795c */ /* 0x000fe20000300000 */
.L_x_2292:
        /* <DEDUP_REMOVED lines=8> */
.L_x_2540:
[----:B------:R-:W-:Y:S05]  /*9ff0*/  BSYNC B1 ;  /* 0x0000000000017941 */ /* 0x000fea0003800000 */
.L_x_2293:
        /* <DEDUP_REMOVED lines=20> */
.L_x_2296:
[----:B------:R-:W-:Y:S05]  /*a140*/  BSYNC B1 ;  /* 0x0000000000017941 */ /* 0x000fea0003800000 */
.L_x_2295:
        /* <DEDUP_REMOVED lines=20> */
.L_x_2240:
[----:B------:R-:W-:Y:S05]  /*a290*/  BSYNC B0 ;  /* 0x0000000000007941 */ /* 0x000fea0003800000 */
.L_x_2206:
        /* <DEDUP_REMOVED lines=17> */
.L_x_2298:
[----:B------:R-:W-:Y:S05]  /*a3b0*/  BSYNC B0 ;  /* 0x0000000000007941 */ /* 0x000fea0003800000 */
.L_x_2297:
[----:B------:R-:W2:Y:S01]  /*a3c0*/  SYNCS.PHASECHK.TRANS64.TRYWAIT P4, [R3+URZ+0x348b0], R0 ;  /* 0x0348b000030075a7 */ /* 0x000ea2000808017f */
[----:B-1----:R-:W-:Y:S01]  /*a3d0*/  IMAD R36, R19, 0x4000, R29 ;  /* 0x0000400013247824 */ /* 0x002fe200078e021d */
[----:B------:R-:W-:Y:S01]  /*a3e0*/  ULDC.64 UR60, c[0x0][0x318] ;  /* 0x0000c600003c7ab9 */ /* 0x000fe20000000a00 */
[----:B------:R-:W-:Y:S01]  /*a3f0*/  ULDC.64 UR58, c[0x0][0x308] ;  /* 0x0000c200003a7ab9 */ /* 0x000fe20000000a00 */
[----:B------:R-:W-:Y:S01]  /*a400*/  BSSY B0, `(.L_x_2299) ;  /* 0x0000004000007945 */ /* 0x000fe20003800000 */
[----:B------:R-:W-:Y:S01]  /*a410*/  ISETP.GE.AND P1, PT, R184, R4, PT ;  /* 0x00000004b800720c */ /* 0x000fe20003f26270 */
[----:B------:R-:W-:Y:S02]  /*a420*/  IMAD.IADD R38, R123, 0x1, R36 ;  /* 0x000000017b267824 */ /* 0x000fe400078e0224 */
[----:B--2---:R-:W-:Y:S10]  /*a430*/  @!P4 BRA `(.L_x_2300) ;  /* 0x0000018c0008c947 */ /* 0x004ff40003800000 */
.L_x_2541:
[----:B------:R-:W-:Y:S05]  /*a440*/  BSYNC B0 ;  /* 0x0000000000007941 */ /* 0x000fea0003800000 */
.L_x_2299:
[----:B------:R-:W-:Y:S01]  /*a450*/  BSSY B0, `(.L_x_2301) ;  /* 0x000001a000007945 */ /* 0x000fe20003800000 */
[----:B01----:R-:W-:Y:S02]  /*a460*/  IMAD R0, R36, 0x2, R113 ;  /* 0x0000000224007824 */ /* 0x003fe400078e0271 */
[----:B------:R-:W-:-:S04]  /*a470*/  IMAD.WIDE R44, R2, 0x80, R116 ;  /* 0x00000080022c7825 */ /* 0x000fc800078e0274 */
[----:B------:R-:W-:Y:S01]  /*a480*/  IMAD R48, R38, 0x2, R113 ;  /* 0x0000000226307824 */ /* 0x000fe200078e0271 */
[----:B------:R-:W-:Y:S06]  /*a490*/  @P1 BRA `(.L_x_2302) ;  /* 0x0000000000541947 */ /* 0x000fec0003800000 */
[----:B------:R-:W-:Y:S01]  /*a4a0*/  IMAD R39, R45, UR60, RZ ;  /* 0x0000003c2d277c24 */ /* 0x000fe2000f8e02ff */
[----:B------:R-:W-:Y:S01]  /*a4b0*/  ULDC UR4, c[0x0][0x310] ;  /* 0x0000c40000047ab9 */ /* 0x000fe20000000800 */
[----:B------:R-:W-:Y:S01]  /*a4c0*/  IMAD.MOV.U32 R36, RZ, RZ, R98 ;  /* 0x000000ffff247224 */ /* 0x000fe200078e0062 */
        /* <DEDUP_REMOVED lines=18> */
.L_x_2302:
[----:B------:R-:W-:Y:S05]  /*a5f0*/  BSYNC B0 ;  /* 0x0000000000007941 */ /* 0x000fea0003800000 */
.L_x_2301:
        /* <DEDUP_REMOVED lines=25> */
.L_x_2304:
[----:B------:R-:W-:Y:S05]  /*a790*/  BSYNC B0 ;  /* 0x0000000000007941 */ /* 0x000fea0003800000 */
.L_x_2303:
[----:B------:R-:W-:Y:S01]  /*a7a0*/  @!PT LDS RZ, [RZ] ;  /* 0x00000000fffff984 */ /* 0x000fe20000000800 */
[----:B------:R-:W-:Y:S01]  /*a7b0*/  @!PT LDS RZ, [RZ] ;  /* 0x00000000fffff984 */ /* 0x000fe20000000800 */
[----:B------:R-:W-:Y:S01]  /*a7c0*/  @!PT LDS RZ, [RZ] ;  /* 0x00000000fffff984 */ /* 0x000fe20000000800 */
[----:B------:R-:W-:Y:S01]  /*a7d0*/  @!PT LDS RZ, [RZ] ;  /* 0x00000000fffff984 */ /* 0x000fe20000000800 */
[----:B------:R1:W-:Y:S06]  /*a7e0*/  MEMBAR.ALL.CTA ;  /* 0x0000000000007992 */ /* 0x0003ec0000008000 */
[----:B-1----:R-:W1:Y:S02]  /*a7f0*/  FENCE.VIEW.ASYNC.S ;  /* 0x00000000000073c6 */ /* 0x002e640000000000 */
[----:B-1----:R1:W-:Y:S01]  /*a800*/  BAR.SYNC.DEFER_BLOCKING R151, 0x80 ;  /* 0x000200970000751d */ /* 0x0023e20000010000 */
[----:B------:R-:W-:Y:S01]  /*a810*/  ISETP.NE.AND P4, PT, R115, RZ, PT ;  /* 0x000000ff7300720c */ /* 0x000fe20003f85270 */
[----:B------:R-:W-:-:S02]  /*a820*/  VIADD R19, R19, 0x1 ;  /* 0x0000000113137836 */ /* 0x000fc40000000000 */
[----:B------:R-:W-:-:S03]  /*a830*/  @!P0 VIADD R3, R3, 0x348c0 ;  /* 0x000348c003038836 */ /* 0x000fc60000000000 */
[C---:B------:R-:W-:Y:S02]  /*a840*/  ISETP.NE.AND P1, PT, R19.reuse, 0x2, PT ;  /* 0x000000021300780c */ /* 0x040fe40003f25270 */
[----:B------:R-:W-:Y:S02]  /*a850*/  @!P0 PRMT R3, RZ, 0x654, R3 ;  /* 0x00000654ff038816 */ /* 0x000fe40000000003 */
[----:B------:R-:W-:Y:S02]  /*a860*/  SEL R0, RZ, 0x1, P1 ;  /* 0x00000001ff007807 */ /* 0x000fe40000800000 */
[----:B------:R-:W-:Y:S02]  /*a870*/  SEL R19, R19, RZ, P1 ;  /* 0x000000ff13137207 */ /* 0x000fe40000800000 */
[----:B------:R-:W-:Y:S01]  /*a880*/  LOP3.LUT R189, R189, R0, RZ, 0x3c, !PT ;  /* 0x00000000bdbd7212 */ /* 0x000fe200078e3cff */
[----:B------:R1:W-:Y:S01]  /*a890*/  @!P0 SYNCS.ARRIVE.TRANS64.RED.A1T0 RZ, [R3+URZ], RZ ;  /* 0x000000ff03ff89a7 */ /* 0x0003e2000810043f */
[----:B------:R-:W-:Y:S01]  /*a8a0*/  PLOP3.LUT P0, PT, PT, PT, PT, 0x8, 0x0 ;  /* 0x000000000000781c */ /* 0x000fe20003f0e170 */
[----:B------:R-:W-:-:S12]  /*a8b0*/  @P4 BRA `(.L_x_2305) ;  /* 0xffffff7c00604947 */ /* 0x000fd8000383ffff */
.L_x_2201:
[----:B------:R-:W-:Y:S01]  /*a8c0*/  BSSY B0, `(.L_x_2306) ;  /* 0x000002b000007945 */ /* 0x000fe20003800000 */
[----:B------:R-:W-:Y:S02]  /*a8d0*/  ISETP.GE.AND P2, PT, R150, 0x1, PT ;  /* 0x000000019600780c */ /* 0x000fe40003f46270 */
[----:B-1----:R-:W-:Y:S02]  /*a8e0*/  CS2R R2, SRZ ;  /* 0x0000000000027805 */ /* 0x002fe4000001ff00 */
        /* <DEDUP_REMOVED lines=24> */
[----:B0-----:R-:W-:Y:S02]  /*aa70*/  CS2R R46, SRZ ;  /* 0x00000000002e7805 */ /* 0x001fe4000001ff00 */
[----:B--2---:R-:W-:-:S02]  /*aa80*/  CS2R R44, SRZ ;  /* 0x00000000002c7805 */ /* 0x004fc4000001ff00 */
[----:B------:R-:W-:Y:S02]  /*aa90*/  CS2R R42, SRZ ;  /* 0x00000000002a7805 */ /* 0x000fe4000001ff00 */
[----:B------:R-:W-:Y:S02]  /*aaa0*/  CS2R R40, SRZ ;  /* 0x0000000000287805 */ /* 0x000fe4000001ff00 */
[----:B------:R-:W-:Y:S02]  /*aab0*/  CS2R R38, SRZ ;  /* 0x0000000000267805 */ /* 0x000fe4000001ff00 */
[----:B------:R-:W-:Y:S01]  /*aac0*/  CS2R R36, SRZ ;  /* 0x0000000000247805 */ /* 0x000fe2000001ff00 */
[----:B------:R-:W-:Y:S01]  /*aad0*/  IMAD.MOV.U32 R91, RZ, RZ, RZ ;  /* 0x000000ffff5b7224 */ /* 0x000fe200078e00ff */
[----:B------:R-:W-:Y:S01]  /*aae0*/  CS2R R10, SRZ ;  /* 0x00000000000a7805 */ /* 0x000fe2000001ff00 */
[----:B------:R-:W-:Y:S02]  /*aaf0*/  IMAD.MOV.U32 R0, RZ, RZ, RZ ;  /* 0x000000ffff007224 */ /* 0x000fe400078e00ff */
[----:B------:R-:W-:-:S02]  /*ab00*/  IMAD.MOV.U32 R26, RZ, RZ, RZ ;  /* 0x000000ffff1a7224 */ /* 0x000fc400078e00ff */
[----:B------:R-:W-:Y:S02]  /*ab10*/  IMAD.MOV.U32 R93, RZ, RZ, RZ ;  /* 0x000000ffff5d7224 */ /* 0x000fe400078e00ff */
[----:B------:R-:W-:Y:S02]  /*ab20*/  IMAD.MOV.U32 R28, RZ, RZ, RZ ;  /* 0x000000ffff1c7224 */ /* 0x000fe400078e00ff */
[----:B------:R-:W-:Y:S01]  /*ab30*/  IMAD.MOV.U32 R95, RZ, RZ, RZ ;  /* 0x000000ffff5f7224 */ /* 0x000fe200078e00ff */
[----:B------:R-:W-:Y:S06]  /*ab40*/  @P0 BRA `(.L_x_2307) ;  /* 0x0000000000080947 */ /* 0x000fec0003800000 */
[----:B------:R-:W0:Y:S02]  /*ab50*/  FENCE.VIEW.ASYNC.G ;  /* 0x00000000000073c6 */ /* 0x000e240000000100 */
[----:B0-----:R-:W-:Y:S06]  /*ab60*/  BAR.ARV 0xc, 0x120 ;  /* 0x0304800000007b1d */ /* 0x001fec0000002000 */
.L_x_2307:
[----:B------:R-:W-:Y:S05]  /*ab70*/  BSYNC B0 ;  /* 0x0000000000007941 */ /* 0x000fea0003800000 */
.L_x_2306:
[----:B------:R-:W-:Y:S02]  /*ab80*/  IMAD.MOV.U32 R89, RZ, RZ, RZ ;  /* 0x000000ffff597224 */ /* 0x000fe400078e00ff */
[----:B------:R-:W-:Y:S01]  /*ab90*/  IMAD.MOV.U32 R24, RZ, RZ, RZ ;  /* 0x000000ffff187224 */ /* 0x000fe200078e00ff */
[----:B------:R-:W-:Y:S06]  /*aba0*/  @!P2 BRA `(.L_x_2308) ;  /* 0x000001040044a947 */ /* 0x000fec0003800000 */
[----:B------:R-:W0:Y:S01]  /*abb0*/  SHFL.IDX PT, R0, R226, RZ, 0x1f ;  /* 0x00001fffe2007589 */ /* 0x000e2200000e0000 */
[----:B------:R-:W-:-:S04]  /*abc0*/  LOP3.LUT P0, RZ, R215, 0x3ff, RZ, 0xc0, !PT ;  /* 0x000003ffd7ff7812 */ /* 0x000fc8000780c0ff */
[----:B------:R-:W-:Y:S02]  /*abd0*/  P2R R24, PR, RZ, 0x1 ;  /* 0x00000001ff187803 */ /* 0x000fe40000000000 */
[----:B0-----:R-:W-:-:S04]  /*abe0*/  LEA.HI R2, R0, R0, RZ, 0x1 ;  /* 0x0000000000027211 */ /* 0x001fc800078f08ff */
[----:B------:R-:W-:-:S05]  /*abf0*/  LOP3.LUT R3, R2, 0x1e, RZ, 0xc0, !PT ;  /* 0x0000001e02037812 */ /* 0x000fca00078ec0ff */
[----:B------:R-:W-:-:S04]  /*ac00*/  IMAD.IADD R0, R0, 0x1, -R3 ;  /* 0x0000000100007824 */ /* 0x000fc800078e0a03 */
        /* <DEDUP_REMOVED lines=20> */
.L_x_2309:
        /* <DEDUP_REMOVED lines=12> */
.L_x_2313:
[----:B-1----:R1:W2:Y:S02]  /*ae10*/  SYNCS.PHASECHK.TRANS64.TRYWAIT P0, [R18+URZ+0x34800], R3 ;  /* 0x03480003120075a7 */ /* 0x0022a4000800017f */
[----:B--2---:R-:W-:Y:S05]  /*ae20*/  @!P0 NANOSLEEP.SYNCS 0x989680 ;  /* 0x009896800000895d */ /* 0x004fea0003900000 */
[----:B------:R-:W2:Y:S02]  /*ae30*/  @!P0 SYNCS.PHASECHK.TRANS64 P0, [R18+URZ+0x34800], R3 ;  /* 0x03480003120085a7 */ /* 0x000ea4000800007f */
[----:B--2---:R-:W-:Y:S05]  /*ae40*/  @!P0 BRA `(.L_x_2313) ;  /* 0xfffffffc00f08947 */ /* 0x004fea000383ffff */
.L_x_2312:
[----:B------:R-:W-:Y:S05]  /*ae50*/  BSYNC B0 ;  /* 0x0000000000007941 */ /* 0x000fea0003800000 */
.L_x_2311:
[----:B------:R-:W-:Y:S05]  /*ae60*/  BRA `(.L_x_2314) ;  /* 0x0000007400107947 */ /* 0x000fea0003800000 */
.L_x_2310:
[----:B------:R-:W0:Y:S01]  /*ae70*/  LDC.64 R10, c[0x0][0x3d8] ;  /* 0x0000f600ff0a7b82 */ /* 0x000e220000000a00 */
[----:B-----5:R-:W-:Y:S01]  /*ae80*/  SHF.R.S32.HI R5, RZ, 0x1f, R146 ;  /* 0x0000001fff057819 */ /* 0x020fe20000011492 */
[----:B------:R-:W-:Y:S01]  /*ae90*/  IMAD.MOV.U32 R2, RZ, RZ, R16 ;  /* 0x000000ffff027224 */ /* 0x000fe200078e0010 */
[----:B------:R-:W-:Y:S01]  /*aea0*/  ISETP.NE.AND P4, PT, R24, RZ, PT ;  /* 0x000000ff1800720c */ /* 0x000fe20003f85270 */
[----:B------:R-:W-:Y:S01]  /*aeb0*/  IMAD.MOV.U32 R6, RZ, RZ, R22 ;  /* 0x000000ffff067224 */ /* 0x000fe200078e0016 */
[----:B------:R-:W-:Y:S02]  /*aec0*/  SHF.R.S32.HI R3, RZ, 0x1f, R16 ;  /* 0x0000001fff037819 */ /* 0x000fe40000011410 */
[----:B------:R-:W-:Y:S01]  /*aed0*/  SHF.R.S32.HI R7, RZ, 0x1f, R22 ;  /* 0x0000001fff077819 */ /* 0x000fe20000011416 */
[----:B------:R-:W1:Y:S01]  /*aee0*/  LDC.64 R12, c[0x0][0x3e8] ;  /* 0x0000fa00ff0c7b82 */ /* 0x000e620000000a00 */
[-C--:B0-----:R-:W-:Y:S01]  /*aef0*/  IMAD R0, R5, R10.reuse, RZ ;  /* 0x0000000a05007224 */ /* 0x081fe200078e02ff */
[----:B------:R-:W-:Y:S01]  /*af00*/  SHF.L.U64.HI R74, R10, 0x6, R11 ;  /* 0x000000060a4a7819 */ /* 0x000fe2000001020b */
[----:B------:R-:W-:-:S02]  /*af10*/  IMAD R4, R211, R10, RZ ;  /* 0x0000000ad3047224 */ /* 0x000fc400078e02ff */
[----:B------:R-:W-:-:S04]  /*af20*/  IMAD.WIDE.U32 R72, R146, R10, RZ ;  /* 0x0000000a92487225 */ /* 0x000fc800078e00ff */
[----:B-1----:R-:W-:Y:S01]  /*af30*/  IMAD R5, R5, R12, RZ ;  /* 0x0000000c05057224 */ /* 0x002fe200078e02ff */
[----:B------:R-:W-:Y:S01]  /*af40*/  SHF.L.U64.HI R69, R12, 0x6, R13 ;  /* 0x000000060c457819 */ /* 0x000fe2000001020d */
[----:B------:R-:W-:Y:S02]  /*af50*/  IMAD R83, R184, R11, R4 ;  /* 0x0000000bb8537224 */ /* 0x000fe400078e0204 */
[C---:B------:R-:W-:Y:S02]  /*af60*/  IMAD R77, R146.reuse, R13, R5 ;  /* 0x0000000d924d7224 */ /* 0x040fe400078e0205 */
[----:B------:R-:W-:Y:S02]  /*af70*/  IMAD R61, R146, R11, R0 ;  /* 0x0000000b923d7224 */ /* 0x000fe400078e0200 */
[----:B------:R-:W-:-:S04]  /*af80*/  IMAD.WIDE.U32 R4, R184, R10, R2 ;  /* 0x0000000ab8047225 */ /* 0x000fc800078e0002 */
[----:B------:R-:W-:Y:S01]  /*af90*/  IMAD.WIDE.U32 R8, R184, R10, R6 ;  /* 0x0000000ab8087225 */ /* 0x000fe200078e0006 */
[----:B------:R-:W-:-:S03]  /*afa0*/  IADD3 R79, P0, R4, R72, RZ ;  /* 0x00000048044f7210 */ /* 0x000fc60007f1e0ff */
[----:B------:R-:W-:Y:S01]  /*afb0*/  IMAD R14, R211, R12, RZ ;  /* 0x0000000cd30e7224 */ /* 0x000fe200078e02ff */
[----:B------:R-:W-:Y:S01]  /*afc0*/  IADD3 R71, P2, R8, R72, RZ ;  /* 0x0000004808477210 */ /* 0x000fe20007f5e0ff */
[----:B------:R-:W-:-:S04]  /*afd0*/  IMAD.WIDE.U32 R146, R146, R12, RZ ;  /* 0x0000000c92927225 */ /* 0x000fc800078e00ff */
[----:B------:R-:W-:-:S04]  /*afe0*/  IMAD.WIDE.U32 R2, R184, R12, R2 ;  /* 0x0000000cb8027225 */ /* 0x000fc800078e0002 */
[----:B------:R-:W-:Y:S01]  /*aff0*/  IMAD.WIDE.U32 R6, R184, R12, R6 ;  /* 0x0000000cb8067225 */ /* 0x000fe200078e0006 */
[----:B------:R-:W-:-:S03]  /*b000*/  IADD3 R60, P1, R2, R146, RZ ;  /* 0x00000092023c7210 */ /* 0x000fc60007f3e0ff */
[----:B------:R-:W-:Y:S01]  /*b010*/  IMAD.IADD R61, R61, 0x1, R73 ;  /* 0x000000013d3d7824 */ /* 0x000fe200078e0249 */
[----:B------:R-:W-:Y:S01]  /*b020*/  IADD3 R70, P3, R6, R146, RZ ;  /* 0x0000009206467210 */ /* 0x000fe20007f7e0ff */
[----:B------:R-:W-:Y:S02]  /*b030*/  IMAD R14, R184, R13, R14 ;  /* 0x0000000db80e7224 */ /* 0x000fe400078e020e */
[----:B------:R-:W-:Y:S01]  /*b040*/  IMAD.IADD R77, R77, 0x1, R147 ;  /* 0x000000014d4d7824 */ /* 0x000fe200078e0293 */
[C---:B------:R-:W-:Y:S01]  /*b050*/  IADD3.X R81, R61.reuse, R5, R83, P0, !PT ;  /* 0x000000053d517210 */ /* 0x040fe200007fe453 */
[----:B------:R-:W-:Y:S01]  /*b060*/  IMAD.SHL.U32 R76, R10, 0x40, RZ ;  /* 0x000000400a4c7824 */ /* 0x000fe200078e00ff */
[----:B------:R-:W-:Y:S01]  /*b070*/  IADD3.X R83, R61, R83, R9, P2, !PT ;  /* 0x000000533d537210 */ /* 0x000fe200017fe409 */
[----:B------:R-:W-:Y:S01]  /*b080*/  IMAD.SHL.U32 R75, R12, 0x40, RZ ;  /* 0x000000400c4b7824 */ /* 0x000fe200078e00ff */
[C---:B------:R-:W-:Y:S02]  /*b090*/  IADD3.X R78, R77.reuse, R3, R14, P1, !PT ;  /* 0x000000034d4e7210 */ /* 0x040fe40000ffe40e */
[----:B------:R-:W-:Y:S01]  /*b0a0*/  IADD3.X R80, R77, R14, R7, P3, !PT ;  /* 0x0000000e4d507210 */ /* 0x000fe20001ffe407 */
        /* <DEDUP_REMOVED lines=17> */
.L_x_2315:
[----:B------:R-:W0:Y:S01]  /*b1c0*/  LDC.64 R12, c[0x0][0x3d8] ;  /* 0x0000f600ff0c7b82 */ /* 0x000e220000000a00 */
[----:B------:R-:W-:Y:S01]  /*b1d0*/  SHF.R.S32.HI R5, RZ, 0x1f, R193 ;  /* 0x0000001fff057819 */ /* 0x000fe200000114c1 */
[----:B------:R-:W-:Y:S01]  /*b1e0*/  ULDC.U8 UR4, c[0x0][0x3f0] ;  /* 0x0000fc0000047ab9 */ /* 0x000fe20000000000 */
[----:B------:R-:W-:Y:S01]  /*b1f0*/  BSSY B0, `(.L_x_2316) ;  /* 0x0000703000007945 */ /* 0x000fe20003800000 */
[----:B------:R-:W-:-:S04]  /*b200*/  ISETP.NE.AND P0, PT, RZ, UR4, PT ;  /* 0x00000004ff007c0c */ /* 0x000fc8000bf05270 */
[----:B------:R-:W1:Y:S01]  /*b210*/  LDC.64 R2, c[0x0][0x3e8] ;  /* 0x0000fa00ff027b82 */ /* 0x000e620000000a00 */
[----:B0-----:R-:W-:-:S04]  /*b220*/  IMAD R0, R5, R12, RZ ;  /* 0x0000000c05007224 */ /* 0x001fc800078e02ff */
[C---:B------:R-:W-:Y:S02]  /*b230*/  IMAD R9, R193.reuse, R13, R0 ;  /* 0x0000000dc1097224 */ /* 0x040fe400078e0200 */
[----:B------:R-:W-:Y:S02]  /*b240*/  IMAD R0, R193, -0x80, R192 ;  /* 0xffffff80c1007824 */ /* 0x000fe400078e02c0 */
[----:B-1----:R-:W-:Y:S02]  /*b250*/  IMAD R8, R5, R2, RZ ;  /* 0x0000000205087224 */ /* 0x002fe400078e02ff */
[----:B------:R-:W-:-:S04]  /*b260*/  IMAD.WIDE.U32 R4, R193, R12, RZ ;  /* 0x0000000cc1047225 */ /* 0x000fc800078e00ff */
[----:B------:R-:W-:-:S04]  /*b270*/  IMAD.WIDE.U32 R6, R193, R2, RZ ;  /* 0x00000002c1067225 */ /* 0x000fc800078e00ff */
[----:B------:R-:W-:Y:S02]  /*b280*/  IMAD R11, R193, R3, R8 ;  /* 0x00000003c10b7224 */ /* 0x000fe400078e0208 */
[----:B------:R-:W-:Y:S02]  /*b290*/  IMAD.IADD R9, R5, 0x1, R9 ;  /* 0x0000000105097824 */ /* 0x000fe400078e0209 */
[----:B------:R-:W-:Y:S02]  /*b2a0*/  IMAD.IADD R5, R7, 0x1, R11 ;  /* 0x0000000107057824 */ /* 0x000fe400078e020b */
[C---:B------:R-:W-:Y:S01]  /*b2b0*/  IMAD.SHL.U32 R84, R4.reuse, 0x80, RZ ;  /* 0x0000008004547824 */ /* 0x040fe200078e00ff */
[----:B------:R-:W-:Y:S01]  /*b2c0*/  SHF.L.U64.HI R82, R4, 0x7, R9 ;  /* 0x0000000704527819 */ /* 0x000fe20000010209 */
[C---:B------:R-:W-:Y:S01]  /*b2d0*/  IMAD.SHL.U32 R87, R6.reuse, 0x80, RZ ;  /* 0x0000008006577824 */ /* 0x040fe200078e00ff */
[----:B------:R-:W-:Y:S02]  /*b2e0*/  SHF.L.U64.HI R85, R6, 0x7, R5 ;  /* 0x0000000706557819 */ /* 0x000fe40000010205 */
[----:B------:R-:W-:Y:S01]  /*b2f0*/  VIMNMX R9, R0, 0x80, PT ;  /* 0x0000008000097848 */ /* 0x000fe20003fe0100 */
        /* <DEDUP_REMOVED lines=20> */
[----:B------:R-:W-:Y:S01]  /*b440*/  VIADD R7, R16, 0x20 ;  /* 0x0000002010077836 */ /* 0x000fe20000000000 */
[----:B------:R-:W-:Y:S01]  /*b450*/  ULDC UR4, c[0x0][0x3d4] ;  /* 0x0000f50000047ab9 */ /* 0x000fe20000000800 */
[----:B------:R-:W-:Y:S01]  /*b460*/  LEA R4, P3, R0, UR6, 0x1 ;  /* 0x0000000600047c11 */ /* 0x000fe2000f8608ff */
[----:B------:R-:W-:Y:S01]  /*b470*/  IMAD.X R5, R82, 0x1, R81, P1 ;  /* 0x0000000152057824 */ /* 0x000fe200008e0651 */
[----:B------:R-:W-:Y:S01]  /*b480*/  CS2R R66, SRZ ;  /* 0x0000000000427805 */ /* 0x000fe2000001ff00 */
[C---:B------:R-:W-:Y:S01]  /*b490*/  VIADD R6, R16.reuse, 0x10 ;  /* 0x0000001010067836 */ /* 0x040fe20000000000 */
[----:B------:R-:W-:Y:S01]  /*b4a0*/  ISETP.GE.AND P1, PT, R7, UR4, PT ;  /* 0x0000000407007c0c */ /* 0x000fe2000bf26270 */
        /* <DEDUP_REMOVED lines=37> */
.L_x_2319:
[----:B------:R-:W-:Y:S05]  /*b700*/  BSYNC B1 ;  /* 0x0000000000017941 */ /* 0x000fea0003800000 */
.L_x_2318:
[----:B------:R-:W-:Y:S01]  /*b710*/  ISETP.GE.AND P1, PT, R210, R9, PT ;  /* 0x00000009d200720c */ /* 0x000fe20003f26270 */
[----:B------:R-:W-:Y:S01]  /*b720*/  BSSY B1, `(.L_x_2320) ;  /* 0x000003d000017945 */ /* 0x000fe20003800000 */
[----:B-1----:R-:W-:Y:S02]  /*b730*/  LOP3.LUT R5, R196, 0x18, R22, 0xf8, !PT ;  /* 0x00000018c4057812 */ /* 0x002fe400078ef816 */
        /* <DEDUP_REMOVED lines=14> */
[C---:B------:R-:W-:Y:S01]  /*b820*/  VIADD R4, R16.reuse, 0x10 ;  /* 0x0000001010047836 */ /* 0x040fe20000000000 */
[----:B------:R-:W-:Y:S01]  /*b830*/  IADD3 R76, P2, P3, R79, R76, R84 ;  /* 0x0000004c4f4c7210 */ /* 0x000fe20007b5e054 */
[----:B------:R-:W-:Y:S01]  /*b840*/  VIADD R6, R16, 0x20 ;  /* 0x0000002010067836 */ /* 0x000fe20000000000 */
[----:B------:R-:W-:Y:S01]  /*b850*/  ULDC UR4, c[0x0][0x3d4] ;  /* 0x0000f50000047ab9 */ /* 0x000fe20000000800 */
[----:B------:R-:W-:Y:S01]  /*b860*/  IADD3.X R0, R78, R69, R85, P4, P5 ;  /* 0x000000454e007210 */ /* 0x000fe200027ea455 */
[----:B------:R-:W-:Y:S01]  /*b870*/  ULDC.64 UR6, c[0x0][0x3c8] ;  /* 0x0000f20000067ab9 */ /* 0x000fe20000000a00 */
[----:B------:R-:W-:Y:S01]  /*b880*/  IADD3.X R5, R81, R74, R82, P2, P3 ;  /* 0x0000004a51057210 */ /* 0x000fe200017e6452 */
[----:B------:R-:W-:Y:S01]  /*b890*/  ULDC.64 UR8, c[0x0][0x3e0] ;  /* 0x0000f80000087ab9 */ /* 0x000fe20000000a00 */
[C---:B------:R-:W-:Y:S01]  /*b8a0*/  ISETP.GE.AND P5, PT, R16.reuse, UR4, PT ;  /* 0x0000000410007c0c */ /* 0x040fe2000bfa6270 */
[----:B------:R-:W-:Y:S01]  /*b8b0*/  VIADD R7, R16, 0x30 ;  /* 0x0000003010077836 */ /* 0x000fe20000000000 */
[----:B------:R-:W-:-:S02]  /*b8c0*/  ISETP.GE.AND P2, PT, R4, UR4, PT ;  /* 0x0000000404007c0c */ /* 0x000fc4000bf46270 */
[----:B------:R-:W-:Y:S02]  /*b8d0*/  CS2R R42, SRZ ;  /* 0x00000000002a7805 */ /* 0x000fe4000001ff00 */
[----:B------:R-:W-:Y:S02]  /*b8e0*/  LEA R4, P3, R76, UR6, 0x1 ;  /* 0x000000064c047c11 */ /* 0x000fe4000f8608ff */
[----:B------:R-:W-:Y:S02]  /*b8f0*/  CS2R R40, SRZ ;  /* 0x0000000000287805 */ /* 0x000fe4000001ff00 */
[----:B------:R-:W-:Y:S01]  /*b900*/  ISETP.GE.AND P4, PT, R6, UR4, PT ;  /* 0x0000000406007c0c */ /* 0x000fe2000bf86270 */
[----:B------:R-:W-:Y:S01]  /*b910*/  VIADD R8, R16, 0x40 ;  /* 0x0000004010087836 */ /* 0x000fe20000000000 */
[----:B------:R-:W-:Y:S02]  /*b920*/  LEA R6, P6, R75, UR8, 0x1 ;  /* 0x000000084b067c11 */ /* 0x000fe4000f8c08ff */
[----:B------:R-:W-:-:S02]  /*b930*/  LEA.HI.X R5, R76, UR7, R5, 0x1, P3 ;  /* 0x000000074c057c11 */ /* 0x000fc400098f0c05 */
[----:B------:R-:W-:Y:S02]  /*b940*/  ISETP.GE.AND P3, PT, R7, UR4, PT ;  /* 0x0000000407007c0c */ /* 0x000fe4000bf66270 */
        /* <DEDUP_REMOVED lines=26> */
.L_x_2321:
[----:B------:R-:W-:Y:S05]  /*baf0*/  BSYNC B1 ;  /* 0x0000000000017941 */ /* 0x000fea0003800000 */
.L_x_2320:
[----:B------:R-:W-:Y:S01]  /*bb00*/  LOP3.LUT P2, RZ, R217, 0x4, RZ, 0xc0, !PT ;  /* 0x00000004d9ff7812 */ /* 0x000fe2000784c0ff */
[----:B-1----:R-:W-:Y:S01]  /*bb10*/  IMAD R5, R197, 0x200, R10 ;  /* 0x00000200c5057824 */ /* 0x002fe200078e020a */
[----:B------:R-:W-:Y:S01]  /*bb20*/  ULDC.64 UR4, c[0x0][0x3c8] ;  /* 0x0000f20000047ab9 */ /* 0x000fe20000000a00 */
[----:B-----5:R-:W-:Y:S01]  /*bb30*/  IMAD.MOV.U32 R0, RZ, RZ, R70 ;  /* 0x000000ffff007224 */ /* 0x020fe200078e0046 */
[----:B------:R-:W-:Y:S01]  /*bb40*/  ULDC.64 UR6, c[0x0][0x3e0] ;  /* 0x0000f80000067ab9 */ /* 0x000fe20000000a00 */
[----:B------:R-:W-:Y:S02]  /*bb50*/  IMAD R60, R5, 0x2, R18 ;  /* 0x00000002053c7824 */ /* 0x000fe400078e0212 */
[----:B------:R-:W-:Y:S01]  /*bb60*/  IMAD.MOV.U32 R11, RZ, RZ, R71 ;  /* 0x000000ffff0b7224 */ /* 0x000fe200078e0047 */
[----:B------:R-:W-:Y:S01]  /*bb70*/  PRMT R106, R0, 0x7610, R106 ;  /* 0x00007610006a7816 */ /* 0x000fe2000000006a */
[----:B------:R-:W-:Y:S02]  /*bb80*/  VIADD R15, R60, 0x10400 ;  /* 0x000104003c0f7836 */ /* 0x000fe40000000000 */
[----:B------:R-:W-:Y:S01]  /*bb90*/  IMAD.MOV.U32 R14, RZ, RZ, R64 ;  /* 0x000000ffff0e7224 */ /* 0x000fe200078e0040 */
[----:B------:R-:W-:Y:S01]  /*bba0*/  PRMT R107, R11, 0x7610, R107 ;  /* 0x000076100b6b7816 */ /* 0x000fe2000000006b */
[----:B------:R-:W-:-:S02]  /*bbb0*/  IMAD.MOV.U32 R0, RZ, RZ, R65 ;  /* 0x000000ffff007224 */ /* 0x000fc400078e0041 */
[----:B------:R-:W-:Y:S01]  /*bbc0*/  VIADD R10, R60, 0x10440 ;  /* 0x000104403c0a7836 */ /* 0x000fe20000000000 */
        /* <DEDUP_REMOVED lines=19> */
[----:B------:R-:W-:Y:S01]  /*bd00*/  IMAD.MOV.U32 R0, RZ, RZ, R47 ;  /* 0x000000ffff007224 */ /* 0x000fe200078e002f */
[----:B------:R-:W-:Y:S01]  /*bd10*/  PRMT R80, R11, 0x7610, R80 ;  /* 0x000076100b507816 */ /* 0x000fe20000000050 */
[----:B------:R-:W-:-:S02]  /*bd20*/  IMAD.MOV.U32 R11, RZ, RZ, R66 ;  /* 0x000000ffff0b7224 */ /* 0x000fc400078e0042 */
[----:B------:R-:W-:Y:S01]  /*bd30*/  IMAD.MOV.U32 R61, RZ, RZ, R67 ;  /* 0x000000ffff3d7224 */ /* 0x000fe200078e0043 */
[----:B------:R-:W-:Y:S01]  /*bd40*/  PRMT R81, R0, 0x7610, R81 ;  /* 0x0000761000517816 */ /* 0x000fe20000000051 */
[----:B------:R-:W-:Y:S01]  /*bd50*/  IMAD.MOV.U32 R0, RZ, RZ, R62 ;  /* 0x000000ffff007224 */ /* 0x000fe200078e003e */
[----:B------:R-:W1:Y:S01]  /*bd60*/  @P2 LDC R15, c[0x0][0x430] ;  /* 0x00010c00ff0f2b82 */ /* 0x000e620000000800 */
        /* <DEDUP_REMOVED lines=12> */
[----:B------:R-:W-:-:S02]  /*be30*/  IMAD.MOV.U32 R4, RZ, RZ, R72 ;  /* 0x000000ffff047224 */ /* 0x000fc400078e0048 */
[----:B------:R-:W-:Y:S01]  /*be40*/  IMAD.MOV.U32 R69, RZ, RZ, R48 ;  /* 0x000000ffff457224 */ /* 0x000fe200078e0030 */
[----:B------:R-:W-:Y:S01]  /*be50*/  PRMT R96, R0, 0x7610, R96 ;  /* 0x0000761000607816 */ /* 0x000fe20000000060 */
[----:B0-----:R-:W-:-:S03]  /*be60*/  @P2 IMAD.HI.U32 R0, R11, R14, RZ ;  /* 0x0000000e0b002227 */ /* 0x001fc600078e00ff */
[----:B------:R-:W-:Y:S01]  /*be70*/  PRMT R90, R69, 0x7610, R90 ;  /* 0x00007610455a7816 */ /* 0x000fe2000000005a */
[----:B------:R-:W-:Y:S02]  /*be80*/  IMAD.MOV.U32 R14, RZ, RZ, R49 ;  /* 0x000000ffff0e7224 */ /* 0x000fe400078e0031 */
[----:B------:R-:W-:Y:S01]  /*be90*/  IMAD.MOV.U32 R72, RZ, RZ, R53 ;  /* 0x000000ffff487224 */ /* 0x000fe200078e0035 */
[----:B-1----:R-:W-:Y:S01]  /*bea0*/  @P2 SHF.R.U32.HI R11, RZ, R15, R0 ;  /* 0x0000000fff0b2219 */ /* 0x002fe20000011600 */
[----:B------:R-:W-:Y:S01]  /*beb0*/  IMAD.MOV.U32 R0, RZ, RZ, R40 ;  /* 0x000000ffff007224 */ /* 0x000fe200078e0028 */
[----:B------:R-:W-:Y:S01]  /*bec0*/  PRMT R91, R14, 0x7610, R91 ;  /* 0x000076100e5b7816 */ /* 0x000fe2000000005b */
        /* <DEDUP_REMOVED lines=8> */
[----:B------:R-:W-:Y:S01]  /*bf50*/  IMAD.MOV.U32 R7, RZ, RZ, R77 ;  /* 0x000000ffff077224 */ /* 0x000fe200078e004d */
[----:B------:R-:W-:Y:S01]  /*bf60*/  PRMT R84, R69, 0x7610, R84 ;  /* 0x0000761045547816 */ /* 0x000fe20000000054 */
[----:B------:R-:W-:-:S02]  /*bf70*/  IMAD.MOV.U32 R72, RZ, RZ, R45 ;  /* 0x000000ffff487224 */ /* 0x000fc400078e002d */
[----:B------:R-:W-:Y:S02]  /*bf80*/  IMAD R14, R15, R2, RZ ;  /* 0x000000020f0e7224 */ /* 0x000fe400078e02ff */
[----:B------:R-:W-:Y:S01]  /*bf90*/  IMAD.WIDE.U32 R4, R11, R12, R4 ;  /* 0x0000000c0b047225 */ /* 0x000fe200078e0004 */
[----:B------:R-:W-:-:S03]  /*bfa0*/  PRMT R85, R72, 0x7610, R85 ;  /* 0x0000761048557816 */ /* 0x000fc60000000055 */
[C---:B------:R-:W-:Y:S02]  /*bfb0*/  IMAD R13, R11.reuse, R13, R0 ;  /* 0x0000000d0b0d7224 */ /* 0x040fe400078e0200 */
[----:B------:R-:W-:-:S04]  /*bfc0*/  IMAD.WIDE.U32 R6, R11, R2, R6 ;  /* 0x000000020b067225 */ /* 0x000fc800078e0006 */
[----:B------:R-:W-:Y:S01]  /*bfd0*/  IMAD R15, R11, R3, R14 ;  /* 0x000000030b0f7224 */ /* 0x000fe200078e020e */
[----:B------:R-:W-:Y:S01]  /*bfe0*/  LEA R3, P2, R4, UR4, 0x1 ;  /* 0x0000000404037c11 */ /* 0x000fe2000f8408ff */
[----:B------:R-:W-:Y:S01]  /*bff0*/  IMAD.MOV.U32 R69, RZ, RZ, R36 ;  /* 0x000000ffff457224 */ /* 0x000fe200078e0024 */
[----:B------:R-:W-:Y:S01]  /*c000*/  LEA R0, P3, R6, UR6, 0x1 ;  /* 0x0000000606007c11 */ /* 0x000fe2000f8608ff */
[----:B------:R-:W-:Y:S01]  /*c010*/  IMAD.MOV.U32 R72, RZ, RZ, R37 ;  /* 0x000000ffff487224 */ /* 0x000fe200078e0025 */
[----:B------:R-:W-:Y:S01]  /*c020*/  UMOV UR4, 0xffffffff ;  /* 0xffffffff00047882 */ /* 0x000fe20000000000 */
[----:B------:R-:W-:Y:S01]  /*c030*/  IMAD.MOV.U32 R2, RZ, RZ, R32 ;  /* 0x000000ffff027224 */ /* 0x000fe200078e0020 */
[----:B------:R-:W-:Y:S01]  /*c040*/  PRMT R61, R69, 0x7610, R61 ;  /* 0x00007610453d7816 */ /* 0x000fe2000000003d */
[----:B------:R-:W-:Y:S01]  /*c050*/  IMAD.IADD R11, R5, 0x1, R13 ;  /* 0x00000001050b7824 */ /* 0x000fe200078e020d */
[----:B------:R-:W-:Y:S01]  /*c060*/  PRMT R69, R72, 0x7610, R69 ;  /* 0x0000761048457816 */ /* 0x000fe20000000045 */
[----:B------:R-:W-:Y:S01]  /*c070*/  IMAD.IADD R5, R7, 0x1, R15 ;  /* 0x0000000107057824 */ /* 0x000fe200078e020f */
[----:B------:R-:W-:Y:S01]  /*c080*/  PRMT R72, R2, 0x7610, R72 ;  /* 0x0000761002487816 */ /* 0x000fe20000000048 */
[----:B------:R-:W-:Y:S01]  /*c090*/  IMAD.MOV.U32 R12, RZ, RZ, R33 ;  /* 0x000000ffff0c7224 */ /* 0x000fe200078e0021 */
[----:B------:R-:W-:-:S02]  /*c0a0*/  LEA.HI.X R4, R4, UR5, R11, 0x1, P2 ;  /* 0x0000000504047c11 */ /* 0x000fc400090f0c0b */
[----:B------:R-:W-:Y:S02]  /*c0b0*/  LEA.HI.X R2, R6, UR7, R5, 0x1, P3 ;  /* 0x0000000706027c11 */ /* 0x000fe400098f0c05 */
[----:B------:R-:W-:Y:S02]  /*c0c0*/  PRMT R73, R12, 0x7610, R73 ;  /* 0x000076100c497816 */ /* 0x000fe40000000049 */
[----:B------:R-:W-:Y:S01]  /*c0d0*/  LEA.HI R5, R209, R209, RZ, 0x1 ;  /* 0x000000d1d1057211 */ /* 0x000fe200078f08ff */
[----:B------:R-:W-:Y:S06]  /*c0e0*/  BRA.DIV UR4, `(.L_x_2322) ;  /* 0x0000016e04f07947 */ /* 0x000fec000b800000 */
.L_x_2544:
[----:B------:R-:W-:-:S03]  /*c0f0*/  UMOV UR4, 0xffffffff ;  /* 0xffffffff00047882 */ /* 0x000fc60000000000 */
[----:B------:R-:W-:Y:S05]  /*c100*/  BRA.DIV UR4, `(.L_x_2323) ;  /* 0x0000017204107947 */ /* 0x000fea000b800000 */
.L_x_2547:
[----:B------:R-:W-:-:S03]  /*c110*/  UMOV UR4, 0xffffffff ;  /* 0xffffffff00047882 */ /* 0x000fc60000000000 */
[----:B------:R-:W-:Y:S05]  /*c120*/  BRA.DIV UR4, `(.L_x_2324) ;  /* 0x0000017204307947 */ /* 0x000fea000b800000 */
.L_x_2550:
[----:B------:R-:W-:-:S03]  /*c130*/  UMOV UR4, 0xffffffff ;  /* 0xffffffff00047882 */ /* 0x000fc60000000000 */
[----:B------:R-:W-:Y:S05]  /*c140*/  BRA.DIV UR4, `(.L_x_2325) ;  /* 0x0000017204507947 */ /* 0x000fea000b800000 */
.L_x_2553:
[----:B------:R-:W-:-:S03]  /*c150*/  UMOV UR4, 0xffffffff ;  /* 0xffffffff00047882 */ /* 0x000fc60000000000 */
[----:B------:R-:W-:Y:S05]  /*c160*/  BRA.DIV UR4, `(.L_x_2326) ;  /* 0x0000017204707947 */ /* 0x000fea000b800000 */
.L_x_2556:
[----:B------:R-:W-:Y:S01]  /*c170*/  UMOV UR4, 0xffffffff ;  /* 0xffffffff00047882 */ /* 0x000fe20000000000 */
[----:B------:R-:W-:Y:S02]  /*c180*/  LOP3.LUT R4, R5, 0xfffffffe, RZ, 0xc0, !PT ;  /* 0xfffffffe05047812 */ /* 0x000fe400078ec0ff */
[----:B------:R-:W-:Y:S05]  /*c190*/  BRA.DIV UR4, `(.L_x_2327) ;  /* 0x00000172048c7947 */ /* 0x000fea000b800000 */
.L_x_2559:
[----:B------:R-:W-:Y:S01]  /*c1a0*/  UMOV UR4, 0xffffffff ;  /* 0xffffffff00047882 */ /* 0x000fe20000000000 */
[----:B------:R-:W-:Y:S02]  /*c1b0*/  IMAD.IADD R3, R209, 0x1, -R4 ;  /* 0x00000001d1037824 */ /* 0x000fe400078e0a04 */
[----:B------:R-:W-:Y:S05]  /*c1c0*/  BRA.DIV UR4, `(.L_x_2328) ;  /* 0x0000017204a87947 */ /* 0x000fea000b800000 */
.L_x_2562:
[----:B------:R-:W-:Y:S01]  /*c1d0*/  UMOV UR4, 0xffffffff ;  /* 0xffffffff00047882 */ /* 0x000fe20000000000 */
[----:B------:R-:W-:Y:S02]  /*c1e0*/  SHF.L.U32 R3, R3, 0x1f, RZ ;  /* 0x0000001f03037819 */ /* 0x000fe400000006ff */
[----:B------:R-:W-:Y:S05]  /*c1f0*/  BRA.DIV UR4, `(.L_x_2329) ;  /* 0x0000017204c47947 */ /* 0x000fea000b800000 */
.L_x_2565:
        /* <DEDUP_REMOVED lines=35> */
.L_x_2566:
[----:B------:R-:W-:Y:S05]  /*c430*/  BSYNC B1 ;  /* 0x0000000000017941 */ /* 0x000fea0003800000 */
.L_x_2330:
[----:B------:R-:W-:Y:S01]  /*c440*/  BSSY B1, `(.L_x_2332) ;  /* 0x0000134000017945 */ /* 0x000fe20003800000 */
[----:B0-----:R-:W-:Y:S02]  /*c450*/  PRMT R3, R4, 0x7610, R3 ;  /* 0x0000761004037816 */ /* 0x001fe40000000003 */
[----:B------:R-:W-:Y:S01]  /*c460*/  PRMT R11, R5, 0x7610, R11 ;  /* 0x00007610050b7816 */ /* 0x000fe2000000000b */
[----:B------:R-:W-:Y:S06]  /*c470*/  @P0 BRA `(.L_x_2333) ;  /* 0x0000001000c00947 */ /* 0x000fec0003800000 */
[----:B------:R-:W0:Y:S01]  /*c480*/  LDC R5, c[0x0][0x3d4] ;  /* 0x0000f500ff057b82 */ /* 0x000e220000000800 */
        /* <DEDUP_REMOVED lines=34> */
[C---:B------:R-:W-:Y:S01]  /*c6b0*/  FFMA.FTZ R113, R66.reuse, R106, -R113 ;  /* 0x0000006a42717223 */ /* 0x040fe20000010871 */
        /* <DEDUP_REMOVED lines=24> */
.L_x_2335:
[----:B------:R-:W-:Y:S05]  /*c840*/  BSYNC B2 ;  /* 0x0000000000027941 */ /* 0x000fea0003800000 */
.L_x_2334:
[----:B------:R-:W-:Y:S04]  /*c850*/  BSSY B2, `(.L_x_2336) ;  /* 0x0000030000027945 */ /* 0x000fe80003800000 */
[----:B------:R-:W-:Y:S05]  /*c860*/  @P2 BRA `(.L_x_2337) ;  /* 0x0000000000b82947 */ /* 0x000fea0003800000 */
[----:B0-----:R-:W0:Y:S01]  /*c870*/  LDS.128 R4, [R10] ;  /* 0x000000000a047984 */ /* 0x001e220000000c00 */
        /* <DEDUP_REMOVED lines=45> */
.L_x_2337:
[----:B------:R-:W-:Y:S05]  /*cb50*/  BSYNC B2 ;  /* 0x0000000000027941 */ /* 0x000fea0003800000 */
.L_x_2336:
[----:B------:R-:W-:Y:S04]  /*cb60*/  BSSY B2, `(.L_x_2338) ;  /* 0x0000030000027945 */ /* 0x000fe80003800000 */
[----:B------:R-:W-:Y:S05]  /*cb70*/  @P3 BRA `(.L_x_2339) ;  /* 0x0000000000b83947 */ /* 0x000fea0003800000 */
[----:B01----:R-:W0:Y:S01]  /*cb80*/  LDS.128 R4, [R60+0x14400] ;  /* 0x014400003c047984 */ /* 0x003e220000000c00 */
        /* <DEDUP_REMOVED lines=45> */
.L_x_2339:
[----:B------:R-:W-:Y:S05]  /*ce60*/  BSYNC B2 ;  /* 0x0000000000027941 */ /* 0x000fea0003800000 */
.L_x_2338:
        /* <DEDUP_REMOVED lines=48> */
.L_x_2341:
[----:B------:R-:W-:Y:S05]  /*d170*/  BSYNC B2 ;  /* 0x0000000000027941 */ /* 0x000fea0003800000 */
.L_x_2340:
[----:B------:R-:W-:Y:S04]  /*d180*/  BSSY B2, `(.L_x_2342) ;  /* 0x0000030000027945 */ /* 0x000fe80003800000 */
[----:B------:R-:W-:Y:S05]  /*d190*/  @P5 BRA `(.L_x_2343) ;  /* 0x0000000000b85947 */ /* 0x000fea0003800000 */
[----:B0123--:R-:W0:Y:S01]  /*d1a0*/  LDS.128 R4, [R60+0x18400] ;  /* 0x018400003c047984 */ /* 0x00fe220000000c00 */
        /* <DEDUP_REMOVED lines=45> */
.L_x_2343:
[----:B------:R-:W-:Y:S05]  /*d480*/  BSYNC B2 ;  /* 0x0000000000027941 */ /* 0x000fea0003800000 */
.L_x_2342:
[----:B------:R-:W-:Y:S05]  /*d490*/  @P6 BRA `(.L_x_2333) ;  /* 0x0000000000b86947 */ /* 0x000fea0003800000 */
[----:B01234-:R-:W0:Y:S01]  /*d4a0*/  LDS.128 R4, [R10+0x8000] ;  /* 0x008000000a047984 */ /* 0x01fe220000000c00 */
        /* <DEDUP_REMOVED lines=45> */
.L_x_2333:
[----:B------:R-:W-:Y:S05]  /*d780*/  BSYNC B1 ;  /* 0x0000000000017941 */ /* 0x000fea0003800000 */
.L_x_2332:
        /* <DEDUP_REMOVED lines=61> */
.L_x_2346:
[----:B------:R-:W-:Y:S05]  /*db60*/  BSYNC B1 ;  /* 0x0000000000017941 */ /* 0x000fea0003800000 */
.L_x_2345:
        /* <DEDUP_REMOVED lines=26> */
[----:B------:R-:W-:Y:S02]  /*dd10*/  IMAD.U32 R7, R5, 0x10000, RZ ;  /* 0x0001000005077824 */ /* 0x000fe400078e00ff */
        /* <DEDUP_REMOVED lines=9> */
[----:B------:R-:W-:-:S02]  /*ddb0*/  FMUL.FTZ R38, R4, R37 ;  /* 0x0000002504267220 */ /* 0x000fc40000410000 */
[C---:B------:R-:W-:Y:S01]  /*ddc0*/  FMUL.FTZ R40, R5.reuse, R36 ;  /* 0x0000002405287220 */ /* 0x040fe20000410000 */
[C---:B------:R-:W-:Y:S01]  /*ddd0*/  FFMA.FTZ R4, R6.reuse, R37, -R41 ;  /* 0x0000002506047223 */ /* 0x040fe20000010829 */
[-C--:B------:R-:W-:Y:S01]  /*dde0*/  FMUL.FTZ R43, R5, R88.reuse ;  /* 0x00000058052b7220 */ /* 0x080fe20000410000 */
[----:B------:R-:W-:Y:S01]  /*ddf0*/  FFMA.FTZ R39, R6, R39, R38 ;  /* 0x0000002706277223 */ /* 0x000fe20000010026 */
[----:B------:R-:W-:Y:S01]  /*de00*/  FFMA.FTZ R5, R7, R88, -R40 ;  /* 0x0000005807057223 */ /* 0x000fe20000010828 */
[----:B------:R-:W-:Y:S01]  /*de10*/  F2FP.BF16.F32.PACK_AB R6, R45, R42 ;  /* 0x0000002a2d06723e */ /* 0x000fe200000010ff */
[----:B------:R-:W-:Y:S01]  /*de20*/  FFMA.FTZ R36, R7, R36, R43 ;  /* 0x0000002407247223 */ /* 0x000fe2000001002b */
[----:B------:R-:W-:Y:S02]  /*de30*/  F2FP.BF16.F32.PACK_AB R7, R44, R89 ;  /* 0x000000592c07723e */ /* 0x000fe400000010ff */
[----:B------:R-:W-:Y:S02]  /*de40*/  F2FP.BF16.F32.PACK_AB R4, R39, R4 ;  /* 0x000000042704723e */ /* 0x000fe400000010ff */
[----:B------:R-:W-:-:S05]  /*de50*/  F2FP.BF16.F32.PACK_AB R5, R36, R5 ;  /* 0x000000052405723e */ /* 0x000fca00000010ff */
[----:B------:R1:W-:Y:S02]  /*de60*/  STS.128 [R10+0x2000], R4 ;  /* 0x002000040a007388 */ /* 0x0003e40000000c00 */
.L_x_2348:
[----:B------:R-:W-:Y:S05]  /*de70*/  BSYNC B1 ;  /* 0x0000000000017941 */ /* 0x000fea0003800000 */
.L_x_2347:
        /* <DEDUP_REMOVED lines=48> */
.L_x_2350:
[----:B------:R-:W-:Y:S05]  /*e180*/  BSYNC B1 ;  /* 0x0000000000017941 */ /* 0x000fea0003800000 */
.L_x_2349:
        /* <DEDUP_REMOVED lines=48> */
.L_x_2352:
[----:B------:R-:W-:Y:S05]  /*e490*/  BSYNC B1 ;  /* 0x0000000000017941 */ /* 0x000fea0003800000 */
.L_x_2351:
        /* <DEDUP_REMOVED lines=9> */
[----:B------:R-:W-:Y:S01]  /*e530*/  PRMT R24, R14, 0x5410, R29 ;  /* 0x000054100e187816 */ /* 0x000fe2000000001d */
[C---:B------:R-:W-:Y:S01]  /*e540*/  IMAD.U32 R29, R28.reuse, 0x10000, RZ ;  /* 0x000100001c1d7824 */ /* 0x040fe200078e00ff */
[----:B------:R-:W-:Y:S01]  /*e550*/  LOP3.LUT R28, R28, 0xffff0000, RZ, 0xc0, !PT ;  /* 0xffff00001c1c7812 */ /* 0x000fe200078ec0ff */
[C---:B------:R-:W-:Y:S01]  /*e560*/  IMAD.U32 R26, R25.reuse, 0x10000, RZ ;  /* 0x00010000191a7824 */ /* 0x040fe200078e00ff */
[----:B------:R-:W-:Y:S02]  /*e570*/  PRMT R27, R12, 0x5410, R27 ;  /* 0x000054100c1b7816 */ /* 0x000fe4000000001b */
        /* <DEDUP_REMOVED lines=9> */
[C---:B------:R-:W-:Y:S01]  /*e610*/  FFMA.FTZ R31, R12.reuse, R26, -R31 ;  /* 0x0000001a0c1f7223 */ /* 0x040fe2000001081f */
[----:B------:R-:W-:Y:S01]  /*e620*/  FFMA.FTZ R30, R12, R29, R30 ;  /* 0x0000001d0c1e7223 */ /* 0x000fe2000001001e */
[-C--:B------:R-:W-:Y:S01]  /*e630*/  FFMA.FTZ R29, R14, R25.reuse, -R13 ;  /* 0x000000190e1d7223 */ /* 0x080fe2000001080d */
[C---:B------:R-:W-:Y:S01]  /*e640*/  IMAD.U32 R7, R5.reuse, 0x10000, RZ ;  /* 0x0001000005077824 */ /* 0x040fe200078e00ff */
[----:B------:R-:W-:Y:S01]  /*e650*/  LOP3.LUT R4, R4, 0xffff0000, RZ, 0xc0, !PT ;  /* 0xffff000004047812 */ /* 0x000fe200078ec0ff */
[C---:B------:R-:W-:Y:S01]  /*e660*/  IMAD.U32 R13, R24.reuse, 0x10000, RZ ;  /* 0x00010000180d7824 */ /* 0x040fe200078e00ff */
[----:B------:R-:W-:Y:S01]  /*e670*/  LOP3.LUT R5, R5, 0xffff0000, RZ, 0xc0, !PT ;  /* 0xffff000005057812 */ /* 0x000fe200078ec0ff */
[----:B------:R-:W-:Y:S01]  /*e680*/  FMUL.FTZ R33, R15, R25 ;  /* 0x000000190f217220 */ /* 0x000fe20000410000 */
[C---:B------:R-:W-:Y:S01]  /*e690*/  LOP3.LUT R12, R27.reuse, 0xffff0000, RZ, 0xc0, !PT ;  /* 0xffff00001b0c7812 */ /* 0x040fe200078ec0ff */
[----:B------:R-:W-:Y:S01]  /*e6a0*/  IMAD.U32 R15, R27, 0x10000, RZ ;  /* 0x000100001b0f7824 */ /* 0x000fe200078e00ff */
[----:B------:R-:W-:Y:S01]  /*e6b0*/  LOP3.LUT R24, R24, 0xffff0000, RZ, 0xc0, !PT ;  /* 0xffff000018187812 */ /* 0x000fe200078ec0ff */
[----:B------:R-:W-:Y:S01]  /*e6c0*/  FFMA.FTZ R28, R14, R28, R33 ;  /* 0x0000001c0e1c7223 */ /* 0x000fe20000010021 */
[C---:B------:R-:W-:Y:S01]  /*e6d0*/  FMUL.FTZ R14, R4.reuse, R13 ;  /* 0x0000000d040e7220 */ /* 0x040fe20000410000 */
[-C--:B------:R-:W-:Y:S01]  /*e6e0*/  FMUL.FTZ R25, R4, R15.reuse ;  /* 0x0000000f04197220 */ /* 0x080fe20000410000 */
[C---:B------:R-:W-:Y:S01]  /*e6f0*/  FMUL.FTZ R26, R5.reuse, R12 ;  /* 0x0000000c051a7220 */ /* 0x040fe20000410000 */
[-C--:B------:R-:W-:Y:S01]  /*e700*/  FMUL.FTZ R27, R5, R24.reuse ;  /* 0x00000018051b7220 */ /* 0x080fe20000410000 */
[C---:B------:R-:W-:Y:S01]  /*e710*/  FFMA.FTZ R15, R6.reuse, R15, R14 ;  /* 0x0000000f060f7223 */ /* 0x040fe2000001000e */
[----:B------:R-:W-:Y:S01]  /*e720*/  FFMA.FTZ R4, R6, R13, -R25 ;  /* 0x0000000d06047223 */ /* 0x000fe20000010819 */
[C---:B------:R-:W-:Y:S01]  /*e730*/  FFMA.FTZ R5, R7.reuse, R24, -R26 ;  /* 0x0000001807057223 */ /* 0x040fe2000001081a */
[----:B------:R-:W-:Y:S01]  /*e740*/  FFMA.FTZ R12, R7, R12, R27 ;  /* 0x0000000c070c7223 */ /* 0x000fe2000001001b */
[----:B------:R-:W-:-:S02]  /*e750*/  F2FP.BF16.F32.PACK_AB R6, R30, R31 ;  /* 0x0000001f1e06723e */ /* 0x000fc400000010ff */
[----:B------:R-:W-:Y:S02]  /*e760*/  F2FP.BF16.F32.PACK_AB R7, R28, R29 ;  /* 0x0000001d1c07723e */ /* 0x000fe400000010ff */
[----:B------:R-:W-:Y:S02]  /*e770*/  F2FP.BF16.F32.PACK_AB R4, R15, R4 ;  /* 0x000000040f04723e */ /* 0x000fe400000010ff */
[----:B------:R-:W-:-:S05]  /*e780*/  F2FP.BF16.F32.PACK_AB R5, R12, R5 ;  /* 0x000000050c05723e */ /* 0x000fca00000010ff */
[----:B------:R4:W-:Y:S02]  /*e790*/  STS.128 [R60+0x1a400], R4 ;  /* 0x01a400043c007388 */ /* 0x0009e40000000c00 */
.L_x_2354:
[----:B------:R-:W-:Y:S05]  /*e7a0*/  BSYNC B1 ;  /* 0x0000000000017941 */ /* 0x000fea0003800000 */
.L_x_2353:
        /* <DEDUP_REMOVED lines=8> */
[C---:B------:R-:W-:Y:S01]  /*e830*/  LOP3.LUT R20, R14.reuse, 0xffff0000, RZ, 0xc0, !PT ;  /* 0xffff00000e147812 */ /* 0x040fe200078ec0ff */
[----:B------:R-:W-:Y:S01]  /*e840*/  IMAD.U32 R21, R14, 0x10000, RZ ;  /* 0x000100000e157824 */ /* 0x000fe200078e00ff */
[C---:B------:R-:W-:Y:S01]  /*e850*/  LOP3.LUT R14, R11.reuse, 0xffff0000, RZ, 0xc0, !PT ;  /* 0xffff00000b0e7812 */ /* 0x040fe200078ec0ff */
[----:B------:R-:W-:Y:S01]  /*e860*/  IMAD.U32 R13, R11, 0x10000, RZ ;  /* 0x000100000b0d7824 */ /* 0x000fe200078e00ff */
[----:B------:R-:W-:Y:S02]  /*e870*/  PRMT R15, R0, 0x5410, R15 ;  /* 0x00005410000f7816 */ /* 0x000fe4000000000f */
[----:B------:R-:W-:Y:S01]  /*e880*/  PRMT R12, R3, 0x5410, R12 ;  /* 0x00005410030c7816 */ /* 0x000fe2000000000c */
        /* <DEDUP_REMOVED lines=9> */
[C---:B------:R-:W-:Y:S01]  /*e920*/  IMAD.U32 R3, R5.reuse, 0x10000, RZ ;  /* 0x0001000005037824 */ /* 0x040fe200078e00ff */
[----:B------:R-:W-:Y:S01]  /*e930*/  LOP3.LUT R4, R5, 0xffff0000, RZ, 0xc0, !PT ;  /* 0xffff000005047812 */ /* 0x000fe200078ec0ff */
[----:B------:R-:W-:Y:S01]  /*e940*/  FFMA.FTZ R24, R8, R21, R6 ;  /* 0x0000001508187223 */ /* 0x000fe20000010006 */
[-C--:B------:R-:W-:Y:S01]  /*e950*/  FMUL.FTZ R6, R7, R14.reuse ;  /* 0x0000000e07067220 */ /* 0x080fe20000410000 */
[C---:B------:R-:W-:Y:S01]  /*e960*/  IMAD.U32 R7, R15.reuse, 0x10000, RZ ;  /* 0x000100000f077824 */ /* 0x040fe200078e00ff */
[----:B------:R-:W-:Y:S01]  /*e970*/  LOP3.LUT R15, R15, 0xffff0000, RZ, 0xc0, !PT ;  /* 0xffff00000f0f7812 */ /* 0x000fe200078ec0ff */
[C---:B------:R-:W-:Y:S01]  /*e980*/  IMAD.U32 R5, R12.reuse, 0x10000, RZ ;  /* 0x000100000c057824 */ /* 0x040fe200078e00ff */
[----:B------:R-:W-:Y:S01]  /*e990*/  LOP3.LUT R12, R12, 0xffff0000, RZ, 0xc0, !PT ;  /* 0xffff00000c0c7812 */ /* 0x000fe200078ec0ff */
[----:B------:R-:W-:Y:S01]  /*e9a0*/  FFMA.FTZ R11, R8, R13, -R11 ;  /* 0x0000000d080b7223 */ /* 0x000fe2000001080b */
[C---:B------:R-:W-:Y:S01]  /*e9b0*/  FFMA.FTZ R26, R9.reuse, R14, -R26 ;  /* 0x0000000e091a7223 */ /* 0x040fe2000001081a */
[----:B------:R-:W-:Y:S01]  /*e9c0*/  FFMA.FTZ R13, R9, R20, R6 ;  /* 0x00000014090d7223 */ /* 0x000fe20000010006 */
[C---:B------:R-:W-:Y:S01]  /*e9d0*/  FMUL.FTZ R9, R2.reuse, R7 ;  /* 0x0000000702097220 */ /* 0x040fe20000410000 */
[----:B------:R-:W-:Y:S01]  /*e9e0*/  FMUL.FTZ R2, R2, R5 ;  /* 0x0000000502027220 */ /* 0x000fe20000410000 */
        /* <DEDUP_REMOVED lines=12> */
.L_x_2317:
        /* <DEDUP_REMOVED lines=64> */
.L_x_2356:
[----:B------:R-:W-:Y:S05]  /*eeb0*/  BSYNC B1 ;  /* 0x0000000000017941 */ /* 0x000fea0003800000 */
.L_x_2355:
[----:B------:R-:W-:Y:S01]  /*eec0*/  BSSY B1, `(.L_x_2357) ;  /* 0x0000026000017945 */ /* 0x000fe20003800000 */
[----:B-----5:R-:W-:Y:S01]  /*eed0*/  IMAD.MOV.U32 R72, RZ, RZ, R4 ;  /* 0x000000ffff487224 */ /* 0x020fe200078e0004 */
[----:B------:R-:W-:Y:S01]  /*eee0*/  CS2R R66, SRZ ;  /* 0x0000000000427805 */ /* 0x000fe2000001ff00 */
[----:B------:R-:W-:Y:S02]  /*eef0*/  IMAD.MOV.U32 R73, RZ, RZ, R5 ;  /* 0x000000ffff497224 */ /* 0x000fe400078e0005 */
[----:B------:R-:W-:Y:S01]  /*ef00*/  IMAD.MOV.U32 R77, RZ, RZ, R6 ;  /* 0x000000ffff4d7224 */ /* 0x000fe200078e0006 */
[----:B------:R-:W-:Y:S06]  /*ef10*/  @P1 BRA `(.L_x_2358) ;  /* 0x0000000000801947 */ /* 0x000fec0003800000 */
[----:B------:R-:W-:Y:S01]  /*ef20*/  IADD3 R76, P2, P3, R71, R76, R84 ;  /* 0x0000004c474c7210 */ /* 0x000fe20007b5e054 */
[----:B------:R-:W-:Y:S01]  /*ef30*/  ULDC.64 UR4, c[0x0][0x3c8] ;  /* 0x0000f20000047ab9 */ /* 0x000fe20000000a00 */
[----:B------:R-:W-:Y:S01]  /*ef40*/  IADD3 R75, P4, P5, R70, R75, R87 ;  /* 0x0000004b464b7210 */ /* 0x000fe20007d9e057 */
[----:B------:R-:W-:Y:S01]  /*ef50*/  ULDC.64 UR6, c[0x0][0x3e0] ;  /* 0x0000f80000067ab9 */ /* 0x000fe20000000a00 */
[----:B0-----:R-:W-:Y:S02]  /*ef60*/  IADD3.X R15, R83, R74, R82, P2, P3 ;  /* 0x0000004a530f7210 */ /* 0x001fe400017e6452 */
        /* <DEDUP_REMOVED lines=27> */
.L_x_2358:
[----:B------:R-:W-:Y:S05]  /*f120*/  BSYNC B1 ;  /* 0x0000000000017941 */ /* 0x000fea0003800000 */
.L_x_2357:
[----:B------:R-:W-:Y:S01]  /*f130*/  IMAD.MOV.U32 R0, RZ, RZ, R7 ;  /* 0x000000ffff007224 */ /* 0x000fe200078e0007 */
[----:B------:R-:W-:Y:S01]  /*f140*/  ISETP.NE.AND P2, PT, R78, 0x1, PT ;  /* 0x000000014e00780c */ /* 0x000fe20003f45270 */
[----:B01----:R-:W-:Y:S01]  /*f150*/  IMAD.MOV.U32 R14, RZ, RZ, R24 ;  /* 0x000000ffff0e7224 */ /* 0x003fe200078e0018 */
[----:B------:R-:W-:Y:S01]  /*f160*/  ULDC.64 UR4, c[0x0][0x3c8] ;  /* 0x0000f20000047ab9 */ /* 0x000fe20000000a00 */
        /* <DEDUP_REMOVED lines=19> */
[----:B------:R-:W-:Y:S01]  /*f2a0*/  PRMT R87, R0, 0x7610, R87 ;  /* 0x0000761000577816 */ /* 0x000fe20000000057 */
        /* <DEDUP_REMOVED lines=17> */
[----:B------:R-:W-:-:S02]  /*f3c0*/  PRMT R102, R0, 0x7610, R102 ;  /* 0x0000761000667816 */ /* 0x000fc40000000066 */
[----:B------:R-:W-:Y:S01]  /*f3d0*/  PRMT R100, R20, 0x7610, R100 ;  /* 0x0000761014647816 */ /* 0x000fe20000000064 */
[----:B------:R-:W-:Y:S01]  /*f3e0*/  IMAD.MOV.U32 R20, RZ, RZ, R37 ;  /* 0x000000ffff147224 */ /* 0x000fe200078e0025 */
[----:B------:R-:W-:Y:S01]  /*f3f0*/  PRMT R91, R69, 0x7610, R91 ;  /* 0x00007610455b7816 */ /* 0x000fe2000000005b */
[----:B-1----:R-:W-:-:S03]  /*f400*/  @P2 IMAD.HI.U32 R0, R15, R14, RZ ;  /* 0x0000000e0f002227 */ /* 0x002fc600078e00ff */
[----:B------:R-:W-:Y:S01]  /*f410*/  PRMT R101, R20, 0x7610, R101 ;  /* 0x0000761014657816 */ /* 0x000fe20000000065 */
[----:B------:R-:W-:Y:S01]  /*f420*/  IMAD.MOV.U32 R14, RZ, RZ, R61 ;  /* 0x000000ffff0e7224 */ /* 0x000fe200078e003d */
[----:B0-----:R-:W-:Y:S01]  /*f430*/  @P2 SHF.R.U32.HI R15, RZ, R21, R0 ;  /* 0x00000015ff0f2219 */ /* 0x001fe20000011600 */
[----:B-----5:R-:W-:Y:S02]  /*f440*/  IMAD.MOV.U32 R0, RZ, RZ, R40 ;  /* 0x000000ffff007224 */ /* 0x020fe400078e0028 */
[----:B------:R-:W-:Y:S01]  /*f450*/  IMAD.MOV.U32 R20, RZ, RZ, R60 ;  /* 0x000000ffff147224 */ /* 0x000fe200078e003c */
[----:B------:R-:W-:Y:S01]  /*f460*/  PRMT R89, R14, 0x7610, R89 ;  /* 0x000076100e597816 */ /* 0x000fe20000000059 */
[----:B------:R-:W-:Y:S01]  /*f470*/  IMAD.MOV.U32 R14, RZ, RZ, R41 ;  /* 0x000000ffff0e7224 */ /* 0x000fe200078e0029 */
[----:B------:R-:W-:Y:S01]  /*f480*/  SHF.R.S32.HI R21, RZ, 0x1f, R15 ;  /* 0x0000001fff157819 */ /* 0x000fe2000001140f */
[----:B------:R-:W-:Y:S01]  /*f490*/  IMAD.WIDE.U32 R8, R15, R12, R8 ;  /* 0x0000000c0f087225 */ /* 0x000fe200078e0008 */
[----:B------:R-:W-:-:S02]  /*f4a0*/  PRMT R74, R0, 0x7610, R74 ;  /* 0x00007610004a7816 */ /* 0x000fc4000000004a */
[----:B------:R-:W-:Y:S01]  /*f4b0*/  PRMT R75, R14, 0x7610, R75 ;  /* 0x000076100e4b7816 */ /* 0x000fe2000000004b */
[C---:B------:R-:W-:Y:S01]  /*f4c0*/  IMAD R0, R21.reuse, R12, RZ ;  /* 0x0000000c15007224 */ /* 0x040fe200078e02ff */
[----:B------:R-:W-:Y:S01]  /*f4d0*/  PRMT R88, R20, 0x7610, R88 ;  /* 0x0000761014587816 */ /* 0x000fe20000000058 */
[-C--:B------:R-:W-:Y:S02]  /*f4e0*/  IMAD R14, R21, R2.reuse, RZ ;  /* 0x00000002150e7224 */ /* 0x080fe400078e02ff */
[----:B------:R-:W-:-:S04]  /*f4f0*/  IMAD.WIDE.U32 R10, R15, R2, R10 ;  /* 0x000000020f0a7225 */ /* 0x000fc800078e000a */
[C---:B------:R-:W-:Y:S01]  /*f500*/  IMAD R13, R15.reuse, R13, R0 ;  /* 0x0000000d0f0d7224 */ /* 0x040fe200078e0200 */
[----:B------:R-:W-:Y:S01]  /*f510*/  LEA R0, P3, R10, UR6, 0x1 ;  /* 0x000000060a007c11 */ /* 0x000fe2000f8608ff */
[----:B------:R-:W-:Y:S01]  /*f520*/  IMAD R15, R15, R3, R14 ;  /* 0x000000030f0f7224 */ /* 0x000fe200078e020e */
[----:B------:R-:W-:Y:S01]  /*f530*/  LEA R3, P2, R8, UR4, 0x1 ;  /* 0x0000000408037c11 */ /* 0x000fe2000f8408ff */
        /* <DEDUP_REMOVED lines=17> */
.L_x_2569:
[----:B------:R-:W-:-:S03]  /*f650*/  UMOV UR4, 0xffffffff ;  /* 0xffffffff00047882 */ /* 0x000fc60000000000 */
[----:B------:R-:W-:Y:S05]  /*f660*/  BRA.DIV UR4, `(.L_x_2360) ;  /* 0x00000142040c7947 */ /* 0x000fea000b800000 */
.L_x_2572:
[----:B------:R-:W-:-:S03]  /*f670*/  UMOV UR4, 0xffffffff ;  /* 0xffffffff00047882 */ /* 0x000fc60000000000 */
[----:B------:R-:W-:Y:S05]  /*f680*/  BRA.DIV UR4, `(.L_x_2361) ;  /* 0x00000142042c7947 */ /* 0x000fea000b800000 */
.L_x_2575:
[----:B------:R-:W-:-:S03]  /*f690*/  UMOV UR4, 0xffffffff ;  /* 0xffffffff00047882 */ /* 0x000fc60000000000 */
[----:B------:R-:W-:Y:S05]  /*f6a0*/  BRA.DIV UR4, `(.L_x_2362) ;  /* 0x00000142044c7947 */ /* 0x000fea000b800000 */
.L_x_2578:
[----:B------:R-:W-:-:S03]  /*f6b0*/  UMOV UR4, 0xffffffff ;  /* 0xffffffff00047882 */ /* 0x000fc60000000000 */
[----:B------:R-:W-:Y:S05]  /*f6c0*/  BRA.DIV UR4, `(.L_x_2363) ;  /* 0x00000142046c7947 */ /* 0x000fea000b800000 */
.L_x_2581:
[----:B------:R-:W-:Y:S01]  /*f6d0*/  UMOV UR4, 0xffffffff ;  /* 0xffffffff00047882 */ /* 0x000fe20000000000 */
[----:B------:R-:W-:Y:S02]  /*f6e0*/  LOP3.LUT R8, R9, 0xfffffffe, RZ, 0xc0, !PT ;  /* 0xfffffffe09087812 */ /* 0x000fe400078ec0ff */
[----:B------:R-:W-:Y:S05]  /*f6f0*/  BRA.DIV UR4, `(.L_x_2364) ;  /* 0x0000014204887947 */ /* 0x000fea000b800000 */
.L_x_2584:
[----:B------:R-:W-:Y:S01]  /*f700*/  UMOV UR4, 0xffffffff ;  /* 0xffffffff00047882 */ /* 0x000fe20000000000 */
[----:B------:R-:W-:Y:S02]  /*f710*/  IMAD.IADD R8, R209, 0x1, -R8 ;  /* 0x00000001d1087824 */ /* 0x000fe400078e0a08 */
[----:B------:R-:W-:Y:S05]  /*f720*/  BRA.DIV UR4, `(.L_x_2365) ;  /* 0x0000014204a47947 */ /* 0x000fea000b800000 */
.L_x_2587:
[----:B------:R-:W-:Y:S01]  /*f730*/  UMOV UR4, 0xffffffff ;  /* 0xffffffff00047882 */ /* 0x000fe20000000000 */
[----:B------:R-:W-:Y:S02]  /*f740*/  SHF.L.U32 R9, R8, 0x1f, RZ ;  /* 0x0000001f08097819 */ /* 0x000fe400000006ff */
[----:B------:R-:W-:Y:S05]  /*f750*/  BRA.DIV UR4, `(.L_x_2366) ;  /* 0x0000014204c07947 */ /* 0x000fea000b800000 */
.L_x_2590:
        /* <DEDUP_REMOVED lines=35> */
[----:B0-----:R-:W-:Y:S06]  /*f990*/  @!P2 BRA `(.L_x_2368) ;  /* 0x000001400058a947 */ /* 0x001fec0003800000 */
.L_x_2591:
[----:B------:R-:W-:Y:S05]  /*f9a0*/  BSYNC B1 ;  /* 0x0000000000017941 */ /* 0x000fea0003800000 */
.L_x_2367:
        /* <DEDUP_REMOVED lines=11> */
[----:B0-----:R-:W-:Y:S02]  /*fa60*/  LOP3.LUT R9, R196, 0x38, R22, 0xf8, !PT ;  /* 0x00000038c4097812 */ /* 0x001fe400078ef816 */
[----:B------:R-:W-:Y:S02]  /*fa70*/  SHF.R.S32.HI R11, RZ, 0x1f, R8 ;  /* 0x0000001fff0b7819 */ /* 0x000fe40000011408 */
[----:B------:R-:W-:Y:S02]  /*fa80*/  SHF.R.U64 R116, R32, 0x10, R33 ;  /* 0x0000001020747819 */ /* 0x000fe40000001221 */
[----:B------:R-:W-:Y:S01]  /*fa90*/  LEA.HI R10, R11, R8, RZ, 0x3 ;  /* 0x000000080b0a7211 */ /* 0x000fe200078f18ff */
[----:B------:R-:W-:Y:S01]  /*faa0*/  IMAD.SHL.U32 R11, R8, 0x8, RZ ;  /* 0x00000008080b7824 */ /* 0x000fe200078e00ff */
[----:B------:R-:W-:-:S02]  /*fab0*/  LOP3.LUT R8, R9, R198, RZ, 0x3c, !PT ;  /* 0x000000c609087212 */ /* 0x000fc400078e3cff */
[----:B------:R-:W-:Y:S01]  /*fac0*/  SHF.R.U64 R32, R4, 0x10, R5 ;  /* 0x0000001004207819 */ /* 0x000fe20000001205 */
[----:B------:R-:W-:Y:S01]  /*fad0*/  IMAD.SHL.U32 R10, R10, 0x400, RZ ;  /* 0x000004000a0a7824 */ /* 0x000fe200078e00ff */
[----:B------:R-:W-:Y:S01]  /*fae0*/  LOP3.LUT R11, R196, 0x38, R11, 0xf8, !PT ;  /* 0x00000038c40b7812 */ /* 0x000fe200078ef80b */
[----:B------:R-:W-:Y:S01]  /*faf0*/  IMAD R9, R197, 0x200, R8 ;  /* 0x00000200c5097824 */ /* 0x000fe200078e0208 */
[----:B------:R-:W-:Y:S02]  /*fb00*/  SHF.R.U32.HI R5, RZ, 0x10, R5 ;  /* 0x00000010ff057819 */ /* 0x000fe40000011605 */
[----:B------:R-:W-:Y:S01]  /*fb10*/  LOP3.LUT R10, R10, 0x7fffe000, RZ, 0xc0, !PT ;  /* 0x7fffe0000a0a7812 */ /* 0x000fe200078ec0ff */
[----:B------:R-:W-:Y:S01]  /*fb20*/  IMAD R104, R9, 0x2, R18 ;  /* 0x0000000209687824 */ /* 0x000fe200078e0212 */
[----:B------:R-:W-:Y:S02]  /*fb30*/  LOP3.LUT R11, R11, R198, RZ, 0x3c, !PT ;  /* 0x000000c60b0b7212 */ /* 0x000fe400078e3cff */
[--C-:B------:R-:W-:Y:S01]  /*fb40*/  SHF.R.U64 R4, R6, 0x10, R7.reuse ;  /* 0x0000001006047819 */ /* 0x100fe20000001207 */
[----:B------:R-:W-:Y:S01]  /*fb50*/  IMAD R10, R197, 0x200, R10 ;  /* 0x00000200c50a7824 */ /* 0x000fe200078e020a */
[----:B------:R-:W-:-:S02]  /*fb60*/  SHF.R.U32.HI R7, RZ, 0x10, R7 ;  /* 0x00000010ff077819 */ /* 0x000fc40000011607 */
[----:B------:R-:W-:Y:S01]  /*fb70*/  PRMT R111, R111, 0x5410, R116 ;  /* 0x000054106f6f7816 */ /* 0x000fe20000000074 */
[----:B------:R-:W-:Y:S01]  /*fb80*/  IMAD.IADD R13, R10, 0x1, R11 ;  /* 0x000000010a0d7824 */ /* 0x000fe200078e020b */
[----:B------:R-:W-:Y:S01]  /*fb90*/  PRMT R115, R107, 0x5410, R32 ;  /* 0x000054106b737816 */ /* 0x000fe20000000020 */
[----:B------:R-:W0:Y:S01]  /*fba0*/  LDS.128 R8, [R104+0x10400] ;  /* 0x0104000068087984 */ /* 0x000e220000000c00 */
[----:B------:R-:W-:Y:S01]  /*fbb0*/  PRMT R116, R108, 0x5410, R5 ;  /* 0x000054106c747816 */ /* 0x000fe20000000005 */
[----:B------:R-:W-:Y:S01]  /*fbc0*/  IMAD R106, R13, 0x2, R18 ;  /* 0x000000020d6a7824 */ /* 0x000fe200078e0212 */
[----:B------:R-:W-:Y:S01]  /*fbd0*/  PRMT R117, R109, 0x5410, R4 ;  /* 0x000054106d757816 */ /* 0x000fe20000000004 */
[----:B------:R-:W-:Y:S01]  /*fbe0*/  IMAD.U32 R108, R115, 0x10000, RZ ;  /* 0x00010000736c7824 */ /* 0x000fe200078e00ff */
[----:B------:R-:W-:Y:S01]  /*fbf0*/  PRMT R110, R110, 0x5410, R7 ;  /* 0x000054106e6e7816 */ /* 0x000fe20000000007 */
[----:B------:R-:W-:Y:S01]  /*fc00*/  IMAD.U32 R107, R111, 0x10000, RZ ;  /* 0x000100006f6b7824 */ /* 0x000fe200078e00ff */
[----:B------:R-:W1:Y:S01]  /*fc10*/  LDS.128 R12, [R106+0x10400] ;  /* 0x010400006a0c7984 */ /* 0x000e620000000c00 */
[----:B------:R-:W-:Y:S01]  /*fc20*/  SHF.R.U32.HI R33, RZ, 0x10, R33 ;  /* 0x00000010ff217819 */ /* 0x000fe20000011621 */
[----:B------:R-:W-:Y:S01]  /*fc30*/  IMAD.U32 R109, R116, 0x10000, RZ ;  /* 0x00010000746d7824 */ /* 0x000fe200078e00ff */
[----:B------:R-:W-:-:S02]  /*fc40*/  SHF.R.U64 R34, R34, 0x10, R35 ;  /* 0x0000001022227819 */ /* 0x000fc40000001223 */
[----:B------:R-:W-:Y:S02]  /*fc50*/  SHF.R.U32.HI R35, RZ, 0x10, R35 ;  /* 0x00000010ff237819 */ /* 0x000fe40000011623 */
[----:B------:R-:W-:Y:S02]  /*fc60*/  PRMT R112, R112, 0x5410, R33 ;  /* 0x0000541070707816 */ /* 0x000fe40000000021 */
[----:B------:R-:W-:Y:S02]  /*fc70*/  PRMT R114, R114, 0x5410, R35 ;  /* 0x0000541072727816 */ /* 0x000fe40000000023 */
[----:B------:R-:W-:Y:S02]  /*fc80*/  LOP3.LUT R115, R115, 0xffff0000, RZ, 0xc0, !PT ;  /* 0xffff000073737812 */ /* 0x000fe400078ec0ff */
[----:B------:R-:W-:Y:S02]  /*fc90*/  LOP3.LUT R111, R111, 0xffff0000, RZ, 0xc0, !PT ;  /* 0xffff00006f6f7812 */ /* 0x000fe400078ec0ff */
[----:B------:R-:W-:-:S02]  /*fca0*/  PRMT R113, R113, 0x5410, R34 ;  /* 0x0000541071717816 */ /* 0x000fc40000000022 */
        /* <DEDUP_REMOVED lines=29> */
[----:B------:R-:W-:Y:S01]  /*fe80*/  FMUL.FTZ R4, R12, R115 ;  /* 0x000000730c047220 */ /* 0x000fe20000410000 */
[----:B------:R-:W-:Y:S02]  /*fe90*/  IMAD.U32 R6, R117, 0x10000, RZ ;  /* 0x0001000075067824 */ /* 0x000fe400078e00ff */
[----:B------:R-:W-:Y:S01]  /*fea0*/  FFMA.FTZ R107, R32, R107, R108 ;  /* 0x0000006b206b7223 */ /* 0x000fe2000001006c */
[-C--:B------:R-:W-:Y:S01]  /*feb0*/  FMUL.FTZ R32, R12, R111.reuse ;  /* 0x0000006f0c207220 */ /* 0x080fe20000410000 */
[----:B------:R-:W-:Y:S01]  /*fec0*/  FFMA.FTZ R12, R5, R111, -R4 ;  /* 0x0000006f050c7223 */ /* 0x000fe20000010804 */
[----:B------:R-:W-:Y:S01]  /*fed0*/  LOP3.LUT R14, R14, 0xffff0000, RZ, 0xc0, !PT ;  /* 0xffff00000e0e7812 */ /* 0x000fe200078ec0ff */
[----:B------:R-:W-:Y:S01]  /*fee0*/  IMAD.U32 R4, R113, 0x10000, RZ ;  /* 0x0001000071047824 */ /* 0x000fe200078e00ff */
[----:B------:R-:W-:Y:S01]  /*fef0*/  LOP3.LUT R15, R15, 0xffff0000, RZ, 0xc0, !PT ;  /* 0xffff00000f0f7812 */ /* 0x000fe200078ec0ff */
[----:B------:R-:W-:Y:S01]  /*ff00*/  FMUL.FTZ R108, R34, R6 ;  /* 0x00000006226c7220 */ /* 0x000fe20000410000 */
[----:B------:R-:W-:Y:S01]  /*ff10*/  LOP3.LUT R117, R117, 0xffff0000, RZ, 0xc0, !PT ;  /* 0xffff000075757812 */ /* 0x000fe200078ec0ff */
[----:B------:R-:W-:Y:S01]  /*ff20*/  FFMA.FTZ R32, R5, R115, R32 ;  /* 0x0000007305207223 */ /* 0x000fe20000010020 */
[----:B------:R-:W-:Y:S01]  /*ff30*/  LOP3.LUT R110, R110, 0xffff0000, RZ, 0xc0, !PT ;  /* 0xffff00006e6e7812 */ /* 0x000fe200078ec0ff */
[-C--:B------:R-:W-:Y:S01]  /*ff40*/  FMUL.FTZ R34, R34, R4.reuse ;  /* 0x0000000422227220 */ /* 0x080fe20000410000 */
[----:B------:R-:W-:Y:S01]  /*ff50*/  LOP3.LUT R112, R112, 0xffff0000, RZ, 0xc0, !PT ;  /* 0xffff000070707812 */ /* 0x000fe200078ec0ff */
[----:B------:R-:W-:Y:S01]  /*ff60*/  FFMA.FTZ R108, R7, R4, -R108 ;  /* 0x00000004076c7223 */ /* 0x000fe2000001086c */
[----:B------:R-:W-:Y:S01]  /*ff70*/  LOP3.LUT R113, R113, 0xffff0000, RZ, 0xc0, !PT ;  /* 0xffff000071717812 */ /* 0x000fe200078ec0ff */
[----:B------:R-:W-:Y:S01]  /*ff80*/  FMUL.FTZ R11, R13, R116 ;  /* 0x000000740d0b7220 */ /* 0x000fe20000410000 */
[----:B------:R-:W-:Y:S01]  /*ff90*/  LOP3.LUT R114, R114, 0xffff0000, RZ, 0xc0, !PT ;  /* 0xffff000072727812 */ /* 0x000fe200078ec0ff */
[C---:B------:R-:W-:Y:S01]  /*ffa0*/  FMUL.FTZ R4, R14.reuse, R117 ;  /* 0x000000750e047220 */ /* 0x040fe20000410000 */
[----:B------:R-:W-:Y:S01]  /*ffb0*/  FMUL.FTZ R5, R15, R110 ;  /* 0x0000006e0f057220 */ /* 0x000fe20000410000 */
[----:B------:R-:W-:Y:S01]  /*ffc0*/  FMUL.FTZ R13, R13, R112 ;  /* 0x000000700d0d7220 */ /* 0x000fe20000410000 */
[-C--:B------:R-:W-:Y:S01]  /*ffd0*/  FMUL.FTZ R14, R14, R113.reuse ;  /* 0x000000710e0e7220 */ /* 0x080fe20000410000 */
[----:B------:R-:W-:Y:S01]  /*ffe0*/  FMUL.FTZ R15, R15, R114 ;  /* 0x000000720f0f7220 */ /* 0x000fe20000410000 */
[----:B------:R-:W-:Y:S01]  /*fff0*/  FFMA.FTZ R112, R8, R112, -R11 ;  /* 0x0000007008707223 */ /* 0x000fe2000001080b */
[----:B------:R-:W-:Y:S01]  /*10000*/  FFMA.FTZ R113, R9, R113, -R4 ;  /* 0x0000007109717223 */ /* 0x000fe20000010804 */
[----:B------:R-:W-:Y:S01]  /*10010*/  FFMA.FTZ R114, R10, R114, -R5 ;  /* 0x000000720a727223 */ /* 0x000fe20000010805 */
[----:B------:R-:W-:Y:S01]  /*10020*/  FFMA.FTZ R116, R8, R116, R13 ;  /* 0x0000007408747223 */ /* 0x000fe2000001000d */
        /* <DEDUP_REMOVED lines=9> */
[----:B------:R1:W-:Y:S01]  /*100c0*/  STS.128 [R104+0x10400], R4 ;  /* 0x0104000468007388 */ /* 0x0003e20000000c00 */
[----:B------:R-:W-:-:S02]  /*100d0*/  F2FP.BF16.F32.PACK_AB R10, R117, R34 ;  /* 0x00000022750a723e */ /* 0x000fc400000010ff */
[----:B------:R-:W-:-:S05]  /*100e0*/  F2FP.BF16.F32.PACK_AB R11, R110, R107 ;  /* 0x0000006b6e0b723e */ /* 0x000fca00000010ff */
[----:B------:R1:W-:Y:S02]  /*100f0*/  STS.128 [R106+0x10400], R8 ;  /* 0x010400086a007388 */ /* 0x0003e40000000c00 */
.L_x_2372:
[----:B------:R-:W-:Y:S05]  /*10100*/  BSYNC B2 ;  /* 0x0000000000027941 */ /* 0x000fea0003800000 */
.L_x_2371:
[----:B------:R-:W-:Y:S04]  /*10110*/  BSSY B2, `(.L_x_2373) ;  /* 0x0000069000027945 */ /* 0x000fe80003800000 */
[----:B------:R-:W-:Y:S05]  /*10120*/  @P2 BRA `(.L_x_2374) ;  /* 0x00000004009c2947 */ /* 0x000fea0003800000 */
[----:B-1----:R-:W-:Y:S02]  /*10130*/  LEA.HI R4, R105, R216, RZ, 0x1d ;  /* 0x000000d869047211 */ /* 0x002fe400078fe8ff */
[----:B------:R-:W-:Y:S02]  /*10140*/  SHF.R.U64 R35, R36, 0x10, R37 ;  /* 0x0000001024237819 */ /* 0x000fe40000001225 */
[----:B------:R-:W-:Y:S02]  /*10150*/  SHF.R.S32.HI R5, RZ, 0x1f, R4 ;  /* 0x0000001fff057819 */ /* 0x000fe40000011404 */
[----:B------:R-:W-:Y:S02]  /*10160*/  SHF.R.U64 R15, R24, 0x10, R25 ;  /* 0x00000010180f7819 */ /* 0x000fe40000001219 */
[----:B------:R-:W-:Y:S01]  /*10170*/  LEA.HI R6, R5, R4, RZ, 0x3 ;  /* 0x0000000405067211 */ /* 0x000fe200078f18ff */
[----:B------:R-:W-:Y:S01]  /*10180*/  IMAD.SHL.U32 R5, R4, 0x8, RZ ;  /* 0x0000000804057824 */ /* 0x000fe200078e00ff */
[----:B------:R-:W-:-:S02]  /*10190*/  SHF.R.U32.HI R36, RZ, 0x10, R37 ;  /* 0x00000010ff247819 */ /* 0x000fc40000011625 */
[----:B------:R-:W-:Y:S01]  /*101a0*/  PRMT R100, R100, 0x5410, R35 ;  /* 0x0000541064647816 */ /* 0x000fe20000000023 */
[----:B------:R-:W-:Y:S01]  /*101b0*/  IMAD.SHL.U32 R6, R6, 0x400, RZ ;  /* 0x0000040006067824 */ /* 0x000fe200078e00ff */
[----:B------:R-:W-:Y:S02]  /*101c0*/  LOP3.LUT R5, R196, 0x38, R5, 0xf8, !PT ;  /* 0x00000038c4057812 */ /* 0x000fe400078ef805 */
[----:B------:R-:W-:Y:S01]  /*101d0*/  PRMT R96, R96, 0x5410, R15 ;  /* 0x0000541060607816 */ /* 0x000fe2000000000f */
[----:B------:R-:W-:Y:S01]  /*101e0*/  IMAD.U32 R34, R100, 0x10000, RZ ;  /* 0x0001000064227824 */ /* 0x000fe200078e00ff */
[----:B------:R-:W-:Y:S02]  /*101f0*/  LOP3.LUT R6, R6, 0x7fffe000, RZ, 0xc0, !PT ;  /* 0x7fffe00006067812 */ /* 0x000fe400078ec0ff */
[----:B------:R-:W-:Y:S02]  /*10200*/  LOP3.LUT R5, R5, R198, RZ, 0x3c, !PT ;  /* 0x000000c605057212 */ /* 0x000fe400078e3cff */
[----:B------:R-:W-:Y:S01]  /*10210*/  SHF.R.U64 R13, R26, 0x10, R27 ;  /* 0x000000101a0d7819 */ /* 0x000fe2000000121b */
[----:B------:R-:W-:Y:S01]  /*10220*/  IMAD R6, R197, 0x200, R6 ;  /* 0x00000200c5067824 */ /* 0x000fe200078e0206 */
[----:B------:R-:W-:-:S02]  /*10230*/  SHF.R.U32.HI R24, RZ, 0x10, R25 ;  /* 0x00000010ff187819 */ /* 0x000fc40000011619 */
[----:B------:R-:W-:Y:S01]  /*10240*/  SHF.R.U32.HI R26, RZ, 0x10, R27 ;  /* 0x00000010ff1a7819 */ /* 0x000fe2000001161b */
[----:B0-----:R-:W-:Y:S01]  /*10250*/  IMAD.IADD R9, R6, 0x1, R5 ;  /* 0x0000000106097824 */ /* 0x001fe200078e0205 */
[--C-:B------:R-:W-:Y:S01]  /*10260*/  SHF.R.U64 R33, R38, 0x10, R39.reuse ;  /* 0x0000001026217819 */ /* 0x100fe20000001227 */
[----:B------:R-:W0:Y:S01]  /*10270*/  LDS.128 R4, [R224] ;  /* 0x00000000e0047984 */ /* 0x000e220000000c00 */
[----:B------:R-:W-:Y:S01]  /*10280*/  SHF.R.U32.HI R38, RZ, 0x10, R39 ;  /* 0x00000010ff267819 */ /* 0x000fe20000011627 */
[----:B------:R-:W-:Y:S01]  /*10290*/  IMAD R12, R9, 0x2, R18 ;  /* 0x00000002090c7824 */ /* 0x000fe200078e0212 */
[----:B------:R-:W-:Y:S01]  /*102a0*/  PRMT R101, R101, 0x5410, R36 ;  /* 0x0000541065657816 */ /* 0x000fe20000000024 */
[----:B------:R-:W-:Y:S01]  /*102b0*/  IMAD.U32 R36, R96, 0x10000, RZ ;  /* 0x0001000060247824 */ /* 0x000fe200078e00ff */
[----:B------:R-:W-:Y:S02]  /*102c0*/  PRMT R97, R97, 0x5410, R24 ;  /* 0x0000541061617816 */ /* 0x000fe40000000018 */
[----:B------:R-:W1:Y:S01]  /*102d0*/  LDS.128 R8, [R12+0x10400] ;  /* 0x010400000c087984 */ /* 0x000e620000000c00 */
[----:B------:R-:W-:-:S02]  /*102e0*/  PRMT R99, R99, 0x5410, R26 ;  /* 0x0000541063637816 */ /* 0x000fc4000000001a */
[----:B------:R-:W-:Y:S02]  /*102f0*/  PRMT R103, R103, 0x5410, R38 ;  /* 0x0000541067677816 */ /* 0x000fe40000000026 */
[----:B------:R-:W-:Y:S01]  /*10300*/  PRMT R98, R98, 0x5410, R13 ;  /* 0x0000541062627816 */ /* 0x000fe2000000000d */
[----:B------:R-:W-:Y:S01]  /*10310*/  IMAD.U32 R35, R99, 0x10000, RZ ;  /* 0x0001000063237824 */ /* 0x000fe200078e00ff */
[----:B------:R-:W-:Y:S01]  /*10320*/  PRMT R102, R102, 0x5410, R33 ;  /* 0x0000541066667816 */ /* 0x000fe20000000021 */
[----:B------:R-:W-:Y:S02]  /*10330*/  IMAD.U32 R33, R97, 0x10000, RZ ;  /* 0x0001000061217824 */ /* 0x000fe400078e00ff */
        /* <DEDUP_REMOVED lines=18> */
[----:B------:R-:W-:Y:S02]  /*10460*/  IMAD.U32 R13, R103, 0x10000, RZ ;  /* 0x00010000670d7824 */ /* 0x000fe400078e00ff */
[C---:B------:R-:W-:Y:S01]  /*10470*/  FMUL.FTZ R107, R32.reuse, R35 ;  /* 0x00000023206b7220 */ /* 0x040fe20000410000 */
[----:B------:R-:W-:Y:S01]  /*10480*/  IMAD.U32 R25, R101, 0x10000, RZ ;  /* 0x0001000065197824 */ /* 0x000fe200078e00ff */
[----:B------:R-:W-:Y:S01]  /*10490*/  LOP3.LUT R11, R11, 0xffff0000, RZ, 0xc0, !PT ;  /* 0xffff00000b0b7812 */ /* 0x000fe200078ec0ff */
[-C--:B------:R-:W-:Y:S01]  /*104a0*/  FMUL.FTZ R32, R32, R13.reuse ;  /* 0x0000000d20207220 */ /* 0x080fe20000410000 */
[----:B------:R-:W-:Y:S01]  /*104b0*/  FFMA.FTZ R107, R24, R13, -R107 ;  /* 0x0000000d186b7223 */ /* 0x000fe2000001086b */
[-C--:B------:R-:W-:Y:S01]  /*104c0*/  FMUL.FTZ R39, R26, R25.reuse ;  /* 0x000000191a277220 */ /* 0x080fe20000410000 */
[----:B------:R-:W-:Y:S01]  /*104d0*/  FFMA.FTZ R37, R14, R25, -R37 ;  /* 0x000000190e257223 */ /* 0x000fe20000010825 */
[----:B------:R-:W-:Y:S01]  /*104e0*/  LOP3.LUT R25, R96, 0xffff0000, RZ, 0xc0, !PT ;  /* 0xffff000060197812 */ /* 0x000fe200078ec0ff */
[----:B------:R-:W-:Y:S01]  /*104f0*/  FFMA.FTZ R34, R24, R35, R32 ;  /* 0x0000002318227223 */ /* 0x000fe20000010020 */
[----:B------:R-:W-:Y:S01]  /*10500*/  LOP3.LUT R13, R100, 0xffff0000, RZ, 0xc0, !PT ;  /* 0xffff0000640d7812 */ /* 0x000fe200078ec0ff */
[----:B------:R-:W-:Y:S01]  /*10510*/  FFMA.FTZ R39, R14, R33, R39 ;  /* 0x000000210e277223 */ /* 0x000fe20000010027 */
[----:B------:R-:W-:Y:S01]  /*10520*/  LOP3.LUT R24, R97, 0xffff0000, RZ, 0xc0, !PT ;  /* 0xffff000061187812 */ /* 0x000fe200078ec0ff */
[C---:B------:R-:W-:Y:S01]  /*10530*/  FMUL.FTZ R33, R8.reuse, R25 ;  /* 0x0000001908217220 */ /* 0x040fe20000410000 */
[----:B------:R-:W-:Y:S01]  /*10540*/  LOP3.LUT R14, R101, 0xffff0000, RZ, 0xc0, !PT ;  /* 0xffff0000650e7812 */ /* 0x000fe200078ec0ff */
[----:B------:R-:W-:Y:S01]  /*10550*/  FMUL.FTZ R35, R8, R13 ;  /* 0x0000000d08237220 */ /* 0x000fe20000410000 */
[----:B------:R-:W-:-:S02]  /*10560*/  IMAD.U32 R27, R10, 0x10000, RZ ;  /* 0x000100000a1b7824 */ /* 0x000fc400078e00ff */
[C---:B------:R-:W-:Y:S01]  /*10570*/  FMUL.FTZ R32, R9.reuse, R24 ;  /* 0x0000001809207220 */ /* 0x040fe20000410000 */
[----:B------:R-:W-:Y:S02]  /*10580*/  IMAD.U32 R26, R98, 0x10000, RZ ;  /* 0x00010000621a7824 */ /* 0x000fe400078e00ff */
[C---:B------:R-:W-:Y:S01]  /*10590*/  FFMA.FTZ R33, R4.reuse, R13, -R33 ;  /* 0x0000000d04217223 */ /* 0x040fe20000010821 */
[----:B------:R-:W-:Y:S01]  /*105a0*/  FMUL.FTZ R9, R9, R14 ;  /* 0x0000000e09097220 */ /* 0x000fe20000410000 */
[----:B------:R-:W-:Y:S01]  /*105b0*/  FFMA.FTZ R35, R4, R25, R35 ;  /* 0x0000001904237223 */ /* 0x000fe20000010023 */
[----:B------:R-:W-:Y:S02]  /*105c0*/  IMAD.U32 R8, R102, 0x10000, RZ ;  /* 0x0001000066087824 */ /* 0x000fe400078e00ff */
[----:B------:R-:W-:Y:S01]  /*105d0*/  FMUL.FTZ R4, R27, R26 ;  /* 0x0000001a1b047220 */ /* 0x000fe20000410000 */
[C---:B------:R-:W-:Y:S01]  /*105e0*/  FFMA.FTZ R32, R5.reuse, R14, -R32 ;  /* 0x0000000e05207223 */ /* 0x040fe20000010820 */
[----:B------:R-:W-:Y:S01]  /*105f0*/  FFMA.FTZ R24, R5, R24, R9 ;  /* 0x0000001805187223 */ /* 0x000fe20000010009 */
[----:B------:R-:W-:Y:S01]  /*10600*/  LOP3.LUT R10, R10, 0xffff0000, RZ, 0xc0, !PT ;  /* 0xffff00000a0a7812 */ /* 0x000fe200078ec0ff */
[-C--:B------:R-:W-:Y:S01]  /*10610*/  FMUL.FTZ R14, R27, R8.reuse ;  /* 0x000000081b0e7220 */ /* 0x080fe20000410000 */
[----:B------:R-:W-:Y:S01]  /*10620*/  FFMA.FTZ R13, R15, R8, -R4 ;  /* 0x000000080f0d7223 */ /* 0x000fe20000010804 */
[----:B------:R-:W-:-:S02]  /*10630*/  LOP3.LUT R9, R98, 0xffff0000, RZ, 0xc0, !PT ;  /* 0xffff000062097812 */ /* 0x000fc400078ec0ff */
[----:B------:R-:W-:Y:S01]  /*10640*/  LOP3.LUT R5, R102, 0xffff0000, RZ, 0xc0, !PT ;  /* 0xffff000066057812 */ /* 0x000fe200078ec0ff */
[----:B------:R-:W-:Y:S01]  /*10650*/  FFMA.FTZ R14, R15, R26, R14 ;  /* 0x0000001a0f0e7223 */ /* 0x000fe2000001000e */
[----:B------:R-:W-:Y:S01]  /*10660*/  LOP3.LUT R8, R99, 0xffff0000, RZ, 0xc0, !PT ;  /* 0xffff000063087812 */ /* 0x000fe200078ec0ff */
[C---:B------:R-:W-:Y:S01]  /*10670*/  FMUL.FTZ R15, R10.reuse, R9 ;  /* 0x000000090a0f7220 */ /* 0x040fe20000410000 */
[----:B------:R-:W-:Y:S01]  /*10680*/  LOP3.LUT R4, R103, 0xffff0000, RZ, 0xc0, !PT ;  /* 0xffff000067047812 */ /* 0x000fe200078ec0ff */
[-C--:B------:R-:W-:Y:S02]  /*10690*/  FMUL.FTZ R26, R10, R5.reuse ;  /* 0x000000050a1a7220 */ /* 0x080fe40000410000 */
[C---:B------:R-:W-:Y:S01]  /*106a0*/  FMUL.FTZ R36, R11.reuse, R8 ;  /* 0x000000080b247220 */ /* 0x040fe20000410000 */
[C---:B------:R-:W-:Y:S01]  /*106b0*/  FFMA.FTZ R10, R6.reuse, R5, -R15 ;  /* 0x00000005060a7223 */ /* 0x040fe2000001080f */
[-C--:B------:R-:W-:Y:S01]  /*106c0*/  FMUL.FTZ R25, R11, R4.reuse ;  /* 0x000000040b197220 */ /* 0x080fe20000410000 */
[----:B------:R-:W-:Y:S01]  /*106d0*/  FFMA.FTZ R11, R6, R9, R26 ;  /* 0x00000009060b7223 */ /* 0x000fe2000001001a */
[----:B------:R-:W-:Y:S01]  /*106e0*/  FFMA.FTZ R36, R7, R4, -R36 ;  /* 0x0000000407247223 */ /* 0x000fe20000010824 */
[----:B------:R-:W-:Y:S01]  /*106f0*/  F2FP.BF16.F32.PACK_AB R4, R33, R38 ;  /* 0x000000262104723e */ /* 0x000fe200000010ff */
        /* <DEDUP_REMOVED lines=8> */
[----:B------:R-:W-:-:S05]  /*10780*/  F2FP.BF16.F32.PACK_AB R11, R25, R34 ;  /* 0x00000022190b723e */ /* 0x000fca00000010ff */
[----:B------:R2:W-:Y:S02]  /*10790*/  STS.128 [R12+0x10400], R8 ;  /* 0x010400080c007388 */ /* 0x0005e40000000c00 */
.L_x_2374:
[----:B------:R-:W-:Y:S05]  /*107a0*/  BSYNC B2 ;  /* 0x0000000000027941 */ /* 0x000fea0003800000 */
.L_x_2373:
[----:B------:R-:W-:Y:S05]  /*107b0*/  @P3 BRA `(.L_x_2370) ;  /* 0x00000004009c3947 */ /* 0x000fea0003800000 */
[----:B------:R-:W-:Y:S02]  /*107c0*/  LEA.HI R105, R105, R222, RZ, 0x1d ;  /* 0x000000de69697211 */ /* 0x000fe400078fe8ff */
[----:B------:R-:W-:Y:S02]  /*107d0*/  SHF.R.U64 R27, R60, 0x10, R61 ;  /* 0x000000103c1b7819 */ /* 0x000fe4000000123d */
[----:B-12---:R-:W-:Y:S02]  /*107e0*/  SHF.R.S32.HI R4, RZ, 0x1f, R105 ;  /* 0x0000001fff047819 */ /* 0x006fe40000011469 */
[--C-:B------:R-:W-:Y:S02]  /*107f0*/  SHF.R.U64 R15, R28, 0x10, R29.reuse ;  /* 0x000000101c0f7819 */ /* 0x100fe4000000121d */
        /* <DEDUP_REMOVED lines=10> */
[----:B------:R-:W-:Y:S01]  /*108a0*/  SHF.R.U32.HI R60, RZ, 0x10, R61 ;  /* 0x00000010ff3c7819 */ /* 0x000fe2000001163d */
[----:B------:R-:W-:Y:S01]  /*108b0*/  IMAD R4, R197, 0x200, R4 ;  /* 0x00000200c5047824 */ /* 0x000fe200078e0204 */
[----:B------:R-:W-:-:S02]  /*108c0*/  SHF.R.U64 R25, R62, 0x10, R63 ;  /* 0x000000103e197819 */ /* 0x000fc4000000123f */
[----:B------:R-:W-:Y:S01]  /*108d0*/  SHF.R.U64 R13, R30, 0x10, R31 ;  /* 0x000000101e0d7819 */ /* 0x000fe2000000121f */
[----:B------:R-:W-:Y:S01]  /*108e0*/  IMAD.IADD R105, R4, 0x1, R105 ;  /* 0x0000000104697824 */ /* 0x000fe200078e0269 */
[----:B------:R-:W-:Y:S01]  /*108f0*/  PRMT R85, R85, 0x5410, R28 ;  /* 0x0000541055557816 */ /* 0x000fe2000000001c */
[----:B------:R-:W1:Y:S01]  /*10900*/  LDS.128 R4, [R221] ;  /* 0x00000000dd047984 */ /* 0x000e620000000c00 */
[----:B------:R-:W-:Y:S01]  /*10910*/  SHF.R.U32.HI R30, RZ, 0x10, R31 ;  /* 0x00000010ff1e7819 */ /* 0x000fe2000001161f */
[----:B------:R-:W-:Y:S01]  /*10920*/  IMAD R105, R105, 0x2, R18 ;  /* 0x0000000269697824 */ /* 0x000fe200078e0212 */
[----:B------:R-:W-:Y:S01]  /*10930*/  SHF.R.U32.HI R62, RZ, 0x10, R63 ;  /* 0x00000010ff3e7819 */ /* 0x000fe2000001163f */
[----:B------:R-:W-:Y:S01]  /*10940*/  IMAD.U32 R31, R84, 0x10000, RZ ;  /* 0x00010000541f7824 */ /* 0x000fe200078e00ff */
[----:B------:R-:W-:Y:S01]  /*10950*/  PRMT R89, R89, 0x5410, R60 ;  /* 0x0000541059597816 */ /* 0x000fe2000000003c */
[----:B------:R-:W-:Y:S01]  /*10960*/  IMAD.U32 R28, R85, 0x10000, RZ ;  /* 0x00010000551c7824 */ /* 0x000fe200078e00ff */
[----:B0-----:R-:W0:Y:S01]  /*10970*/  LDS.128 R8, [R105+0x10400] ;  /* 0x0104000069087984 */ /* 0x001e220000000c00 */
[----:B------:R-:W-:-:S02]  /*10980*/  PRMT R90, R90, 0x5410, R25 ;  /* 0x000054105a5a7816 */ /* 0x000fc40000000019 */
[----:B------:R-:W-:Y:S02]  /*10990*/  PRMT R87, R87, 0x5410, R30 ;  /* 0x0000541057577816 */ /* 0x000fe4000000001e */
[----:B------:R-:W-:Y:S02]  /*109a0*/  PRMT R91, R91, 0x5410, R62 ;  /* 0x000054105b5b7816 */ /* 0x000fe4000000003e */
[----:B------:R-:W-:Y:S01]  /*109b0*/  PRMT R86, R86, 0x5410, R13 ;  /* 0x0000541056567816 */ /* 0x000fe2000000000d */
[----:B------:R-:W-:Y:S02]  /*109c0*/  IMAD.U32 R30, R87, 0x10000, RZ ;  /* 0x00010000571e7824 */ /* 0x000fe400078e00ff */
        /* <DEDUP_REMOVED lines=23> */
[----:B------:R-:W-:Y:S01]  /*10b40*/  LOP3.LUT R25, R84, 0xffff0000, RZ, 0xc0, !PT ;  /* 0xffff000054197812 */ /* 0x000fe200078ec0ff */
[----:B------:R-:W-:Y:S01]  /*10b50*/  FMUL.FTZ R27, R27, R12 ;  /* 0x0000000c1b1b7220 */ /* 0x000fe20000410000 */
[----:B------:R-:W-:Y:S01]  /*10b60*/  FFMA.FTZ R34, R13, R28, R34 ;  /* 0x0000001c0d227223 */ /* 0x000fe20000010022 */
[C---:B------:R-:W-:Y:S01]  /*10b70*/  FFMA.FTZ R36, R15.reuse, R12, -R24 ;  /* 0x0000000c0f247223 */ /* 0x040fe20000010818 */
        /* <DEDUP_REMOVED lines=8> */
[----:B------:R-:W-:Y:S01]  /*10c00*/  FFMA.FTZ R28, R4, R13, -R15 ;  /* 0x0000000d041c7223 */ /* 0x000fe2000001080f */
[-C--:B------:R-:W-:Y:S01]  /*10c10*/  FMUL.FTZ R9, R9, R12.reuse ;  /* 0x0000000c09097220 */ /* 0x080fe20000410000 */
[----:B------:R-:W-:Y:S02]  /*10c20*/  IMAD.U32 R15, R86, 0x10000, RZ ;  /* 0x00010000560f7824 */ /* 0x000fe400078e00ff */
[----:B------:R-:W-:Y:S01]  /*10c30*/  FFMA.FTZ R30, R4, R25, R27 ;  /* 0x00000019041e7223 */ /* 0x000fe2000001001b */
[----:B------:R-:W-:Y:S02]  /*10c40*/  IMAD.U32 R13, R90, 0x10000, RZ ;  /* 0x000100005a0d7824 */ /* 0x000fe400078e00ff */
[C---:B------:R-:W-:Y:S01]  /*10c50*/  FFMA.FTZ R25, R5.reuse, R12, -R8 ;  /* 0x0000000c05197223 */ /* 0x040fe20000010808 */
[----:B------:R-:W-:Y:S01]  /*10c60*/  FFMA.FTZ R27, R5, R24, R9 ;  /* 0x00000018051b7223 */ /* 0x000fe20000010009 */
[----:B------:R-:W-:Y:S01]  /*10c70*/  LOP3.LUT R10, R10, 0xffff0000, RZ, 0xc0, !PT ;  /* 0xffff00000a0a7812 */ /* 0x000fe200078ec0ff */
[C---:B------:R-:W-:Y:S01]  /*10c80*/  FMUL.FTZ R29, R26.reuse, R15 ;  /* 0x0000000f1a1d7220 */ /* 0x040fe20000410000 */
        /* <DEDUP_REMOVED lines=10> */
[-C--:B------:R-:W-:Y:S01]  /*10d30*/  FMUL.FTZ R12, R10, R5.reuse ;  /* 0x000000050a0c7220 */ /* 0x080fe20000410000 */
[C---:B------:R-:W-:Y:S01]  /*10d40*/  FFMA.FTZ R10, R6.reuse, R5, -R13 ;  /* 0x00000005060a7223 */ /* 0x040fe2000001080d */
[-C--:B------:R-:W-:Y:S01]  /*10d50*/  FMUL.FTZ R15, R11, R4.reuse ;  /* 0x000000040b0f7220 */ /* 0x080fe20000410000 */
[C---:B------:R-:W-:Y:S01]  /*10d60*/  FFMA.FTZ R11, R7.reuse, R4, -R14 ;  /* 0x00000004070b7223 */ /* 0x040fe2000001080e */
[----:B------:R-:W-:Y:S01]  /*10d70*/  FFMA.FTZ R12, R6, R9, R12 ;  /* 0x00000009060c7223 */ /* 0x000fe2000001000c */
[----:B------:R-:W-:Y:S01]  /*10d80*/  F2FP.BF16.F32.PACK_AB R4, R28, R33 ;  /* 0x000000211c04723e */ /* 0x000fe200000010ff */
[----:B------:R-:W-:Y:S01]  /*10d90*/  FFMA.FTZ R14, R7, R8, R15 ;  /* 0x00000008070e7223 */ /* 0x000fe2000001000f */
        /* <DEDUP_REMOVED lines=9> */
.L_x_2370:
[----:B------:R-:W-:Y:S05]  /*10e30*/  BSYNC B1 ;  /* 0x0000000000017941 */ /* 0x000fea0003800000 */
.L_x_2369:
[----:B------:R-:W-:Y:S05]  /*10e40*/  @P1 BRA `(.L_x_2344) ;  /* 0x0000001000f41947 */ /* 0x000fea0003800000 */
[----:B------:R-:W4:Y:S01]  /*10e50*/  LDC R13, c[0x0][0x3d4] ;  /* 0x0000f500ff0d7b82 */ /* 0x000f220000000800 */
[----:B------:R-:W-:Y:S01]  /*10e60*/  BSSY B1, `(.L_x_2375) ;  /* 0x000006b000017945 */ /* 0x000fe20003800000 */
[-C--:B----4-:R-:W-:Y:S02]  /*10e70*/  ISETP.GE.AND P0, PT, R22, R13.reuse, PT ;  /* 0x0000000d1600720c */ /* 0x090fe40003f06270 */
[-C--:B------:R-:W-:Y:S02]  /*10e80*/  ISETP.GE.AND P1, PT, R186, R13.reuse, PT ;  /* 0x0000000dba00720c */ /* 0x080fe40003f26270 */
[----:B------:R-:W-:-:S09]  /*10e90*/  ISETP.GE.AND P2, PT, R187, R13, PT ;  /* 0x0000000dbb00720c */ /* 0x000fd20003f46270 */
        /* <DEDUP_REMOVED lines=21> */
[--C-:B------:R-:W-:Y:S02]  /*10ff0*/  SHF.R.U64 R15, R42, 0x10, R43.reuse ;  /* 0x000000102a0f7819 */ /* 0x100fe4000000122b */
[----:B------:R-:W-:Y:S02]  /*11000*/  PRMT R75, R75, 0x5410, R40 ;  /* 0x000054104b4b7816 */ /* 0x000fe40000000028 */
[----:B------:R-:W1:Y:S01]  /*11010*/  LDS.128 R8, [R12+0x10400] ;  /* 0x010400000c087984 */ /* 0x000e620000000c00 */
[----:B------:R-:W-:-:S02]  /*11020*/  SHF.R.U32.HI R42, RZ, 0x10, R43 ;  /* 0x00000010ff2a7819 */ /* 0x000fc4000001162b */
[----:B------:R-:W-:Y:S01]  /*11030*/  SHF.R.U32.HI R54, RZ, 0x10, R55 ;  /* 0x00000010ff367819 */ /* 0x000fe20000011637 */
[----:B------:R-:W-:Y:S01]  /*11040*/  IMAD.U32 R30, R75, 0x10000, RZ ;  /* 0x000100004b1e7824 */ /* 0x000fe200078e00ff */
[----:B------:R-:W-:Y:S02]  /*11050*/  PRMT R93, R93, 0x5410, R52 ;  /* 0x000054105d5d7816 */ /* 0x000fe40000000034 */
[----:B------:R-:W-:Y:S02]  /*11060*/  PRMT R94, R94, 0x5410, R27 ;  /* 0x000054105e5e7816 */ /* 0x000fe4000000001b */
[----:B------:R-:W-:Y:S02]  /*11070*/  PRMT R77, R77, 0x5410, R42 ;  /* 0x000054104d4d7816 */ /* 0x000fe4000000002a */
[----:B------:R-:W-:Y:S02]  /*11080*/  PRMT R95, R95, 0x5410, R54 ;  /* 0x000054105f5f7816 */ /* 0x000fe40000000036 */
[----:B------:R-:W-:Y:S01]  /*11090*/  PRMT R76, R76, 0x5410, R15 ;  /* 0x000054104c4c7816 */ /* 0x000fe2000000000f */
[----:B------:R-:W-:-:S02]  /*110a0*/  IMAD.U32 R32, R77, 0x10000, RZ ;  /* 0x000100004d207824 */ /* 0x000fc400078e00ff */
        /* <DEDUP_REMOVED lines=70> */
.L_x_2376:
[----:B------:R-:W-:Y:S05]  /*11510*/  BSYNC B1 ;  /* 0x0000000000017941 */ /* 0x000fea0003800000 */
.L_x_2375:
[----:B------:R-:W-:Y:S04]  /*11520*/  BSSY B1, `(.L_x_2377) ;  /* 0x0000068000017945 */ /* 0x000fe80003800000 */
[----:B------:R-:W-:Y:S05]  /*11530*/  @P1 BRA `(.L_x_2378) ;  /* 0x0000000400981947 */ /* 0x000fea0003800000 */
[----:B-1234-:R-:W-:Y:S02]  /*11540*/  LEA.HI R4, R13, R216, RZ, 0x1d ;  /* 0x000000d80d047211 */ /* 0x01efe400078fe8ff */
        /* <DEDUP_REMOVED lines=101> */
.L_x_2378:
[----:B------:R-:W-:Y:S05]  /*11ba0*/  BSYNC B1 ;  /* 0x0000000000017941 */ /* 0x000fea0003800000 */
.L_x_2377:
[----:B------:R-:W-:Y:S05]  /*11bb0*/  @P2 BRA `(.L_x_2344) ;  /* 0x0000000400982947 */ /* 0x000fea0003800000 */
[----:B------:R-:W-:Y:S02]  /*11bc0*/  LEA.HI R13, R13, R222, RZ, 0x1d ;  /* 0x000000de0d0d7211 */ /* 0x000fe400078fe8ff */
[----:B------:R-:W-:Y:S02]  /*11bd0*/  SHF.R.U64 R24, R64, 0x10, R65 ;  /* 0x0000001040187819 */ /* 0x000fe40000001241 */
[----:B01234-:R-:W-:Y:S01]  /*11be0*/  SHF.R.S32.HI R6, RZ, 0x1f, R13 ;  /* 0x0000001fff067819 */ /* 0x01ffe2000001140d */
[----:B------:R-:W-:Y:S01]  /*11bf0*/  IMAD.SHL.U32 R4, R13, 0x8, RZ ;  /* 0x000000080d047824 */ /* 0x000fe200078e00ff */
[----:B------:R-:W-:Y:S02]  /*11c00*/  SHF.R.U64 R14, R50, 0x10, R51 ;  /* 0x00000010320e7819 */ /* 0x000fe40000001233 */
[----:B------:R-:W-:Y:S02]  /*11c10*/  LEA.HI R6, R6, R13, RZ, 0x3 ;  /* 0x0000000d06067211 */ /* 0x000fe400078f18ff */
[----:B------:R-:W-:-:S02]  /*11c20*/  LOP3.LUT R4, R191, 0x38, R4, 0xf8, !PT ;  /* 0x00000038bf047812 */ /* 0x000fc400078ef804 */
[--C-:B------:R-:W-:Y:S01]  /*11c30*/  SHF.R.U64 R13, R48, 0x10, R49.reuse ;  /* 0x00000010300d7819 */ /* 0x100fe20000001231 */
[----:B------:R-:W-:Y:S01]  /*11c40*/  IMAD.SHL.U32 R6, R6, 0x400, RZ ;  /* 0x0000040006067824 */ /* 0x000fe200078e00ff */
[----:B------:R-:W-:Y:S02]  /*11c50*/  LOP3.LUT R4, R4, R225, RZ, 0x3c, !PT ;  /* 0x000000e104047212 */ /* 0x000fe400078e3cff */
[----:B------:R-:W-:Y:S02]  /*11c60*/  SHF.R.U32.HI R49, RZ, 0x10, R49 ;  /* 0x00000010ff317819 */ /* 0x000fe40000011631 */
[----:B------:R-:W-:Y:S02]  /*11c70*/  LOP3.LUT R6, R6, 0x7fffe000, RZ, 0xc0, !PT ;  /* 0x7fffe00006067812 */ /* 0x000fe400078ec0ff */
[----:B------:R-:W-:Y:S02]  /*11c80*/  PRMT R24, R21, 0x5410, R24 ;  /* 0x0000541015187816 */ /* 0x000fe40000000018 */
[----:B------:R-:W-:-:S02]  /*11c90*/  IADD3 R9, R4, R6, R199 ;  /* 0x0000000604097210 */ /* 0x000fc40007ffe0c7 */
        /* <DEDUP_REMOVED lines=9> */
[----:B------:R-:W-:-:S02]  /*11d30*/  PRMT R29, R3, 0x5410, R14 ;  /* 0x00005410031d7816 */ /* 0x000fc4000000000e */
[----:B------:R-:W-:Y:S01]  /*11d40*/  SHF.R.U32.HI R31, RZ, 0x10, R51 ;  /* 0x00000010ff1f7819 */ /* 0x000fe20000011633 */
[----:B------:R-:W-:Y:S01]  /*11d50*/  IMAD.U32 R30, R28, 0x10000, RZ ;  /* 0x000100001c1e7824 */ /* 0x000fe200078e00ff */
[----:B------:R-:W-:Y:S02]  /*11d60*/  PRMT R69, R69, 0x5410, R64 ;  /* 0x0000541045457816 */ /* 0x000fe40000000040 */
[----:B------:R-:W-:Y:S02]  /*11d70*/  SHF.R.U32.HI R66, RZ, 0x10, R67 ;  /* 0x00000010ff427819 */ /* 0x000fe40000011643 */
[----:B------:R-:W-:Y:S02]  /*11d80*/  PRMT R70, R70, 0x5410, R15 ;  /* 0x0000541046467816 */ /* 0x000fe4000000000f */
[----:B------:R-:W-:Y:S02]  /*11d90*/  PRMT R31, R20, 0x5410, R31 ;  /* 0x00005410141f7816 */ /* 0x000fe4000000001f */
[----:B------:R-:W-:-:S02]  /*11da0*/  PRMT R71, R71, 0x5410, R66 ;  /* 0x0000541047477816 */ /* 0x000fc40000000042 */
[----:B------:R-:W-:Y:S01]  /*11db0*/  LOP3.LUT R28, R28, 0xffff0000, RZ, 0xc0, !PT ;  /* 0xffff00001c1c7812 */ /* 0x000fe200078ec0ff */
        /* <DEDUP_REMOVED lines=20> */
[-C--:B------:R-:W-:Y:S01]  /*11f00*/  FMUL.FTZ R36, R15, R14.reuse ;  /* 0x0000000e0f247220 */ /* 0x080fe20000410000 */
[----:B------:R-:W-:Y:S02]  /*11f10*/  IMAD.U32 R0, R71, 0x10000, RZ ;  /* 0x0001000047007824 */ /* 0x000fe400078e00ff */
[----:B------:R-:W-:Y:S01]  /*11f20*/  FFMA.FTZ R34, R3, R14, -R34 ;  /* 0x0000000e03227223 */ /* 0x000fe20000010822 */
[----:B------:R-:W-:Y:S01]  /*11f30*/  FMUL.FTZ R14, R21, R32 ;  /* 0x00000020150e7220 */ /* 0x000fe20000410000 */
[----:B------:R-:W-:Y:S01]  /*11f40*/  FFMA.FTZ R36, R3, R30, R36 ;  /* 0x0000001e03247223 */ /* 0x000fe20000010024 */
[----:B------:R-:W-:Y:S01]  /*11f50*/  LOP3.LUT R15, R26, 0xffff0000, RZ, 0xc0, !PT ;  /* 0xffff00001a0f7812 */ /* 0x000fe200078ec0ff */
[-C--:B------:R-:W-:Y:S01]  /*11f60*/  FMUL.FTZ R21, R21, R0.reuse ;  /* 0x0000000015157220 */ /* 0x080fe20000410000 */
[----:B------:R-:W-:Y:S01]  /*11f70*/  LOP3.LUT R3, R24, 0xffff0000, RZ, 0xc0, !PT ;  /* 0xffff000018037812 */ /* 0x000fe200078ec0ff */
[----:B------:R-:W-:Y:S01]  /*11f80*/  FFMA.FTZ R25, R13, R0, -R14 ;  /* 0x000000000d197223 */ /* 0x000fe2000001080e */
[----:B------:R-:W-:-:S02]  /*11f90*/  IMAD.U32 R20, R10, 0x10000, RZ ;  /* 0x000100000a147824 */ /* 0x000fc400078e00ff */
[----:B------:R-:W-:Y:S01]  /*11fa0*/  FFMA.FTZ R32, R13, R32, R21 ;  /* 0x000000200d207223 */ /* 0x000fe20000010015 */
[C---:B------:R-:W-:Y:S01]  /*11fb0*/  FMUL.FTZ R13, R8.reuse, R15 ;  /* 0x0000000f080d7220 */ /* 0x040fe20000410000 */
[-C--:B------:R-:W-:Y:S01]  /*11fc0*/  FMUL.FTZ R21, R8, R3.reuse ;  /* 0x0000000308157220 */ /* 0x080fe20000410000 */
[----:B------:R-:W-:Y:S01]  /*11fd0*/  IMAD.U32 R8, R29, 0x10000, RZ ;  /* 0x000100001d087824 */ /* 0x000fe200078e00ff */
[----:B------:R-:W-:Y:S01]  /*11fe0*/  LOP3.LUT R69, R69, 0xffff0000, RZ, 0xc0, !PT ;  /* 0xffff000045457812 */ /* 0x000fe200078ec0ff */
[C---:B------:R-:W-:Y:S01]  /*11ff0*/  FFMA.FTZ R14, R2.reuse, R3, -R13 ;  /* 0x00000003020e7223 */ /* 0x040fe2000001080d */
[----:B------:R-:W-:Y:S01]  /*12000*/  FFMA.FTZ R24, R2, R15, R21 ;  /* 0x0000000f02187223 */ /* 0x000fe20000010015 */
[----:B------:R-:W-:Y:S02]  /*12010*/  IMAD.U32 R0, R70, 0x10000, RZ ;  /* 0x0001000046007824 */ /* 0x000fe400078e00ff */
[----:B------:R-:W-:Y:S01]  /*12020*/  FMUL.FTZ R2, R20, R8 ;  /* 0x0000000814027220 */ /* 0x000fe20000410000 */
[C---:B------:R-:W-:Y:S01]  /*12030*/  FMUL.FTZ R3, R9.reuse, R28 ;  /* 0x0000001c09037220 */ /* 0x040fe20000410000 */
[-C--:B------:R-:W-:Y:S01]  /*12040*/  FMUL.FTZ R9, R9, R69.reuse ;  /* 0x0000004509097220 */ /* 0x080fe20000410000 */
[----:B------:R-:W-:Y:S01]  /*12050*/  LOP3.LUT R10, R10, 0xffff0000, RZ, 0xc0, !PT ;  /* 0xffff00000a0a7812 */ /* 0x000fe200078ec0ff */
[-C--:B------:R-:W-:Y:S01]  /*12060*/  FFMA.FTZ R13, R5, R0.reuse, -R2 ;  /* 0x00000000050d7223 */ /* 0x080fe20000010802 */
[----:B------:R-:W-:Y:S01]  /*12070*/  LOP3.LUT R11, R11, 0xffff0000, RZ, 0xc0, !PT ;  /* 0xffff00000b0b7812 */ /* 0x000fe200078ec0ff */
[----:B------:R-:W-:Y:S01]  /*12080*/  FFMA.FTZ R69, R4, R69, -R3 ;  /* 0x0000004504457223 */ /* 0x000fe20000010803 */
[----:B------:R-:W-:Y:S01]  /*12090*/  FMUL.FTZ R20, R20, R0 ;  /* 0x0000000014147220 */ /* 0x000fe20000410000 */
        /* <DEDUP_REMOVED lines=8> */
[----:B------:R-:W-:Y:S01]  /*12120*/  F2FP.BF16.F32.PACK_AB R9, R9, R36 ;  /* 0x000000240909723e */ /* 0x000fe200000010ff */
[-C--:B------:R-:W-:Y:S01]  /*12130*/  FMUL.FTZ R4, R10, R3.reuse ;  /* 0x000000030a047220 */ /* 0x080fe20000410000 */
[C---:B------:R-:W-:Y:S01]  /*12140*/  FFMA.FTZ R10, R6.reuse, R3, -R5 ;  /* 0x00000003060a7223 */ /* 0x040fe20000010805 */
[-C--:B------:R-:W-:Y:S01]  /*12150*/  FMUL.FTZ R11, R11, R0.reuse ;  /* 0x000000000b0b7220 */ /* 0x080fe20000410000 */
[C---:B------:R-:W-:Y:S01]  /*12160*/  FFMA.FTZ R0, R7.reuse, R0, -R8 ;  /* 0x0000000007007223 */ /* 0x040fe20000010808 */
        /* <DEDUP_REMOVED lines=11> */
.L_x_2344:
[----:B------:R-:W-:Y:S05]  /*12220*/  BSYNC B0 ;  /* 0x0000000000007941 */ /* 0x000fea0003800000 */
.L_x_2316:
        /* <DEDUP_REMOVED lines=8> */
.L_x_2314:
[----:B------:R-:W-:-:S13]  /*122b0*/  ISETP.NE.AND P0, PT, R190, 0x3, PT ;  /* 0x00000003be00780c */ /* 0x000fda0003f05270 */
[----:B------:R-:W-:Y:S05]  /*122c0*/  @!P0 BRA `(.L_x_2379) ;  /* 0x0000000000048947 */ /* 0x000fea0003800000 */
[----:B------:R-:W-:Y:S01]  /*122d0*/  BPT.TRAP 0x1 ;  /* 0x000000040000795c */ /* 0x000fe20000300000 */
.L_x_2379:
[----:B------:R-:W-:Y:S01]  /*122e0*/  IMAD R2, R185, 0x8, R18 ;  /* 0x00000008b9027824 */ /* 0x000fe200078e0212 */
[----:B01----:R-:W-:-:S04]  /*122f0*/  SHF.L.U32 R3, R188, 0x1f, RZ ;  /* 0x0000001fbc037819 */ /* 0x003fc800000006ff */
[----:B------:R0:W1:Y:S01]  /*12300*/  SYNCS.PHASECHK.TRANS64.TRYWAIT P2, [R2+URZ+0x34830], R3 ;  /* 0x03483003020075a7 */ /* 0x000062000804017f */
[----:B------:R-:W-:Y:S05]  /*12310*/  @!P0 BRA `(.L_x_2380) ;  /* 0x0000000000048947 */ /* 0x000fea0003800000 */
[----:B------:R-:W-:Y:S01]  /*12320*/  BPT.TRAP 0x1 ;  /* 0x000000040000795c */ /* 0x000fe20000300000 */
.L_x_2380:
[----:B------:R-:W2:Y:S01]  /*12330*/  S2R R0, SR_TID.X ;  /* 0x0000000000007919 */ /* 0x000ea20000002100 */
[----:B------:R-:W-:Y:S01]  /*12340*/  IMAD.MOV.U32 R151, RZ, RZ, RZ ;  /* 0x000000ffff977224 */ /* 0x000fe200078e00ff */
[----:B--2---:R-:W-:-:S04]  /*12350*/  LOP3.LUT R0, R0, 0x7f, RZ, 0xc0, !PT ;  /* 0x0000007f00007812 */ /* 0x004fc800078ec0ff */
[----:B------:R-:W-:Y:S01]  /*12360*/  ISETP.NE.AND P1, PT, R0, RZ, PT ;  /* 0x000000ff0000720c */ /* 0x000fe20003f25270 */
[----:B-1----:R-:W-:-:S12]  /*12370*/  @P2 BRA `(.L_x_2381) ;  /* 0x0000000000082947 */ /* 0x002fd80003800000 */
[----:B------:R-:W1:Y:S02]  /*12380*/  SYNCS.PHASECHK.TRANS64.TRYWAIT P2, [R2+URZ+0x34830], R3 ;  /* 0x03483003020075a7 */ /* 0x000e64000804017f */
[----:B-1----:R-:W-:Y:S05]  /*12390*/  @!P2 BRA `(.L_x_2382) ;  /* 0x0000011400eca947 */ /* 0x002fea0003800000 */
.L_x_2381:
[----:B------:R-:W-:Y:S05]  /*123a0*/  WARPSYNC.ALL ;  /* 0x0000000000007948 */ /* 0x000fea0003800000 */
[----:B------:R-:W-:Y:S01]  /*123b0*/  VIADD R0, R18, 0x1c400 ;  /* 0x0001c40012007836 */ /* 0x000fe20000000000 */
[----:B------:R-:W-:Y:S01]  /*123c0*/  R2UR UR4, R68 ;  /* 0x00000000440472ca */ /* 0x000fe200000e0000 */
[----:B---34-:R-:W-:Y:S01]  /*123d0*/  IMAD.MOV.U32 R5, RZ, RZ, 0x40000040 ;  /* 0x40000040ff057424 */ /* 0x018fe200078e00ff */
        /* <DEDUP_REMOVED lines=23> */
[----:B01----:R-:W-:Y:S01]  /*12550*/  IMAD.MOV.U32 R3, RZ, RZ, -0x80 ;  /* 0xffffff80ff037424 */ /* 0x003fe200078e00ff */
[----:B------:R-:W-:Y:S01]  /*12560*/  UIADD3 UR48, UR4, 0x800, URZ ;  /* 0x0000080004307890 */ /* 0x000fe2000fffe03f */
[----:B------:R-:W-:Y:S01]  /*12570*/  @!P1 VIADD R2, R2, 0x34840 ;  /* 0x0003484002029836 */ /* 0x000fe20000000000 */
[----:B------:R0:W-:Y:S01]  /*12580*/  STL.64 [R1+0x30], R10 ;  /* 0x0000300a01007387 */ /* 0x0001e20000100a00 */
[----:B------:R-:W-:Y:S01]  /*12590*/  UIADD3 UR44, UR4, 0x802, URZ ;  /* 0x00000802042c7890 */ /* 0x000fe2000fffe03f */
[----:B------:R-:W-:Y:S01]  /*125a0*/  IMAD R0, R150, R3, 0x80 ;  /* 0x0000008096007424 */ /* 0x000fe200078e0203 */
[----:B------:R-:W-:Y:S01]  /*125b0*/  UIADD3 UR40, UR4, 0x804, URZ ;  /* 0x0000080404287890 */ /* 0x000fe2000fffe03f */
[----:B------:R-:W-:Y:S01]  /*125c0*/  @!P1 PRMT R2, RZ, 0x654, R2 ;  /* 0x00000654ff029816 */ /* 0x000fe20000000002 */
[----:B------:R-:W-:Y:S01]  /*125d0*/  UIADD3 UR36, UR4, 0x806, URZ ;  /* 0x0000080604247890 */ /* 0x000fe2000fffe03f */
[----:B------:R-:W-:Y:S01]  /*125e0*/  IMAD.IADD R0, R195, 0x1, R0 ;  /* 0x00000001c3007824 */ /* 0x000fe200078e0200 */
        /* <DEDUP_REMOVED lines=8> */
[----:B------:R-:W-:Y:S01]  /*12670*/  BSSY B0, `(.L_x_2383) ;  /* 0x0000565000007945 */ /* 0x000fe20003800000 */
[----:B0-----:R-:W-:-:S02]  /*12680*/  IMAD.U32 R10, RZ, RZ, UR8 ;  /* 0x00000008ff0a7e24 */ /* 0x001fc4000f8e00ff */
[----:B------:R-:W-:Y:S02]  /*12690*/  IMAD.U32 R11, RZ, RZ, UR9 ;  /* 0x00000009ff0b7e24 */ /* 0x000fe4000f8e00ff */
[--C-:B------:R-:W-:Y:S02]  /*126a0*/  IMAD.MOV.U32 R149, RZ, RZ, R151.reuse ;  /* 0x000000ffff957224 */ /* 0x100fe400078e0097 */
[--C-:B------:R-:W-:Y:S01]  /*126b0*/  IMAD.MOV.U32 R148, RZ, RZ, R151.reuse ;  /* 0x000000ffff947224 */ /* 0x100fe200078e0097 */
[----:B------:R0:W-:Y:S01]  /*126c0*/  STL.64 [R1+0x28], R10 ;  /* 0x0000280a01007387 */ /* 0x0001e20000100a00 */
[--C-:B------:R-:W-:Y:S02]  /*126d0*/  IMAD.MOV.U32 R147, RZ, RZ, R151.reuse ;  /* 0x000000ffff937224 */ /* 0x100fe400078e0097 */
[--C-:B-----5:R-:W-:Y:S02]  /*126e0*/  IMAD.MOV.U32 R146, RZ, RZ, R151.reuse ;  /* 0x000000ffff927224 */ /* 0x120fe400078e0097 */
        /* <DEDUP_REMOVED lines=45> */
[----:B------:R-:W-:Y:S01]  /*129c0*/  IMAD.MOV.U32 R88, RZ, RZ, R151 ;  /* 0x000000ffff587224 */ /* 0x000fe200078e0097 */
        /* <DEDUP_REMOVED lines=78> */
[----:B------:R-:W-:Y:S01]  /*12eb0*/  R2UR UR42, R6 ;  /* 0x00000000062a72ca */ /* 0x000fe200000e0000 */
[----:B------:R-:W-:Y:S01]  /*12ec0*/  IMAD R6, R193, 0x80, R204 ;  /* 0x00000080c1067824 */ /* 0x000fe200078e02cc */
[----:B------:R-:W-:Y:S02]  /*12ed0*/  R2UR UR43, R7 ;  /* 0x00000000072b72ca */ /* 0x000fe400000e0000 */
[----:B------:R-:W-:Y:S02]  /*12ee0*/  R2UR UR38, R4 ;  /* 0x00000000042672ca */ /* 0x000fe400000e0000 */
[----:B------:R-:W-:-:S05]  /*12ef0*/  IADD3 R4, -R192, 0x1, R0 ;  /* 0x00000001c0047810 */ /* 0x000fca0007ffe100 */
[C---:B------:R-:W-:Y:S02]  /*12f00*/  IMAD R91, R201.reuse, -0x2, R4 ;  /* 0xfffffffec95b7824 */ /* 0x040fe400078e0204 */
[----:B------:R-:W-:-:S03]  /*12f10*/  IMAD R4, R201, -0x2, R0 ;  /* 0xfffffffec9047824 */ /* 0x000fc600078e0200 */
        /* <DEDUP_REMOVED lines=24> */
[----:B------:R-:W-:Y:S01]  /*130a0*/  ULDC UR38, c[0x0][0x988] ;  /* 0x0002620000267ab9 */ /* 0x000fe20000000800 */
[----:B------:R-:W-:Y:S01]  /*130b0*/  ULDC UR39, c[0x0][0x988] ;  /* 0x0002620000277ab9 */ /* 0x000fe20000000800 */
[----:B------:R-:W-:Y:S02]  /*130c0*/  WARPGROUP.DEPBAR.LE gsb0, 0x0 ;  /* 0x00008000000079c5 */ /* 0x000fe40000010000 */
[----:B------:R-:W-:Y:S01]  /*130d0*/  FSEL R93, R26, -INF , P2 ;  /* 0xff8000001a5d7808 */ /* 0x000fe20001000000 */
[----:B------:R1:W-:Y:S01]  /*130e0*/  @!P1 SYNCS.ARRIVE.TRANS64.RED.A1T0 RZ, [R2+URZ], RZ ;  /* 0x000000ff02ff99a7 */ /* 0x0003e2000810043f */
[----:B------:R-:W-:Y:S02]  /*130f0*/  FSEL R95, R27, -INF , P3 ;  /* 0xff8000001b5f7808 */ /* 0x000fe40001800000 */
[----:B------:R-:W-:Y:S02]  /*13100*/  ISETP.GT.AND P2, PT, R0, 0x9, PT ;  /* 0x000000090000780c */ /* 0x000fe40003f44270 */
[----:B------:R-:W-:-:S02]  /*13110*/  FSEL R97, R30, -INF , P4 ;  /* 0xff8000001e617808 */ /* 0x000fc40002000000 */
[----:B0-----:R-:W-:Y:S02]  /*13120*/  FMNMX.FTZ R10, R93, R95, !PT ;  /* 0x0000005f5d0a7209 */ /* 0x001fe40007810000 */
        /* <DEDUP_REMOVED lines=83> */
[----:B------:R-:W-:-:S02]  /*13660*/  FSEL R27, R86, -INF , P3 ;  /* 0xff800000561b7808 */ /* 0x000fc40001800000 */
[----:B------:R-:W-:Y:S02]  /*13670*/  FMNMX.FTZ R10, R83, R10, !PT ;  /* 0x0000000a530a7209 */ /* 0x000fe40007810000 */
[----:B------:R-:W-:Y:S02]  /*13680*/  FSEL R87, R87, -INF , P2 ;  /* 0xff80000057577808 */ /* 0x000fe40001000000 */
[----:B------:R-:W-:Y:S02]  /*13690*/  FMNMX.FTZ R10, R27, R10, !PT ;  /* 0x0000000a1b0a7209 */ /* 0x000fe40007810000 */
[C---:B------:R-:W-:Y:S02]  /*136a0*/  ISETP.GT.AND P3, PT, R4.reuse, 0x1, PT ;  /* 0x000000010400780c */ /* 0x040fe40003f64270 */
[----:B------:R-:W-:Y:S02]  /*136b0*/  FMNMX.FTZ R10, R87, R10, !PT ;  /* 0x0000000a570a7209 */ /* 0x000fe40007810000 */
[----:B------:R-:W-:-:S02]  /*136c0*/  ISETP.GT.AND P4, PT, R4, 0x8, PT ;  /* 0x000000080400780c */ /* 0x000fc40003f84270 */
[----:B------:R-:W-:Y:S01]  /*136d0*/  FSEL R34, R25, -INF , P3 ;  /* 0xff80000019227808 */ /* 0x000fe20001800000 */
[----:B------:R-:W0:Y:S01]  /*136e0*/  SHFL.BFLY PT, R5, R10, 0x2, 0x1f ;  /* 0x0c401f000a057f89 */ /* 0x000e2200000e0000 */
[----:B------:R-:W-:Y:S02]  /*136f0*/  FSEL R25, R28, -INF , P4 ;  /* 0xff8000001c197808 */ /* 0x000fe40002000000 */
[----:B------:R-:W-:-:S04]  /*13700*/  ISETP.GT.AND P3, PT, R4, 0x10, PT ;  /* 0x000000100400780c */ /* 0x000fc80003f64270 */
[----:B------:R-:W-:Y:S02]  /*13710*/  FSEL R43, R32, -INF , P3 ;  /* 0xff800000202b7808 */ /* 0x000fe40001800000 */
[----:B------:R-:W-:-:S04]  /*13720*/  ISETP.GT.AND P3, PT, R4, 0x18, PT ;  /* 0x000000180400780c */ /* 0x000fc80003f64270 */
[----:B------:R-:W-:Y:S02]  /*13730*/  FSEL R91, R36, -INF , P3 ;  /* 0xff800000245b7808 */ /* 0x000fe40001800000 */
[----:B------:R-:W-:Y:S02]  /*13740*/  ISETP.GT.AND P3, PT, R4, 0x20, PT ;  /* 0x000000200400780c */ /* 0x000fe40003f64270 */
[----:B0-----:R-:W-:-:S05]  /*13750*/  FMNMX.FTZ R12, R10, R5, !PT ;  /* 0x000000050a0c7209 */ /* 0x001fca0007810000 */
[----:B------:R-:W0:Y:S02]  /*13760*/  SHFL.BFLY PT, R5, R12, 0x1, 0x1f ;  /* 0x0c201f000c057f89 */ /* 0x000e2400000e0000 */
[----:B0-----:R-:W-:-:S04]  /*13770*/  FMNMX.FTZ R5, R12, R5, !PT ;  /* 0x000000050c057209 */ /* 0x001fc80007810000 */
[C---:B------:R-:W-:Y:S01]  /*13780*/  FSETP.NEU.FTZ.AND P2, PT, R5.reuse, -INF , PT ;  /* 0xff8000000500780b */ /* 0x040fe20003f5d000 */
[----:B------:R-:W-:-:S05]  /*13790*/  FMUL.FTZ R14, R5, R0 ;  /* 0x00000000050e7220 */ /* 0x000fca0000410000 */
[----:B------:R-:W-:Y:S02]  /*137a0*/  FSEL R14, R14, RZ, P2 ;  /* 0x000000ff0e0e7208 */ /* 0x000fe40001000000 */
[----:B------:R-:W-:-:S03]  /*137b0*/  ISETP.GT.AND P2, PT, R4, RZ, PT ;  /* 0x000000ff0400720c */ /* 0x000fc60003f44270 */
[-CC-:B------:R-:W-:Y:S01]  /*137c0*/  FFMA.FTZ R181, R93, R0.reuse, -R14.reuse ;  /* 0x000000005db57223 */ /* 0x180fe2000001080e */
[----:B------:R-:W-:Y:S01]  /*137d0*/  FSEL R39, R24, -INF , P2 ;  /* 0xff80000018277808 */ /* 0x000fe20001000000 */
[-CC-:B------:R-:W-:Y:S01]  /*137e0*/  FFMA.FTZ R95, R95, R0.reuse, -R14.reuse ;  /* 0x000000005f5f7223 */ /* 0x180fe2000001080e */
[C---:B------:R-:W-:Y:S01]  /*137f0*/  ISETP.GT.AND P2, PT, R4.reuse, 0x9, PT ;  /* 0x000000090400780c */ /* 0x040fe20003f44270 */
[--C-:B------:R-:W-:Y:S01]  /*13800*/  FFMA.FTZ R183, R97, R0, -R14.reuse ;  /* 0x0000000061b77223 */ /* 0x100fe2000001080e */
[----:B------:R-:W-:Y:S01]  /*13810*/  FMNMX.FTZ R12, R39, R34, !PT ;  /* 0x00000022270c7209 */ /* 0x000fe20007810000 */
[----:B------:R0:W-:Y:S01]  /*13820*/  MUFU.EX2 R6, R95 ;  /* 0x0000005f00067308 */ /* 0x0001e20000000800 */
[----:B------:R-:W-:Y:S01]  /*13830*/  FSEL R29, R29, -INF , P2 ;  /* 0xff8000001d1d7808 */ /* 0x000fe20001000000 */
[--C-:B------:R-:W-:Y:S01]  /*13840*/  FFMA.FTZ R10, R99, R0, -R14.reuse ;  /* 0x00000000630a7223 */ /* 0x100fe2000001080e */
[----:B------:R-:W-:Y:S01]  /*13850*/  FMNMX.FTZ R12, R25, R12, !PT ;  /* 0x0000000c190c7209 */ /* 0x000fe20007810000 */
[-CC-:B------:R-:W-:Y:S01]  /*13860*/  FFMA.FTZ R177, R101, R0.reuse, -R14.reuse ;  /* 0x0000000065b17223 */ /* 0x180fe2000001080e */
[C---:B------:R-:W-:Y:S01]  /*13870*/  ISETP.GT.AND P2, PT, R4.reuse, 0x11, PT ;  /* 0x000000110400780c */ /* 0x040fe20003f44270 */
[--C-:B------:R-:W-:Y:S01]  /*13880*/  FFMA.FTZ R175, R89, R0, -R14.reuse ;  /* 0x0000000059af7223 */ /* 0x100fe2000001080e */
[----:B------:R-:W-:Y:S01]  /*13890*/  FMNMX.FTZ R12, R29, R12, !PT ;  /* 0x0000000c1d0c7209 */ /* 0x000fe20007810000 */
[-CC-:B------:R-:W-:Y:S01]  /*138a0*/  FFMA.FTZ R30, R47, R0.reuse, -R14.reuse ;  /* 0x000000002f1e7223 */ /* 0x180fe2000001080e */
        /* <DEDUP_REMOVED lines=12> */
[----:B------:R-:W-:Y:S01]  /*13970*/  ISETP.GT.AND P2, PT, R4, 0x21, PT ;  /* 0x000000210400780c */ /* 0x000fe20003f44270 */
[----:B------:R-:W2:Y:S01]  /*13980*/  MUFU.EX2 R181, R181 ;  /* 0x000000b500b57308 */ /* 0x000ea20000000800 */
[----:B------:R-:W-:Y:S01]  /*13990*/  FSEL R93, R40, -INF , P3 ;  /* 0xff800000285d7808 */ /* 0x000fe20001800000 */
[--C-:B------:R-:W-:Y:S01]  /*139a0*/  FFMA.FTZ R103, R103, R0, -R14.reuse ;  /* 0x0000000067677223 */ /* 0x100fe2000001080e */
[----:B------:R-:W-:Y:S01]  /*139b0*/  FMNMX.FTZ R20, R37, R20, !PT ;  /* 0x0000001425147209 */ /* 0x000fe20007810000 */
[-CC-:B------:R-:W-:Y:S01]  /*139c0*/  FFMA.FTZ R179, R105, R0.reuse, -R14.reuse ;  /* 0x0000000069b37223 */ /* 0x180fe2000001080e */
[C---:B------:R-:W-:Y:S01]  /*139d0*/  ISETP.GT.AND P3, PT, R4.reuse, 0x28, PT ;  /* 0x000000280400780c */ /* 0x040fe20003f64270 */
[--C-:B------:R-:W-:Y:S01]  /*139e0*/  FFMA.FTZ R107, R107, R0, -R14.reuse ;  /* 0x000000006b6b7223 */ /* 0x100fe2000001080e */
[----:B------:R-:W-:Y:S01]  /*139f0*/  FSEL R41, R41, -INF , P2 ;  /* 0xff80000029297808 */ /* 0x000fe20001000000 */
[----:B------:R-:W3:Y:S01]  /*13a00*/  MUFU.EX2 R183, R183 ;  /* 0x000000b700b77308 */ /* 0x000ee20000000800 */
[----:B------:R-:W-:Y:S01]  /*13a10*/  FMNMX.FTZ R20, R93, R20, !PT ;  /* 0x000000145d147209 */ /* 0x000fe20007810000 */
[-CC-:B------:R-:W-:Y:S01]  /*13a20*/  FFMA.FTZ R163, R11, R0.reuse, -R14.reuse ;  /* 0x000000000ba37223 */ /* 0x180fe2000001080e */
[----:B------:R-:W-:Y:S01]  /*13a30*/  ISETP.GT.AND P2, PT, R4, 0x29, PT ;  /* 0x000000290400780c */ /* 0x000fe20003f44270 */
[-CC-:B------:R-:W-:Y:S01]  /*13a40*/  FFMA.FTZ R173, R109, R0.reuse, -R14.reuse ;  /* 0x000000006dad7223 */ /* 0x180fe2000001080e */
[----:B0-----:R-:W-:Y:S01]  /*13a50*/  FSEL R95, R44, -INF , P3 ;  /* 0xff8000002c5f7808 */ /* 0x001fe20001800000 */
[--C-:B------:R-:W-:Y:S01]  /*13a60*/  FFMA.FTZ R161, R9, R0, -R14.reuse ;  /* 0x0000000009a17223 */ /* 0x100fe2000001080e */
[----:B------:R-:W-:Y:S01]  /*13a70*/  FMNMX.FTZ R24, R41, R20, !PT ;  /* 0x0000001429187209 */ /* 0x000fe20007810000 */
[----:B------:R-:W0:Y:S01]  /*13a80*/  MUFU.EX2 R10, R10 ;  /* 0x0000000a000a7308 */ /* 0x000e220000000800 */
[C---:B------:R-:W-:Y:S01]  /*13a90*/  ISETP.GT.AND P3, PT, R4.reuse, 0x30, PT ;  /* 0x000000300400780c */ /* 0x040fe20003f64270 */
[-CC-:B------:R-:W-:Y:S01]  /*13aa0*/  FFMA.FTZ R111, R111, R0.reuse, -R14.reuse ;  /* 0x000000006f6f7223 */ /* 0x180fe2000001080e */
[----:B------:R-:W-:Y:S01]  /*13ab0*/  FSEL R45, R45, -INF , P2 ;  /* 0xff8000002d2d7808 */ /* 0x000fe20001000000 */
[--C-:B------:R-:W-:Y:S01]  /*13ac0*/  FFMA.FTZ R157, R13, R0, -R14.reuse ;  /* 0x000000000d9d7223 */ /* 0x100fe2000001080e */
[----:B------:R-:W-:Y:S01]  /*13ad0*/  FMNMX.FTZ R24, R95, R24, !PT ;  /* 0x000000185f187209 */ /* 0x000fe20007810000 */
[-CC-:B------:R-:W-:Y:S01]  /*13ae0*/  FFMA.FTZ R159, R15, R0.reuse, -R14.reuse ;  /* 0x000000000f9f7223 */ /* 0x180fe2000001080e */
[----:B------:R-:W-:Y:S01]  /*13af0*/  ISETP.GT.AND P2, PT, R4, 0x31, PT ;  /* 0x000000310400780c */ /* 0x000fe20003f44270 */
[----:B------:R-:W4:Y:S01]  /*13b00*/  MUFU.EX2 R177, R177 ;  /* 0x000000b100b17308 */ /* 0x000f220000000800 */
[----:B------:R-:W-:Y:S01]  /*13b10*/  FSEL R97, R48, -INF , P3 ;  /* 0xff80000030617808 */ /* 0x000fe20001800000 */
[--C-:B------:R-:W-:Y:S01]  /*13b20*/  FFMA.FTZ R153, R21, R0, -R14.reuse ;  /* 0x0000000015997223 */ /* 0x100fe2000001080e */
[----:B------:R-:W-:Y:S01]  /*13b30*/  FMNMX.FTZ R24, R45, R24, !PT ;  /* 0x000000182d187209 */ /* 0x000fe20007810000 */
[-CC-:B------:R-:W-:Y:S01]  /*13b40*/  FFMA.FTZ R59, R59, R0.reuse, -R14.reuse ;  /* 0x000000003b3b7223 */ /* 0x180fe2000001080e */
[C---:B------:R-:W-:Y:S01]  /*13b50*/  ISETP.GT.AND P3, PT, R4.reuse, 0x38, PT ;  /* 0x000000380400780c */ /* 0x040fe20003f64270 */
[--C-:B------:R-:W-:Y:S01]  /*13b60*/  FFMA.FTZ R155, R27, R0, -R14.reuse ;  /* 0x000000001b9b7223 */ /* 0x100fe2000001080e */
[----:B------:R-:W-:Y:S01]  /*13b70*/  FSEL R49, R49, -INF , P2 ;  /* 0xff80000031317808 */ /* 0x000fe20001000000 */
[----:B------:R-:W1:Y:S01]  /*13b80*/  MUFU.EX2 R12, R103 ;  /* 0x00000067000c7308 */ /* 0x000e620000000800 */
[----:B------:R-:W-:Y:S01]  /*13b90*/  FMNMX.FTZ R24, R97, R24, !PT ;  /* 0x0000001861187209 */ /* 0x000fe20007810000 */
[-CC-:B------:R-:W-:Y:S01]  /*13ba0*/  FFMA.FTZ R38, R67, R0.reuse, -R14.reuse ;  /* 0x0000000043267223 */ /* 0x180fe2000001080e */
[----:B------:R-:W-:Y:S01]  /*13bb0*/  ISETP.GT.AND P2, PT, R4, 0x39, PT ;  /* 0x000000390400780c */ /* 0x000fe20003f44270 */
[----:B------:R-:W-:Y:S01]  /*13bc0*/  FFMA.FTZ R40, R71, R0, -R14 ;  /* 0x0000000047287223 */ /* 0x000fe2000001080e */
[----:B------:R-:W-:Y:S01]  /*13bd0*/  FSEL R99, R52, -INF , P3 ;  /* 0xff80000034637808 */ /* 0x000fe20001800000 */
[----:B------:R-:W-:Y:S01]  /*13be0*/  IMAD.IADD R52, R195, 0x1, -R192 ;  /* 0x00000001c3347824 */ /* 0x000fe200078e0ac0 */
[----:B------:R-:W-:Y:S01]  /*13bf0*/  FMNMX.FTZ R26, R49, R24, !PT ;  /* 0x00000018311a7209 */ /* 0x000fe20007810000 */
[----:B------:R-:W1:Y:S01]  /*13c00*/  MUFU.EX2 R179, R179 ;  /* 0x000000b300b37308 */ /* 0x000e620000000800 */
[C---:B------:R-:W-:Y:S01]  /*13c10*/  ISETP.GT.AND P3, PT, R4.reuse, 0x40, PT ;  /* 0x000000400400780c */ /* 0x040fe20003f64270 */
[----:B------:R-:W-:Y:S01]  /*13c20*/  IMAD R52, R193, 0x80, R52 ;  /* 0x00000080c1347824 */ /* 0x000fe200078e0234 */
[----:B------:R-:W-:Y:S01]  /*13c30*/  FSEL R53, R53, -INF , P2 ;  /* 0xff80000035357808 */ /* 0x000fe20001000000 */
[--C-:B------:R-:W-:Y:S01]  /*13c40*/  FFMA.FTZ R42, R75, R0, -R14.reuse ;  /* 0x000000004b2a7223 */ /* 0x100fe2000001080e */
[----:B------:R-:W-:Y:S01]  /*13c50*/  FMNMX.FTZ R26, R99, R26, !PT ;  /* 0x0000001a631a7209 */ /* 0x000fe20007810000 */
[-CC-:B------:R-:W-:Y:S01]  /*13c60*/  FFMA.FTZ R44, R79, R0.reuse, -R14.reuse ;  /* 0x000000004f2c7223 */ /* 0x180fe2000001080e */
[----:B------:R-:W-:Y:S01]  /*13c70*/  ISETP.GT.AND P2, PT, R4, 0x41, PT ;  /* 0x000000410400780c */ /* 0x000fe20003f44270 */
[----:B------:R2:W1:Y:S01]  /*13c80*/  MUFU.EX2 R20, R107 ;  /* 0x0000006b00147308 */ /* 0x0004620000000800 */
[----:B------:R-:W-:Y:S01]  /*13c90*/  FSEL R101, R56, -INF , P3 ;  /* 0xff80000038657808 */ /* 0x000fe20001800000 */
[----:B------:R-:W-:Y:S01]  /*13ca0*/  FFMA.FTZ R46, R83, R0, -R14 ;  /* 0x00000000532e7223 */ /* 0x000fe2000001080e */
[----:B------:R-:W-:Y:S01]  /*13cb0*/  FMNMX.FTZ R26, R53, R26, !PT ;  /* 0x0000001a351a7209 */ /* 0x000fe20007810000 */
[--C-:B------:R-:W-:Y:S01]  /*13cc0*/  IMAD.MOV.U32 R109, RZ, RZ, R151.reuse ;  /* 0x000000ffff6d7224 */ /* 0x100fe200078e0097 */
[C---:B------:R-:W-:Y:S01]  /*13cd0*/  ISETP.GT.AND P3, PT, R4.reuse, 0x48, PT ;  /* 0x000000480400780c */ /* 0x040fe20003f64270 */
[--C-:B------:R-:W-:Y:S01]  /*13ce0*/  IMAD.MOV.U32 R105, RZ, RZ, R151.reuse ;  /* 0x000000ffff697224 */ /* 0x100fe200078e0097 */
[----:B------:R-:W-:Y:S01]  /*13cf0*/  FSEL R57, R57, -INF , P2 ;  /* 0xff80000039397808 */ /* 0x000fe20001000000 */
[----:B------:R-:W-:Y:S01]  /*13d00*/  MUFU.EX2 R173, R173 ;  /* 0x000000ad00ad7308 */ /* 0x000fe20000000800 */
[----:B------:R-:W-:Y:S01]  /*13d10*/  FMNMX.FTZ R26, R101, R26, !PT ;  /* 0x0000001a651a7209 */ /* 0x000fe20007810000 */
[--C-:B--2---:R-:W-:Y:S01]  /*13d20*/  IMAD.MOV.U32 R107, RZ, RZ, R151.reuse ;  /* 0x000000ffff6b7224 */ /* 0x104fe200078e0097 */
[----:B------:R-:W-:Y:S01]  /*13d30*/  ISETP.GT.AND P2, PT, R4, 0x49, PT ;  /* 0x000000490400780c */ /* 0x000fe20003f44270 */
[----:B------:R-:W-:Y:S01]  /*13d40*/  IMAD.MOV.U32 R103, RZ, RZ, R151 ;  /* 0x000000ffff677224 */ /* 0x000fe200078e0097 */
[----:B------:R-:W-:-:S02]  /*13d50*/  FSEL R89, R60, -INF , P3 ;  /* 0xff8000003c597808 */ /* 0x000fc40001800000 */
[----:B------:R-:W-:Y:S01]  /*13d60*/  FMNMX.FTZ R28, R57, R26, !PT ;  /* 0x0000001a391c7209 */ /* 0x000fe20007810000 */
[----:B------:R2:W-:Y:S01]  /*13d70*/  MUFU.EX2 R24, R111 ;  /* 0x0000006f00187308 */ /* 0x0005e20000000800 */
[C---:B------:R-:W-:Y:S02]  /*13d80*/  ISETP.GT.AND P3, PT, R4.reuse, 0x50, PT ;  /* 0x000000500400780c */ /* 0x040fe40003f64270 */
[----:B------:R-:W-:Y:S02]  /*13d90*/  FSEL R61, R61, -INF , P2 ;  /* 0xff8000003d3d7808 */ /* 0x000fe40001000000 */
[----:B------:R-:W-:Y:S02]  /*13da0*/  FMNMX.FTZ R28, R89, R28, !PT ;  /* 0x0000001c591c7209 */ /* 0x000fe40007810000 */
[----:B------:R-:W-:Y:S01]  /*13db0*/  ISETP.GT.AND P2, PT, R4, 0x51, PT ;  /* 0x000000510400780c */ /* 0x000fe20003f44270 */
[----:B------:R3:W-:Y:S01]  /*13dc0*/  MUFU.EX2 R26, R30 ;  /* 0x0000001e001a7308 */ /* 0x0007e20000000800 */
[----:B------:R-:W-:Y:S01]  /*13dd0*/  FSEL R47, R64, -INF , P3 ;  /* 0xff800000402f7808 */ /* 0x000fe20001800000 */
[----:B--2---:R-:W-:Y:S01]  /*13de0*/  IMAD.MOV.U32 R111, RZ, RZ, R151 ;  /* 0x000000ffff6f7224 */ /* 0x004fe200078e0097 */
[----:B------:R-:W-:-:S02]  /*13df0*/  FMNMX.FTZ R28, R61, R28, !PT ;  /* 0x0000001c3d1c7209 */ /* 0x000fc40007810000 */
[C---:B------:R-:W-:Y:S02]  /*13e00*/  ISETP.GT.AND P3, PT, R4.reuse, 0x58, PT ;  /* 0x000000580400780c */ /* 0x040fe40003f64270 */
[----:B------:R-:W-:Y:S01]  /*13e10*/  FSEL R65, R65, -INF , P2 ;  /* 0xff80000041417808 */ /* 0x000fe20001000000 */
[----:B------:R-:W-:Y:S01]  /*13e20*/  MUFU.EX2 R175, R175 ;  /* 0x000000af00af7308 */ /* 0x000fe20000000800 */
[----:B------:R-:W-:Y:S02]  /*13e30*/  FMNMX.FTZ R28, R47, R28, !PT ;  /* 0x0000001c2f1c7209 */ /* 0x000fe40007810000 */
[----:B------:R-:W-:Y:S02]  /*13e40*/  ISETP.GT.AND P2, PT, R4, 0x59, PT ;  /* 0x000000590400780c */ /* 0x000fe40003f44270 */
[----:B------:R-:W-:Y:S02]  /*13e50*/  FSEL R35, R68, -INF , P3 ;  /* 0xff80000044237808 */ /* 0x000fe40001800000 */
[----:B---3--:R-:W-:Y:S01]  /*13e60*/  FMNMX.FTZ R30, R65, R28, !PT ;  /* 0x0000001c411e7209 */ /* 0x008fe20007810000 */
[----:B------:R-:W-:Y:S01]  /*13e70*/  MUFU.EX2 R169, R169 ;  /* 0x000000a900a97308 */ /* 0x000fe20000000800 */
[----:B------:R-:W-:-:S02]  /*13e80*/  ISETP.GT.AND P3, PT, R4, 0x60, PT ;  /* 0x000000600400780c */ /* 0x000fc40003f64270 */
[----:B------:R-:W-:Y:S02]  /*13e90*/  FSEL R69, R69, -INF , P2 ;  /* 0xff80000045457808 */ /* 0x000fe40001000000 */
[----:B------:R-:W-:Y:S02]  /*13ea0*/  FMNMX.FTZ R30, R35, R30, !PT ;  /* 0x0000001e231e7209 */ /* 0x000fe40007810000 */
[----:B------:R-:W-:Y:S01]  /*13eb0*/  ISETP.GT.AND P2, PT, R4, 0x61, PT ;  /* 0x000000610400780c */ /* 0x000fe20003f44270 */
[----:B------:R2:W-:Y:S01]  /*13ec0*/  MUFU.EX2 R28, R32 ;  /* 0x00000020001c7308 */ /* 0x0005e20000000800 */
[----:B------:R-:W-:Y:S02]  /*13ed0*/  FSEL R51, R72, -INF , P3 ;  /* 0xff80000048337808 */ /* 0x000fe40001800000 */
[----:B------:R-:W-:Y:S02]  /*13ee0*/  FMNMX.FTZ R30, R69, R30, !PT ;  /* 0x0000001e451e7209 */ /* 0x000fe40007810000 */
[----:B------:R-:W-:-:S02]  /*13ef0*/  ISETP.GT.AND P3, PT, R4, 0x68, PT ;  /* 0x000000680400780c */ /* 0x000fc40003f64270 */
[----:B------:R-:W-:Y:S01]  /*13f00*/  FSEL R73, R73, -INF , P2 ;  /* 0xff80000049497808 */ /* 0x000fe20001000000 */
[----:B------:R-:W-:Y:S01]  /*13f10*/  MUFU.EX2 R171, R171 ;  /* 0x000000ab00ab7308 */ /* 0x000fe20000000800 */
[----:B------:R-:W-:Y:S02]  /*13f20*/  FMNMX.FTZ R30, R51, R30, !PT ;  /* 0x0000001e331e7209 */ /* 0x000fe40007810000 */
[----:B------:R-:W-:Y:S02]  /*13f30*/  ISETP.GT.AND P2, PT, R4, 0x69, PT ;  /* 0x000000690400780c */ /* 0x000fe40003f44270 */
[----:B------:R-:W-:Y:S02]  /*13f40*/  FSEL R31, R76, -INF , P3 ;  /* 0xff8000004c1f7808 */ /* 0x000fe40001800000 */
[----:B--2---:R-:W-:Y:S01]  /*13f50*/  FMNMX.FTZ R32, R73, R30, !PT ;  /* 0x0000001e49207209 */ /* 0x004fe20007810000 */
        /* <DEDUP_REMOVED lines=11> */
[----:B------:R-:W-:Y:S01]  /*14010*/  FMNMX.FTZ R32, R55, R32, !PT ;  /* 0x0000002037207209 */ /* 0x000fe20007810000 */
[-CC-:B--2---:R-:W-:Y:S01]  /*14020*/  FFMA.FTZ R36, R63, R0.reuse, -R14.reuse ;  /* 0x000000003f247223 */ /* 0x184fe2000001080e */
[----:B------:R-:W-:Y:S01]  /*14030*/  ISETP.GT.AND P2, PT, R4, 0x79, PT ;  /* 0x000000790400780c */ /* 0x000fe20003f44270 */
[----:B------:R-:W-:Y:S01]  /*14040*/  FFMA.FTZ R14, R87, R0, -R14 ;  /* 0x00000000570e7223 */ /* 0x000fe2000001080e */
[----:B------:R-:W-:Y:S02]  /*14050*/  FSEL R7, R84, -INF , P3 ;  /* 0xff80000054077808 */ /* 0x000fe40001800000 */
[----:B------:R-:W-:Y:S01]  /*14060*/  FMNMX.FTZ R4, R81, R32, !PT ;  /* 0x0000002051047209 */ /* 0x000fe20007810000 */
[----:B------:R-:W-:Y:S01]  /*14070*/  MUFU.EX2 R36, R36 ;  /* 0x0000002400247308 */ /* 0x000fe20000000800 */
[----:B------:R-:W-:-:S02]  /*14080*/  FSEL R85, R85, -INF , P2 ;  /* 0xff80000055557808 */ /* 0x000fc40001000000 */
[----:B------:R-:W-:-:S04]  /*14090*/  FMNMX.FTZ R4, R7, R4, !PT ;  /* 0x0000000407047209 */ /* 0x000fc80007810000 */
        /* <DEDUP_REMOVED lines=10> */
[----:B------:R-:W-:Y:S08]  /*14140*/  MUFU.EX2 R42, R42 ;  /* 0x0000002a002a7308 */ /* 0x000ff00000000800 */
[----:B------:R-:W-:Y:S01]  /*14150*/  MUFU.EX2 R159, R159 ;  /* 0x0000009f009f7308 */ /* 0x000fe20000000800 */
[----:B--2---:R-:W-:-:S04]  /*14160*/  FMNMX.FTZ R4, R3, R4, !PT ;  /* 0x0000000403047209 */ /* 0x004fc80007810000 */
[C---:B------:R-:W-:Y:S01]  /*14170*/  FSETP.NEU.FTZ.AND P2, PT, R4.reuse, -INF , PT ;  /* 0xff8000000400780b */ /* 0x040fe20003f5d000 */
[----:B------:R-:W-:Y:S02]  /*14180*/  FMUL.FTZ R3, R4, R0 ;  /* 0x0000000004037220 */ /* 0x000fe40000410000 */
[----:B------:R-:W-:Y:S03]  /*14190*/  MUFU.EX2 R44, R44 ;  /* 0x0000002c002c7308 */ /* 0x000fe60000000800 */
[----:B------:R-:W-:-:S05]  /*141a0*/  FSEL R48, R3, RZ, P2 ;  /* 0x000000ff03307208 */ /* 0x000fca0001000000 */
[-CC-:B------:R-:W-:Y:S01]  /*141b0*/  FFMA.FTZ R180, R39, R0.reuse, -R48.reuse ;  /* 0x0000000027b47223 */ /* 0x180fe20000010830 */
[-C--:B------:R-:W-:Y:S01]  /*141c0*/  FFMA.FTZ R3, R34, R0.reuse, -R48 ;  /* 0x0000000022037223 */ /* 0x080fe20000010830 */
[----:B------:R-:W-:Y:S01]  /*141d0*/  FADD.FTZ R34, R181, R6 ;  /* 0x00000006b5227221 */ /* 0x000fe20000010000 */
[-CC-:B------:R-:W-:Y:S01]  /*141e0*/  FFMA.FTZ R182, R25, R0.reuse, -R48.reuse ;  /* 0x0000000019b67223 */ /* 0x180fe20000010830 */
[-CC-:B------:R-:W-:Y:S01]  /*141f0*/  FFMA.FTZ R9, R29, R0.reuse, -R48.reuse ;  /* 0x000000001d097223 */ /* 0x180fe20000010830 */
[-C--:B------:R-:W-:Y:S01]  /*14200*/  FFMA.FTZ R176, R43, R0.reuse, -R48 ;  /* 0x000000002bb07223 */ /* 0x080fe20000010830 */
[----:B------:R-:W-:Y:S01]  /*14210*/  MUFU.EX2 R180, R180 ;  /* 0x000000b400b47308 */ /* 0x000fe20000000800 */
[----:B------:R-:W-:Y:S01]  /*14220*/  FADD.FTZ R11, R183, R34 ;  /* 0x00000022b70b7221 */ /* 0x000fe20000010000 */
[-CC-:B------:R-:W-:Y:S01]  /*14230*/  FFMA.FTZ R13, R33, R0.reuse, -R48.reuse ;  /* 0x00000000210d7223 */ /* 0x180fe20000010830 */
[-CC-:B------:R-:W-:Y:S01]  /*14240*/  FFMA.FTZ R178, R91, R0.reuse, -R48.reuse ;  /* 0x000000005bb27223 */ /* 0x180fe20000010830 */
[-CC-:B------:R-:W-:Y:S01]  /*14250*/  FFMA.FTZ R15, R37, R0.reuse, -R48.reuse ;  /* 0x00000000250f7223 */ /* 0x180fe20000010830 */
[----:B0-----:R-:W-:Y:S01]  /*14260*/  FADD.FTZ R34, R10, R11 ;  /* 0x0000000b0a227221 */ /* 0x001fe20000010000 */
[-CC-:B------:R-:W-:Y:S01]  /*14270*/  FFMA.FTZ R172, R93, R0.reuse, -R48.reuse ;  /* 0x000000005dac7223 */ /* 0x180fe20000010830 */
[-C--:B------:R-:W-:Y:S01]  /*14280*/  FFMA.FTZ R21, R41, R0.reuse, -R48 ;  /* 0x0000000029157223 */ /* 0x080fe20000010830 */
[----:B------:R-:W0:Y:S01]  /*14290*/  MUFU.EX2 R3, R3 ;  /* 0x0000000300037308 */ /* 0x000e220000000800 */
[----:B----4-:R-:W-:Y:S01]  /*142a0*/  FADD.FTZ R11, R177, R34 ;  /* 0x00000022b10b7221 */ /* 0x010fe20000010000 */
[-CC-:B------:R-:W-:Y:S01]  /*142b0*/  FFMA.FTZ R174, R95, R0.reuse, -R48.reuse ;  /* 0x000000005fae7223 */ /* 0x180fe20000010830 */
[-C--:B------:R-:W-:Y:S01]  /*142c0*/  FFMA.FTZ R25, R45, R0.reuse, -R48 ;  /* 0x000000002d197223 */ /* 0x080fe20000010830 */
[----:B------:R-:W-:Y:S01]  /*142d0*/  SHF.R.S32.HI R41, RZ, 0x1f, R52 ;  /* 0x0000001fff297819 */ /* 0x000fe20000011434 */
[----:B-1----:R-:W-:Y:S01]  /*142e0*/  FADD.FTZ R34, R12, R11 ;  /* 0x0000000b0c227221 */ /* 0x002fe20000010000 */
        /* <DEDUP_REMOVED lines=15> */
[-CC-:B------:R-:W-:Y:S01]  /*143e0*/  FFMA.FTZ R65, R65, R0.reuse, -R48.reuse ;  /* 0x0000000041417223 */ /* 0x180fe20000010830 */
[----:B------:R-:W-:Y:S01]  /*143f0*/  FADD.FTZ R50, R24, R39 ;  /* 0x0000002718327221 */ /* 0x000fe20000010000 */
[-CC-:B------:R-:W-:Y:S01]  /*14400*/  FFMA.FTZ R35, R35, R0.reuse, -R48.reuse ;  /* 0x0000000023237223 */ /* 0x180fe20000010830 */
[----:B------:R-:W0:Y:S01]  /*14410*/  MUFU.EX2 R176, R176 ;  /* 0x000000b000b07308 */ /* 0x000e220000000800 */
[----:B-1----:R-:W-:Y:S01]  /*14420*/  FADD.FTZ R34, R182, R11 ;  /* 0x0000000bb6227221 */ /* 0x002fe20000010000 */
[----:B------:R-:W-:Y:S01]  /*14430*/  F2FP.BF16.F32.PACK_AB R181, R6, R181 ;  /* 0x000000b506b5723e */ /* 0x000fe200000010ff */
[-CC-:B------:R-:W-:Y:S01]  /*14440*/  FFMA.FTZ R69, R69, R0.reuse, -R48.reuse ;  /* 0x0000000045457223 */ /* 0x180fe20000010830 */
[-CC-:B------:R-:W-:Y:S01]  /*14450*/  FFMA.FTZ R51, R51, R0.reuse, -R48.reuse ;  /* 0x0000000033337223 */ /* 0x180fe20000010830 */
[-CC-:B------:R-:W-:Y:S01]  /*14460*/  FFMA.FTZ R73, R73, R0.reuse, -R48.reuse ;  /* 0x0000000049497223 */ /* 0x180fe20000010830 */
[-CC-:B------:R-:W-:Y:S01]  /*14470*/  FFMA.FTZ R31, R31, R0.reuse, -R48.reuse ;  /* 0x000000001f1f7223 */ /* 0x180fe20000010830 */
[-C--:B------:R-:W-:Y:S01]  /*14480*/  FFMA.FTZ R77, R77, R0.reuse, -R48 ;  /* 0x000000004d4d7223 */ /* 0x080fe20000010830 */
[----:B------:R-:W1:Y:S01]  /*14490*/  MUFU.EX2 R13, R13 ;  /* 0x0000000d000d7308 */ /* 0x000e620000000800 */
[----:B--2---:R-:W-:Y:S01]  /*144a0*/  FADD.FTZ R11, R9, R34 ;  /* 0x00000022090b7221 */ /* 0x004fe20000010000 */
[-CC-:B------:R-:W-:Y:S01]  /*144b0*/  FFMA.FTZ R55, R55, R0.reuse, -R48.reuse ;  /* 0x0000000037377223 */ /* 0x180fe20000010830 */
[-CC-:B------:R-:W-:Y:S01]  /*144c0*/  FFMA.FTZ R81, R81, R0.reuse, -R48.reuse ;  /* 0x0000000051517223 */ /* 0x180fe20000010830 */
[-CC-:B------:R-:W-:Y:S01]  /*144d0*/  FFMA.FTZ R7, R7, R0.reuse, -R48.reuse ;  /* 0x0000000007077223 */ /* 0x180fe20000010830 */
[----:B------:R-:W-:Y:S01]  /*144e0*/  FFMA.FTZ R48, R85, R0, -R48 ;  /* 0x0000000055307223 */ /* 0x000fe20000010830 */
[----:B------:R-:W-:Y:S01]  /*144f0*/  F2FP.BF16.F32.PACK_AB R182, R9, R182 ;  /* 0x000000b609b6723e */ /* 0x000fe200000010ff */
[----:B------:R-:W-:Y:S01]  /*14500*/  VIADD R9, R150, 0xfffffffe ;  /* 0xfffffffe96097836 */ /* 0x000fe20000000000 */
[----:B------:R-:W2:Y:S01]  /*14510*/  MUFU.EX2 R178, R178 ;  /* 0x000000b200b27308 */ /* 0x000ea20000000800 */
[----:B0-----:R-:W-:Y:S01]  /*14520*/  FADD.FTZ R34, R176, R11 ;  /* 0x0000000bb0227221 */ /* 0x001fe20000010000 */
[----:B------:R-:W-:Y:S01]  /*14530*/  FADD.FTZ R11, R175, R50 ;  /* 0x00000032af0b7221 */ /* 0x000fe20000010000 */
[----:B------:R-:W-:Y:S01]  /*14540*/  F2FP.BF16.F32.PACK_AB R180, R3, R180 ;  /* 0x000000b403b4723e */ /* 0x000fe200000010ff */
[----:B------:R-:W-:Y:S01]  /*14550*/  IMAD.MOV.U32 R150, RZ, RZ, R151 ;  /* 0x000000ffff967224 */ /* 0x000fe200078e0097 */
[----:B------:R-:W-:Y:S01]  /*14560*/  F2FP.BF16.F32.PACK_AB R183, R10, R183 ;  /* 0x000000b70ab7723e */ /* 0x000fe200000010ff */
[----:B------:R-:W-:Y:S01]  /*14570*/  FADD.FTZ R50, R26, R11 ;  /* 0x0000000b1a327221 */ /* 0x000fe20000010000 */
[----:B------:R-:W-:Y:S01]  /*14580*/  LEA.HI R11, R41, R52, RZ, 0x7 ;  /* 0x00000034290b7211 */ /* 0x000fe200078f38ff */
[----:B------:R-:W0:Y:S01]  /*14590*/  MUFU.EX2 R15, R15 ;  /* 0x0000000f000f7308 */ /* 0x000e220000000800 */
[----:B-1----:R-:W-:Y:S01]  /*145a0*/  FADD.FTZ R39, R13, R34 ;  /* 0x000000220d277221 */ /* 0x002fe20000010000 */
[----:B------:R-:W-:Y:S01]  /*145b0*/  FADD.FTZ R41, R169, R50 ;  /* 0x00000032a9297221 */ /* 0x000fe20000010000 */
[----:B------:R-:W-:Y:S01]  /*145c0*/  SHF.R.S32.HI R11, RZ, 0x7, R11 ;  /* 0x00000007ff0b7819 */ /* 0x000fe2000001140b */
[----:B------:R-:W-:Y:S01]  /*145d0*/  IMAD.MOV.U32 R101, RZ, RZ, R151 ;  /* 0x000000ffff657224 */ /* 0x000fe200078e0097 */
[----:B------:R-:W-:Y:S01]  /*145e0*/  F2FP.BF16.F32.PACK_AB R177, R12, R177 ;  /* 0x000000b10cb1723e */ /* 0x000fe200000010ff */
[----:B------:R-:W-:Y:S01]  /*145f0*/  FADD.FTZ R50, R28, R41 ;  /* 0x000000291c327221 */ /* 0x000fe20000010000 */
[----:B------:R-:W-:Y:S01]  /*14600*/  F2FP.BF16.F32.PACK_AB R179, R20, R179 ;  /* 0x000000b314b3723e */ /* 0x000fe200000010ff */
[----:B------:R-:W1:Y:S01]  /*14610*/  MUFU.EX2 R172, R172 ;  /* 0x000000ac00ac7308 */ /* 0x000e620000000800 */
[----:B--2---:R-:W-:Y:S01]  /*14620*/  FADD.FTZ R34, R178, R39 ;  /* 0x00000027b2227221 */ /* 0x004fe20000010000 */
[----:B------:R-:W-:Y:S01]  /*14630*/  FADD.FTZ R41, R171, R50 ;  /* 0x00000032ab297221 */ /* 0x000fe20000010000 */
[----:B------:R-:W-:Y:S01]  /*14640*/  F2FP.BF16.F32.PACK_AB R173, R24, R173 ;  /* 0x000000ad18ad723e */ /* 0x000fe200000010ff */
[--C-:B------:R-:W-:Y:S01]  /*14650*/  IMAD.MOV.U32 R99, RZ, RZ, R151.reuse ;  /* 0x000000ffff637224 */ /* 0x100fe200078e0097 */
[----:B------:R-:W-:Y:S01]  /*14660*/  F2FP.BF16.F32.PACK_AB R175, R26, R175 ;  /* 0x000000af1aaf723e */ /* 0x000fe200000010ff */
[--C-:B------:R-:W-:Y:S01]  /*14670*/  IMAD.MOV.U32 R97, RZ, RZ, R151.reuse ;  /* 0x000000ffff617224 */ /* 0x100fe200078e0097 */
[----:B------:R-:W-:Y:S01]  /*14680*/  F2FP.BF16.F32.PACK_AB R169, R28, R169 ;  /* 0x000000a91ca9723e */ /* 0x000fe200000010ff */
[----:B------:R-:W2:Y:S01]  /*14690*/  MUFU.EX2 R21, R21 ;  /* 0x0000001500157308 */ /* 0x000ea20000000800 */
[----:B0-----:R-:W-:Y:S01]  /*146a0*/  FADD.FTZ R39, R15, R34 ;  /* 0x000000220f277221 */ /* 0x001fe20000010000 */
[----:B------:R-:W-:Y:S01]  /*146b0*/  F2FP.BF16.F32.PACK_AB R171, R30, R171 ;  /* 0x000000ab1eab723e */ /* 0x000fe200000010ff */
[--C-:B------:R-:W-:Y:S01]  /*146c0*/  IMAD.MOV.U32 R95, RZ, RZ, R151.reuse ;  /* 0x000000ffff5f7224 */ /* 0x100fe200078e0097 */
[----:B------:R-:W-:Y:S01]  /*146d0*/  F2FP.BF16.F32.PACK_AB R176, R13, R176 ;  /* 0x000000b00db0723e */ /* 0x000fe200000010ff */
[--C-:B------:R-:W-:Y:S01]  /*146e0*/  IMAD.MOV.U32 R93, RZ, RZ, R151.reuse ;  /* 0x000000ffff5d7224 */ /* 0x100fe200078e0097 */
[----:B------:R-:W-:Y:S01]  /*146f0*/  F2FP.BF16.F32.PACK_AB R178, R15, R178 ;  /* 0x000000b20fb2723e */ /* 0x000fe200000010ff */
[----:B------:R-:W-:Y:S01]  /*14700*/  IMAD.MOV.U32 R91, RZ, RZ, R151 ;  /* 0x000000ffff5b7224 */ /* 0x000fe200078e0097 */
[----:B------:R-:W0:Y:S01]  /*14710*/  MUFU.EX2 R174, R174 ;  /* 0x000000ae00ae7308 */ /* 0x000e220000000800 */
[----:B-1----:R-:W-:Y:S01]  /*14720*/  FADD.FTZ R34, R172, R39 ;  /* 0x00000027ac227221 */ /* 0x002fe20000010000 */
[----:B------:R-:W-:-:S06]  /*14730*/  IMAD.MOV.U32 R89, RZ, RZ, R151 ;  /* 0x000000ffff597224 */ /* 0x000fcc00078e0097 */
[----:B------:R-:W1:Y:S01]  /*14740*/  MUFU.EX2 R25, R25 ;  /* 0x0000001900197308 */ /* 0x000e620000000800 */
[C---:B--2---:R-:W-:Y:S01]  /*14750*/  FADD.FTZ R39, R21.reuse, R34 ;  /* 0x0000002215277221 */ /* 0x044fe20000010000 */
[----:B------:R-:W-:Y:S01]  /*14760*/  FADD.FTZ R34, R30, R41 ;  /* 0x000000291e227221 */ /* 0x000fe20000010000 */
[----:B------:R-:W-:-:S03]  /*14770*/  F2FP.BF16.F32.PACK_AB R172, R21, R172 ;  /* 0x000000ac15ac723e */ /* 0x000fc600000010ff */
        /* <DEDUP_REMOVED lines=11> */
[----:B------:R-:W-:Y:S01]  /*14830*/  FADD.FTZ R41, R161, R34 ;  /* 0x00000022a1297221 */ /* 0x000fe20000010000 */
[----:B------:R-:W-:Y:S01]  /*14840*/  F2FP.BF16.F32.PACK_AB R161, R38, R161 ;  /* 0x000000a126a1723e */ /* 0x000fe200000010ff */
[----:B------:R-:W1:Y:S01]  /*14850*/  MUFU.EX2 R170, R170 ;  /* 0x000000aa00aa7308 */ /* 0x000e620000000800 */
[----:B--2---:R-:W-:Y:S01]  /*14860*/  FADD.FTZ R2, R168, R39 ;  /* 0x00000027a8027221 */ /* 0x004fe20000010000 */
[----:B------:R-:W-:-:S04]  /*14870*/  FADD.FTZ R34, R38, R41 ;  /* 0x0000002926227221 */ /* 0x000fc80000010000 */
[----:B------:R-:W-:Y:S01]  /*14880*/  FADD.FTZ R41, R163, R34 ;  /* 0x00000022a3297221 */ /* 0x000fe20000010000 */
[C---:B------:R-:W-:Y:S01]  /*14890*/  F2FP.BF16.F32.PACK_AB R163, R40.reuse, R163 ;  /* 0x000000a328a3723e */ /* 0x040fe200000010ff */
        /* <DEDUP_REMOVED lines=15> */
[----:B--2---:R-:W-:Y:S01]  /*14990*/  FADD.FTZ R2, R166, R39 ;  /* 0x00000027a6027221 */ /* 0x004fe20000010000 */
[----:B------:R-:W-:Y:S01]  /*149a0*/  FADD.FTZ R39, R157, R6 ;  /* 0x000000069d277221 */ /* 0x000fe20000010000 */
[----:B------:R-:W-:-:S03]  /*149b0*/  F2FP.BF16.F32.PACK_AB R157, R42, R157 ;  /* 0x0000009d2a9d723e */ /* 0x000fc600000010ff */
[----:B------:R-:W-:Y:S02]  /*149c0*/  FADD.FTZ R6, R42, R39 ;  /* 0x000000272a067221 */ /* 0x000fe40000010000 */
[----:B------:R-:W2:Y:S01]  /*149d0*/  MUFU.EX2 R160, R65 ;  /* 0x0000004100a07308 */ /* 0x000ea20000000800 */
[----:B0-----:R-:W-:Y:S01]  /*149e0*/  FADD.FTZ R2, R37, R2 ;  /* 0x0000000225027221 */ /* 0x001fe20000010000 */
[----:B------:R-:W-:Y:S01]  /*149f0*/  FADD.FTZ R41, R159, R6 ;  /* 0x000000069f297221 */ /* 0x000fe20000010000 */
[C---:B------:R-:W-:Y:S02]  /*14a00*/  F2FP.BF16.F32.PACK_AB R159, R44.reuse, R159 ;  /* 0x0000009f2c9f723e */ /* 0x040fe400000010ff */
[----:B------:R-:W-:Y:S01]  /*14a10*/  F2FP.BF16.F32.PACK_AB R166, R37, R166 ;  /* 0x000000a625a6723e */ /* 0x000fe200000010ff */
[----:B------:R-:W-:Y:S02]  /*14a20*/  FADD.FTZ R6, R44, R41 ;  /* 0x000000292c067221 */ /* 0x000fe40000010000 */
        /* <DEDUP_REMOVED lines=26> */
[----:B------:R-:W-:Y:S02]  /*14bd0*/  F2FP.BF16.F32.PACK_AB R155, R14, R155 ;  /* 0x0000009b0e9b723e */ /* 0x000fe400000010ff */
[----:B------:R-:W-:-:S04]  /*14be0*/  VIMNMX R14, RZ, R11, !PT ;  /* 0x0000000bff0e7248 */ /* 0x000fc80007fe0100 */
[----:B------:R-:W2:Y:S01]  /*14bf0*/  MUFU.EX2 R152, R81 ;  /* 0x0000005100987308 */ /* 0x000ea20000000800 */
[C---:B0-----:R-:W-:Y:S01]  /*14c00*/  FADD.FTZ R2, R158.reuse, R39 ;  /* 0x000000279e027221 */ /* 0x041fe20000010000 */
[----:B------:R-:W-:Y:S02]  /*14c10*/  ISETP.GE.AND P2, PT, R9, R14, PT ;  /* 0x0000000e0900720c */ /* 0x000fe40003f46270 */
[----:B------:R-:W-:-:S04]  /*14c20*/  F2FP.BF16.F32.PACK_AB R158, R158, R31 ;  /* 0x0000001f9e9e723e */ /* 0x000fc800000010ff */
[----:B------:R1:W0:Y:S08]  /*14c30*/  MUFU.EX2 R154, R7 ;  /* 0x00000007009a7308 */ /* 0x0002300000000800 */
[----:B------:R-:W3:Y:S01]  /*14c40*/  MUFU.EX2 R3, R48 ;  /* 0x0000003000037308 */ /* 0x000ee20000000800 */
[----:B-1----:R-:W-:-:S04]  /*14c50*/  FADD.FTZ R7, R55, R2 ;  /* 0x0000000237077221 */ /* 0x002fc80000010000 */
[C---:B--2---:R-:W-:Y:S01]  /*14c60*/  FADD.FTZ R7, R152.reuse, R7 ;  /* 0x0000000798077221 */ /* 0x044fe20000010000 */
[----:B------:R-:W-:-:S03]  /*14c70*/  F2FP.BF16.F32.PACK_AB R152, R152, R55 ;  /* 0x000000379898723e */ /* 0x000fc600000010ff */
[----:B0-----:R-:W-:-:S04]  /*14c80*/  FADD.FTZ R2, R154, R7 ;  /* 0x000000079a027221 */ /* 0x001fc80000010000 */
[C---:B---3--:R-:W-:Y:S01]  /*14c90*/  FADD.FTZ R7, R3.reuse, R2 ;  /* 0x0000000203077221 */ /* 0x048fe20000010000 */
[----:B------:R-:W-:Y:S01]  /*14ca0*/  F2FP.BF16.F32.PACK_AB R154, R3, R154 ;  /* 0x0000009a039a723e */ /* 0x000fe200000010ff */
[----:B------:R-:W-:Y:S02]  /*14cb0*/  IMAD.MOV.U32 R2, RZ, RZ, 0x3f800000 ;  /* 0x3f800000ff027424 */ /* 0x000fe400078e00ff */
[----:B------:R-:W-:Y:S01]  /*14cc0*/  IMAD.MOV.U32 R3, RZ, RZ, 0x3f800000 ;  /* 0x3f800000ff037424 */ /* 0x000fe200078e00ff */
[----:B------:R-:W-:Y:S06]  /*14cd0*/  @!P2 BRA `(.L_x_2384) ;  /* 0x0000002c00f8a947 */ /* 0x000fec0003800000 */
[----:B------:R-:W-:Y:S01]  /*14ce0*/  BSSY B1, `(.L_x_2384) ;  /* 0x00002fd000017945 */ /* 0x000fe20003800000 */
        /* <DEDUP_REMOVED lines=36> */
[----:B------:R-:W-:-:S07]  /*14f30*/  CS2R R88, SRZ ;  /* 0x0000000000587805 */ /* 0x000fce000001ff00 */
.L_x_2395:
[----:B------:R-:W-:-:S05]  /*14f40*/  VIADD R0, R21, 0x1 ;  /* 0x0000000115007836 */ /* 0x000fca0000000000 */
[----:B------:R-:W-:-:S04]  /*14f50*/  ISETP.NE.AND P2, PT, R0, 0x2, PT ;  /* 0x000000020000780c */ /* 0x000fc80003f45270 */
[----:B------:R-:W-:Y:S02]  /*14f60*/  SEL R5, RZ, 0x1, P2 ;  /* 0x00000001ff057807 */ /* 0x000fe40001000000 */
[----:B------:R-:W-:Y:S02]  /*14f70*/  SEL R185, R0, RZ, P2 ;  /* 0x000000ff00b97207 */ /* 0x000fe40001000000 */
[----:B------:R-:W-:Y:S01]  /*14f80*/  LOP3.LUT R188, R20, R5, RZ, 0x3c, !PT ;  /* 0x0000000514bc7212 */ /* 0x000fe200078e3cff */
[----:B------:R-:W-:Y:S06]  /*14f90*/  @!P0 BRA `(.L_x_2385) ;  /* 0x0000000000048947 */ /* 0x000fec0003800000 */
[----:B------:R-:W-:Y:S01]  /*14fa0*/  BPT.TRAP 0x1 ;  /* 0x000000040000795c */ /* 0x000fe20000300000 */
.L_x_2385:
[----:B------:R-:W-:Y:S01]  /*14fb0*/  IMAD R15, R185, 0x8, R18 ;  /* 0x00000008b90f7824 */ /* 0x000fe200078e0212 */
[----:B------:R-:W-:-:S04]  /*14fc0*/  SHF.L.U32 R0, R188, 0x1f, RZ ;  /* 0x0000001fbc007819 */ /* 0x000fc800000006ff */
[----:B------:R0:W1:Y:S01]  /*14fd0*/  SYNCS.PHASECHK.TRANS64.TRYWAIT P2, [R15+URZ+0x34830], R0 ;  /* 0x034830000f0075a7 */ /* 0x000062000804017f */
[----:B------:R-:W-:Y:S05]  /*14fe0*/  @!P0 BRA `(.L_x_2386) ;  /* 0x0000000000048947 */ /* 0x000fea0003800000 */
[----:B------:R-:W-:Y:S01]  /*14ff0*/  BPT.TRAP 0x1 ;  /* 0x000000040000795c */ /* 0x000fe20000300000 */
.L_x_2386:
[----:B------:R-:W-:Y:S01]  /*15000*/  BSSY B2, `(.L_x_2387) ;  /* 0x0000006000027945 */ /* 0x000fe20003800000 */
[----:B------:R-:W-:Y:S02]  /*15010*/  IMAD R4, R185, 0xc00, R8 ;  /* 0x00000c00b9047824 */ /* 0x000fe400078e0208 */
[----:B------:R-:W-:Y:S01]  /*15020*/  IMAD.MOV.U32 R5, RZ, RZ, 0x40000040 ;  /* 0x40000040ff057424 */ /* 0x000fe200078e00ff */
[----:B-1----:R-:W-:Y:S06]  /*15030*/  @P2 BRA `(.L_x_2388) ;  /* 0x0000000000082947 */ /* 0x002fec0003800000 */
[----:B------:R-:W1:Y:S02]  /*15040*/  SYNCS.PHASECHK.TRANS64.TRYWAIT P2, [R15+URZ+0x34830], R0 ;  /* 0x034830000f0075a7 */ /* 0x000e64000804017f */
[----:B-1----:R-:W-:Y:S05]  /*15050*/  @!P2 BRA `(.L_x_2389) ;  /* 0x000000e800d0a947 */ /* 0x002fea0003800000 */
.L_x_2388:
[----:B------:R-:W-:Y:S05]  /*15060*/  BSYNC B2 ;  /* 0x0000000000027941 */ /* 0x000fea0003800000 */
.L_x_2387:
        /* <DEDUP_REMOVED lines=18> */
[----:B------:R-:W2:Y:S01]  /*15190*/  LDL.64 R230, [R1+0x8] ;  /* 0x0000080001e67983 */ /* 0x000ea20000100a00 */
        /* <DEDUP_REMOVED lines=8> */
[----:B------:R-:W-:Y:S01]  /*15220*/  VIADD R10, R4, 0x6 ;  /* 0x00000006040a7836 */ /* 0x000fe20000000000 */
[----:B------:R-:W3:Y:S01]  /*15230*/  LDL.64 R228, [R1] ;  /* 0x0000000001e47983 */ /* 0x000ee20000100a00 */
        /* <DEDUP_REMOVED lines=150> */
.L_x_2390:
[----:B------:R-:W-:Y:S01]  /*15ba0*/  SHF.L.U32 R3, R20, 0x1f, RZ ;  /* 0x0000001f14037819 */ /* 0x000fe200000006ff */
[----:B------:R-:W-:-:S04]  /*15bb0*/  IMAD R20, R21, 0x8, R18 ;  /* 0x0000000815147824 */ /* 0x000fc800078e0212 */
[----:B------:R2:W3:Y:S01]  /*15bc0*/  SYNCS.PHASECHK.TRANS64.TRYWAIT P2, [R20+URZ+0x34850], R3 ;  /* 0x03485003140075a7 */ /* 0x0004e2000804017f */
[----:B------:R-:W-:Y:S05]  /*15bd0*/  @!P0 BRA `(.L_x_2391) ;  /* 0x0000000000048947 */ /* 0x000fea0003800000 */
[----:B------:R-:W-:Y:S01]  /*15be0*/  BPT.TRAP 0x1 ;  /* 0x000000040000795c */ /* 0x000fe20000300000 */
.L_x_2391:
[----:B------:R-:W-:Y:S04]  /*15bf0*/  BSSY B2, `(.L_x_2392) ;  /* 0x0000004000027945 */ /* 0x000fe80003800000 */
[----:B---3--:R-:W-:Y:S05]  /*15c00*/  @P2 BRA `(.L_x_2393) ;  /* 0x0000000000082947 */ /* 0x008fea0003800000 */
[----:B------:R-:W3:Y:S02]  /*15c10*/  SYNCS.PHASECHK.TRANS64.TRYWAIT P2, [R20+URZ+0x34850], R3 ;  /* 0x03485003140075a7 */ /* 0x000ee4000804017f */
[----:B---3--:R-:W-:Y:S05]  /*15c20*/  @!P2 BRA `(.L_x_2394) ;  /* 0x000000dc00f0a947 */ /* 0x008fea0003800000 */
.L_x_2393:
[----:B------:R-:W-:Y:S05]  /*15c30*/  BSYNC B2 ;  /* 0x0000000000027941 */ /* 0x000fea0003800000 */
.L_x_2392:
[----:B01----:R-:W-:Y:S01]  /*15c40*/  VIADD R0, R18, 0x400 ;  /* 0x0000040012007836 */ /* 0x003fe20000000000 */
[----:B------:R-:W-:Y:S01]  /*15c50*/  WARPGROUP.ARRIVE ;  /* 0x00000000000079c5 */ /* 0x000fe20000000000 */
[----:B------:R-:W-:Y:S02]  /*15c60*/  IMAD.MOV.U32 R11, RZ, RZ, 0x40000040 ;  /* 0x40000040ff0b7424 */ /* 0x000fe400078e00ff */
[----:B--23--:R-:W-:Y:S01]  /*15c70*/  IMAD.MOV.U32 R3, RZ, RZ, 0x40000040 ;  /* 0x40000040ff037424 */ /* 0x00cfe200078e00ff */
[----:B------:R-:W-:Y:S01]  /*15c80*/  SHF.R.U32.HI R0, RZ, 0x4, R0 ;  /* 0x00000004ff007819 */ /* 0x000fe20000011600 */
[----:B------:R-:W-:Y:S01]  /*15c90*/  @!P1 VIADD R15, R15, 0x34840 ;  /* 0x000348400f0f9836 */ /* 0x000fe20000000000 */
[----:B------:R-:W-:Y:S01]  /*15ca0*/  R2UR UR7, R11 ;  /* 0x000000000b0772ca */ /* 0x000fe200000e0000 */
[----:B------:R-:W-:Y:S01]  /*15cb0*/  @!P1 VIADD R20, R20, 0x34860 ;  /* 0x0003486014149836 */ /* 0x000fe20000000000 */
[----:B------:R-:W-:Y:S02]  /*15cc0*/  LOP3.LUT R0, R0, 0x3fff, RZ, 0xc0, !PT ;  /* 0x00003fff00007812 */ /* 0x000fe400078ec0ff */
[----:B------:R-:W-:-:S02]  /*15cd0*/  @!P1 PRMT R15, RZ, 0x654, R15 ;  /* 0x00000654ff0f9816 */ /* 0x000fc4000000000f */
[----:B------:R-:W-:-:S05]  /*15ce0*/  LOP3.LUT R0, R0, 0x4000000, RZ, 0xfc, !PT ;  /* 0x0400000000007812 */ /* 0x000fca00078efcff */
[----:B------:R-:W-:Y:S02]  /*15cf0*/  IMAD R10, R21, 0x800, R0 ;  /* 0x00000800150a7824 */ /* 0x000fe400078e0200 */
[----:B------:R-:W-:Y:S02]  /*15d00*/  IMAD.MOV.U32 R0, RZ, RZ, -0x80 ;  /* 0xffffff80ff007424 */ /* 0x000fe400078e00ff */
[C---:B------:R-:W-:Y:S01]  /*15d10*/  VIADD R2, R10.reuse, 0x80 ;  /* 0x000000800a027836 */ /* 0x040fe20000000000 */
[----:B------:R-:W-:Y:S01]  /*15d20*/  R2UR UR6, R10 ;  /* 0x000000000a0672ca */ /* 0x000fe200000e0000 */
[----:B------:R-:W-:-:S04]  /*15d30*/  IMAD R0, R9, R0, 0x1 ;  /* 0x0000000109007424 */ /* 0x000fc800078e0200 */
[----:B------:R-:W-:-:S05]  /*15d40*/  IMAD R0, R193, 0x80, R0 ;  /* 0x00000080c1007824 */ /* 0x000fca00078e0200 */
[----:B------:R-:W-:-:S03]  /*15d50*/  IADD3 R0, -R192, R0, R195 ;  /* 0x00000000c0007210 */ /* 0x000fc60007ffe1c3 */
[----:B------:R-:W-:Y:S01]  /*15d60*/  HGMMA.64x128x16.F32.BF16 R88, R180, gdesc[UR4].tnspB, R88, gsb0 ;  /* 0x41e00004b4587df0 */ /* 0x000fe20008001858 */
[----:B------:R-:W-:Y:S01]  /*15d70*/  R2UR UR6, R2 ;  /* 0x00000000020672ca */ /* 0x000fe200000e0000 */
[----:B------:R-:W-:Y:S01]  /*15d80*/  VIADD R2, R10, 0x100 ;  /* 0x000001000a027836 */ /* 0x000fe20000000000 */
[----:B------:R-:W-:Y:S01]  /*15d90*/  R2UR UR7, R3 ;  /* 0x00000000030772ca */ /* 0x000fe200000e0000 */
[----:B------:R-:W-:Y:S02]  /*15da0*/  IMAD.MOV.U32 R3, RZ, RZ, 0x40000040 ;  /* 0x40000040ff037424 */ /* 0x000fe400078e00ff */
[----:B------:R-:W-:-:S04]  /*15db0*/  IMAD R5, R201, -0x2, R0 ;  /* 0xfffffffec9057824 */ /* 0x000fc800078e0200 */
[----:B------:R-:W-:-:S05]  /*15dc0*/  IMAD.IADD R5, R204, 0x1, R5 ;  /* 0x00000001cc057824 */ /* 0x000fca00078e0205 */
[C---:B------:R-:W-:Y:S02]  /*15dd0*/  ISETP.GT.AND P2, PT, R5.reuse, RZ, PT ;  /* 0x000000ff0500720c */ /* 0x040fe40003f44270 */
[C---:B------:R-:W-:Y:S02]  /*15de0*/  ISETP.GT.AND P3, PT, R5.reuse, 0x1, PT ;  /* 0x000000010500780c */ /* 0x040fe40003f64270 */
[----:B------:R-:W-:Y:S02]  /*15df0*/  FSEL R11, R24, -INF , P2 ;  /* 0xff800000180b7808 */ /* 0x000fe40001000000 */
        /* <DEDUP_REMOVED lines=10> */
[----:B------:R-:W-:Y:S02]  /*15ea0*/  FMNMX.FTZ R0, R29, R0, !PT ;  /* 0x000000001d007209 */ /* 0x000fe40007810000 */
[----:B------:R-:W-:Y:S02]  /*15eb0*/  FSEL R33, R33, -INF , P3 ;  /* 0xff80000021217808 */ /* 0x000fe40001800000 */
[----:B------:R-:W-:-:S04]  /*15ec0*/  ISETP.GT.AND P3, PT, R5, 0x19, PT ;  /* 0x000000190500780c */ /* 0x000fc80003f64270 */
        /* <DEDUP_REMOVED lines=24> */
[----:B------:R-:W-:Y:S01]  /*16050*/  FSEL R85, R85, -INF , P3 ;  /* 0xff80000055557808 */ /* 0x000fe20001800000 */
        /* <DEDUP_REMOVED lines=13> */
[----:B------:R-:W-:Y:S02]  /*16130*/  WARPGROUP.DEPBAR.LE gsb0, 0x0 ;  /* 0x00008000000079c5 */ /* 0x000fe40000010000 */
[----:B------:R-:W-:Y:S01]  /*16140*/  WARPGROUP.ARRIVE ;  /* 0x00000000000079c5 */ /* 0x000fe20000000000 */
[----:B------:R-:W-:Y:S02]  /*16150*/  FSEL R173, R32, -INF , P2 ;  /* 0xff80000020ad7808 */ /* 0x000fe40001000000 */
[----:B------:R-:W-:Y:S02]  /*16160*/  ISETP.GT.AND P2, PT, R5, 0x18, PT ;  /* 0x000000180500780c */ /* 0x000fe40003f44270 */
[----:B------:R-:W-:-:S05]  /*16170*/  FMNMX.FTZ R0, R173, R0, !PT ;  /* 0x00000000ad007209 */ /* 0x000fca0007810000 */
[----:B------:R-:W-:Y:S01]  /*16180*/  HGMMA.64x128x16.F32.BF16 R88, R168, gdesc[UR4].tnspB, R88, gsb0 ;  /* 0x41e00004a8587df0 */ /* 0x000fe20008001858 */
[----:B------:R-:W-:Y:S02]  /*16190*/  FSEL R175, R36, -INF , P2 ;  /* 0xff80000024af7808 */ /* 0x000fe40001000000 */
[----:B------:R-:W-:Y:S02]  /*161a0*/  FMNMX.FTZ R0, R33, R0, !PT ;  /* 0x0000000021007209 */ /* 0x000fe40007810000 */
[----:B------:R-:W-:Y:S02]  /*161b0*/  ISETP.GT.AND P2, PT, R5, 0x20, PT ;  /* 0x000000200500780c */ /* 0x000fe40003f44270 */
[----:B------:R-:W-:Y:S02]  /*161c0*/  FMNMX.FTZ R0, R175, R0, !PT ;  /* 0x00000000af007209 */ /* 0x000fe40007810000 */
[----:B------:R-:W-:Y:S02]  /*161d0*/  FSEL R177, R40, -INF , P2 ;  /* 0xff80000028b17808 */ /* 0x000fe40001000000 */
[----:B------:R-:W-:-:S02]  /*161e0*/  FMNMX.FTZ R0, R37, R0, !PT ;  /* 0x0000000025007209 */ /* 0x000fc40007810000 */
[----:B------:R-:W-:Y:S02]  /*161f0*/  ISETP.GT.AND P2, PT, R5, 0x28, PT ;  /* 0x000000280500780c */ /* 0x000fe40003f44270 */
[----:B------:R-:W-:Y:S02]  /*16200*/  FMNMX.FTZ R0, R177, R0, !PT ;  /* 0x00000000b1007209 */ /* 0x000fe40007810000 */
[----:B------:R-:W-:Y:S02]  /*16210*/  FSEL R179, R44, -INF , P2 ;  /* 0xff8000002cb37808 */ /* 0x000fe40001000000 */
[----:B------:R-:W-:Y:S02]  /*16220*/  FMNMX.FTZ R0, R41, R0, !PT ;  /* 0x0000000029007209 */ /* 0x000fe40007810000 */
[----:B------:R-:W-:Y:S02]  /*16230*/  ISETP.GT.AND P2, PT, R5, 0x30, PT ;  /* 0x000000300500780c */ /* 0x000fe40003f44270 */
[----:B------:R-:W-:-:S02]  /*16240*/  FMNMX.FTZ R0, R179, R0, !PT ;  /* 0x00000000b3007209 */ /* 0x000fc40007810000 */
        /* <DEDUP_REMOVED lines=34> */
[C---:B------:R-:W-:Y:S01]  /*16470*/  ISETP.GT.AND P2, PT, R5.reuse, 0x78, PT ;  /* 0x000000780500780c */ /* 0x040fe20003f44270 */
[----:B------:R-:W-:Y:S01]  /*16480*/  VIADD R5, R5, 0x8 ;  /* 0x0000000805057836 */ /* 0x000fe20000000000 */
[----:B------:R-:W-:-:S02]  /*16490*/  FMNMX.FTZ R0, R80, R3, !PT ;  /* 0x0000000350007209 */ /* 0x000fc40007810000 */
[----:B------:R-:W-:Y:S01]  /*164a0*/  R2UR UR6, R2 ;  /* 0x00000000020672ca */ /* 0x000fe200000e0000 */
[----:B------:R-:W-:Y:S01]  /*164b0*/  VIADD R2, R10, 0x280 ;  /* 0x000002800a027836 */ /* 0x000fe20000000000 */
[----:B------:R-:W-:Y:S02]  /*164c0*/  FMNMX.FTZ R0, R81, R0, !PT ;  /* 0x0000000051007209 */ /* 0x000fe40007810000 */
[C---:B------:R-:W-:Y:S02]  /*164d0*/  ISETP.GT.AND P5, PT, R5.reuse, RZ, PT ;  /* 0x000000ff0500720c */ /* 0x040fe40003fa4270 */
[C---:B------:R-:W-:Y:S02]  /*164e0*/  ISETP.GT.AND P6, PT, R5.reuse, 0x1, PT ;  /* 0x000000010500780c */ /* 0x040fe40003fc4270 */
[----:B------:R-:W-:Y:S02]  /*164f0*/  FSEL R26, R26, -INF , P5 ;  /* 0xff8000001a1a7808 */ /* 0x000fe40002800000 */
[----:B------:R-:W-:-:S02]  /*16500*/  ISETP.GT.AND P3, PT, R5, 0x8, PT ;  /* 0x000000080500780c */ /* 0x000fc40003f64270 */
[----:B------:R-:W-:Y:S02]  /*16510*/  FSEL R27, R27, -INF , P6 ;  /* 0xff8000001b1b7808 */ /* 0x000fe40003000000 */
[C---:B------:R-:W-:Y:S02]  /*16520*/  ISETP.GT.AND P4, PT, R5.reuse, 0x9, PT ;  /* 0x000000090500780c */ /* 0x040fe40003f84270 */
[----:B------:R-:W-:Y:S02]  /*16530*/  ISETP.GT.AND P5, PT, R5, 0x10, PT ;  /* 0x000000100500780c */ /* 0x000fe40003fa4270 */
[----:B------:R-:W-:Y:S02]  /*16540*/  FSEL R31, R31, -INF , P4 ;  /* 0xff8000001f1f7808 */ /* 0x000fe40002000000 */
[C---:B------:R-:W-:Y:S02]  /*16550*/  ISETP.GT.AND P6, PT, R5.reuse, 0x11, PT ;  /* 0x000000110500780c */ /* 0x040fe40003fc4270 */
        /* <DEDUP_REMOVED lines=9> */
[----:B------:R-:W-:Y:S01]  /*165f0*/  FSEL R169, R84, -INF , P2 ;  /* 0xff80000054a97808 */ /* 0x000fe20001000000 */
[----:B------:R-:W-:Y:S01]  /*16600*/  WARPGROUP.ARRIVE ;  /* 0x00000000000079c5 */ /* 0x000fe20000000000 */
[----:B------:R-:W-:Y:S02]  /*16610*/  ISETP.GT.AND P4, PT, R5, 0x59, PT ;  /* 0x000000590500780c */ /* 0x000fe40003f84270 */
[----:B------:R-:W-:Y:S02]  /*16620*/  FMNMX.FTZ R0, R169, R0, !PT ;  /* 0x00000000a9007209 */ /* 0x000fe40007810000 */
[----:B------:R-:W-:Y:S02]  /*16630*/  FSEL R71, R71, -INF , P4 ;  /* 0xff80000047477808 */ /* 0x000fe40002000000 */
[----:B------:R-:W-:Y:S01]  /*16640*/  FMNMX.FTZ R28, R85, R0, !PT ;  /* 0x00000000551c7209 */ /* 0x000fe20007810000 */
[----:B------:R-:W-:Y:S01]  /*16650*/  IMAD.U32 R0, RZ, RZ, UR39 ;  /* 0x00000027ff007e24 */ /* 0x000fe2000f8e00ff */
[----:B------:R-:W-:-:S03]  /*16660*/  ISETP.GT.AND P4, PT, R5, 0x69, PT ;  /* 0x000000690500780c */ /* 0x000fc60003f84270 */
[----:B------:R-:W0:Y:S01]  /*16670*/  SHFL.BFLY PT, R3, R28, 0x2, 0x1f ;  /* 0x0c401f001c037f89 */ /* 0x000e2200000e0000 */
[----:B------:R-:W-:Y:S02]  /*16680*/  FSEL R79, R79, -INF , P4 ;  /* 0xff8000004f4f7808 */ /* 0x000fe40002000000 */
[----:B------:R-:W-:-:S04]  /*16690*/  ISETP.GT.AND P4, PT, R5, 0x79, PT ;  /* 0x000000790500780c */ /* 0x000fc80003f84270 */
[----:B------:R-:W-:Y:S02]  /*166a0*/  FSEL R87, R87, -INF , P4 ;  /* 0xff80000057577808 */ /* 0x000fe40002000000 */
[----:B0-----:R-:W-:Y:S02]  /*166b0*/  FMNMX.FTZ R32, R28, R3, !PT ;  /* 0x000000031c207209 */ /* 0x001fe40007810000 */
[----:B------:R-:W-:-:S03]  /*166c0*/  FMNMX.FTZ R28, R26, R13, !PT ;  /* 0x0000000d1a1c7209 */ /* 0x000fc60007810000 */
[----:B------:R-:W0:Y:S01]  /*166d0*/  SHFL.BFLY PT, R3, R32, 0x1, 0x1f ;  /* 0x0c201f0020037f89 */ /* 0x000e2200000e0000 */
[----:B------:R-:W-:Y:S02]  /*166e0*/  FMNMX.FTZ R28, R27, R28, !PT ;  /* 0x0000001c1b1c7209 */ /* 0x000fe40007810000 */
[----:B0-----:R-:W-:Y:S01]  /*166f0*/  FMNMX.FTZ R4, R32, R3, !PT ;  /* 0x0000000320047209 */ /* 0x001fe20007810000 */
[----:B------:R-:W-:-:S03]  /*16700*/  IMAD.MOV.U32 R3, RZ, RZ, 0x40000040 ;  /* 0x40000040ff037424 */ /* 0x000fc600078e00ff */
[C---:B------:R-:W-:Y:S01]  /*16710*/  FSETP.NEU.FTZ.AND P2, PT, R4.reuse, -INF , PT ;  /* 0xff8000000400780b */ /* 0x040fe20003f5d000 */
[----:B------:R-:W-:Y:S01]  /*16720*/  FMUL.FTZ R24, R4, R0 ;  /* 0x0000000004187220 */ /* 0x000fe20000410000 */
[----:B------:R-:W-:-:S04]  /*16730*/  R2UR UR7, R3 ;  /* 0x00000000030772ca */ /* 0x000fc800000e0000 */
[----:B------:R-:W-:-:S05]  /*16740*/  FSEL R24, R24, RZ, P2 ;  /* 0x000000ff18187208 */ /* 0x000fca0001000000 */
[-CC-:B------:R-:W-:Y:S01]  /*16750*/  FFMA.FTZ R182, R21, R0.reuse, -R24.reuse ;  /* 0x0000000015b67223 */ /* 0x180fe20000010818 */
[-CC-:B------:R-:W-:Y:S01]  /*16760*/  FFMA.FTZ R21, R29, R0.reuse, -R24.reuse ;  /* 0x000000001d157223 */ /* 0x180fe20000010818 */
[-CC-:B------:R-:W-:Y:S01]  /*16770*/  FFMA.FTZ R29, R33, R0.reuse, -R24.reuse ;  /* 0x00000000211d7223 */ /* 0x180fe20000010818 */
[----:B------:R-:W-:Y:S01]  /*16780*/  FSEL R33, R34, -INF , P5 ;  /* 0xff80000022217808 */ /* 0x000fe20002800000 */
[----:B------:R-:W-:Y:S01]  /*16790*/  HGMMA.64x128x16.F32.BF16 R88, R164, gdesc[UR4].tnspB, R88, gsb0 ;  /* 0x41e00004a4587df0 */ /* 0x000fe20008001858 */
[----:B------:R-:W-:Y:S01]  /*167a0*/  ISETP.GT.AND P5, PT, R5, 0x20, PT ;  /* 0x000000200500780c */ /* 0x000fe20003fa4270 */
[-CC-:B------:R-:W-:Y:S01]  /*167b0*/  FFMA.FTZ R176, R173, R0.reuse, -R24.reuse ;  /* 0x00000000adb07223 */ /* 0x180fe20000010818 */
[-CC-:B------:R-:W-:Y:S01]  /*167c0*/  FFMA.FTZ R178, R175, R0.reuse, -R24.reuse ;  /* 0x00000000afb27223 */ /* 0x180fe20000010818 */
[-CC-:B------:R-:W-:Y:S01]  /*167d0*/  FFMA.FTZ R172, R177, R0.reuse, -R24.reuse ;  /* 0x00000000b1ac7223 */ /* 0x180fe20000010818 */
[----:B------:R-:W-:Y:S01]  /*167e0*/  FSEL R173, R42, -INF , P5 ;  /* 0xff8000002aad7808 */ /* 0x000fe20002800000 */
[-CC-:B------:R-:W-:Y:S01]  /*167f0*/  FFMA.FTZ R174, R179, R0.reuse, -R24.reuse ;  /* 0x00000000b3ae7223 */ /* 0x180fe20000010818 */
[----:B------:R-:W-:Y:S01]  /*16800*/  ISETP.GT.AND P5, PT, R5, 0x30, PT ;  /* 0x000000300500780c */ /* 0x000fe20003fa4270 */
[-CC-:B------:R-:W-:Y:S01]  /*16810*/  FFMA.FTZ R168, R181, R0.reuse, -R24.reuse ;  /* 0x00000000b5a87223 */ /* 0x180fe20000010818 */
[-CC-:B------:R-:W-:Y:S01]  /*16820*/  FFMA.FTZ R170, R183, R0.reuse, -R24.reuse ;  /* 0x00000000b7aa7223 */ /* 0x180fe20000010818 */
[----:B------:R-:W-:Y:S01]  /*16830*/  R2UR UR6, R2 ;  /* 0x00000000020672ca */ /* 0x000fe200000e0000 */
[-CC-:B------:R-:W-:Y:S01]  /*16840*/  FFMA.FTZ R180, R11, R0.reuse, -R24.reuse ;  /* 0x000000000bb47223 */ /* 0x180fe20000010818 */
[----:B------:R-:W-:Y:S01]  /*16850*/  FSEL R177, R50, -INF , P5 ;  /* 0xff80000032b17808 */ /* 0x000fe20002800000 */
[-CC-:B------:R-:W-:Y:S01]  /*16860*/  FFMA.FTZ R11, R25, R0.reuse, -R24.reuse ;  /* 0x00000000190b7223 */ /* 0x180fe20000010818 */
[----:B------:R-:W-:Y:S01]  /*16870*/  ISETP.GT.AND P5, PT, R5, 0x40, PT ;  /* 0x000000400500780c */ /* 0x000fe20003fa4270 */
        /* <DEDUP_REMOVED lines=11> */
[----:B------:R-:W-:Y:S01]  /*16930*/  FFMA.FTZ R85, R85, R0, -R24 ;  /* 0x0000000055557223 */ /* 0x000fe20000010818 */
[----:B------:R-:W-:Y:S01]  /*16940*/  IMAD.MOV.U32 R25, RZ, RZ, 0x40000040 ;  /* 0x40000040ff197424 */ /* 0x000fe200078e00ff */
        /* <DEDUP_REMOVED lines=16> */
[----:B------:R-:W-:Y:S01]  /*16a50*/  FSEL R165, R30, -INF , P3 ;  /* 0xff8000001ea57808 */ /* 0x000fe20001800000 */
[----:B------:R-:W-:Y:S01]  /*16a60*/  WARPGROUP.ARRIVE ;  /* 0x00000000000079c5 */ /* 0x000fe20000000000 */
        /* <DEDUP_REMOVED lines=15> */
[----:B------:R-:W-:Y:S02]  /*16b60*/  ISETP.GT.AND P3, PT, R5, 0x28, PT ;  /* 0x000000280500780c */ /* 0x000fe40003f64270 */
[----:B------:R-:W-:Y:S02]  /*16b70*/  FMNMX.FTZ R28, R171, R28, !PT ;  /* 0x0000001cab1c7209 */ /* 0x000fe40007810000 */
[----:B------:R-:W-:Y:S01]  /*16b80*/  FSEL R43, R43, -INF , P6 ;  /* 0xff8000002b2b7808 */ /* 0x000fe20003000000 */
[----:B------:R-:W-:Y:S01]  /*16b90*/  MUFU.EX2 R37, R37 ;  /* 0x0000002500257308 */ /* 0x000fe20000000800 */
[----:B------:R-:W-:Y:S02]  /*16ba0*/  FMNMX.FTZ R28, R39, R28, !PT ;  /* 0x0000001c271c7209 */ /* 0x000fe40007810000 */
[----:B------:R-:W-:Y:S02]  /*16bb0*/  FSEL R175, R46, -INF , P3 ;  /* 0xff8000002eaf7808 */ /* 0x000fe40001800000 */
[----:B------:R-:W-:-:S02]  /*16bc0*/  FMNMX.FTZ R28, R173, R28, !PT ;  /* 0x0000001cad1c7209 */ /* 0x000fc40007810000 */
[----:B------:R-:W-:Y:S01]  /*16bd0*/  ISETP.GT.AND P6, PT, R5, 0x31, PT ;  /* 0x000000310500780c */ /* 0x000fe20003fc4270 */
[----:B------:R-:W-:Y:S01]  /*16be0*/  MUFU.EX2 R41, R41 ;  /* 0x0000002900297308 */ /* 0x000fe20000000800 */
[----:B------:R-:W-:Y:S02]  /*16bf0*/  FMNMX.FTZ R28, R43, R28, !PT ;  /* 0x0000001c2b1c7209 */ /* 0x000fe40007810000 */
[----:B------:R-:W-:Y:S02]  /*16c00*/  ISETP.GT.AND P3, PT, R5, 0x38, PT ;  /* 0x000000380500780c */ /* 0x000fe40003f64270 */
[----:B------:R-:W-:Y:S02]  /*16c10*/  FMNMX.FTZ R28, R175, R28, !PT ;  /* 0x0000001caf1c7209 */ /* 0x000fe40007810000 */
[----:B------:R-:W-:Y:S01]  /*16c20*/  FSEL R51, R51, -INF , P6 ;  /* 0xff80000033337808 */ /* 0x000fe20003000000 */
[----:B------:R-:W-:Y:S01]  /*16c30*/  MUFU.EX2 R164, R164 ;  /* 0x000000a400a47308 */ /* 0x000fe20000000800 */
[----:B------:R-:W-:-:S02]  /*16c40*/  FMNMX.FTZ R28, R47, R28, !PT ;  /* 0x0000001c2f1c7209 */ /* 0x000fc40007810000 */
[----:B------:R-:W-:Y:S02]  /*16c50*/  FSEL R179, R54, -INF , P3 ;  /* 0xff80000036b37808 */ /* 0x000fe40001800000 */
[----:B------:R-:W-:Y:S02]  /*16c60*/  FMNMX.FTZ R28, R177, R28, !PT ;  /* 0x0000001cb11c7209 */ /* 0x000fe40007810000 */
[----:B------:R-:W-:Y:S01]  /*16c70*/  ISETP.GT.AND P6, PT, R5, 0x41, PT ;  /* 0x000000410500780c */ /* 0x000fe20003fc4270 */
[----:B------:R-:W-:Y:S01]  /*16c80*/  MUFU.EX2 R166, R166 ;  /* 0x000000a600a67308 */ /* 0x000fe20000000800 */
[----:B------:R-:W-:Y:S02]  /*16c90*/  FMNMX.FTZ R28, R51, R28, !PT ;  /* 0x0000001c331c7209 */ /* 0x000fe40007810000 */
[----:B------:R-:W-:Y:S02]  /*16ca0*/  FSEL R45, R58, -INF , P5 ;  /* 0xff8000003a2d7808 */ /* 0x000fe40002800000 */
[----:B------:R-:W-:-:S02]  /*16cb0*/  FMNMX.FTZ R28, R179, R28, !PT ;  /* 0x0000001cb31c7209 */ /* 0x000fc40007810000 */
[----:B------:R-:W-:Y:S01]  /*16cc0*/  ISETP.GT.AND P3, PT, R5, 0x48, PT ;  /* 0x000000480500780c */ /* 0x000fe20003f64270 */
[----:B------:R-:W-:Y:S01]  /*16cd0*/  MUFU.EX2 R65, R65 ;  /* 0x0000004100417308 */ /* 0x000fe20000000800 */
[----:B------:R-:W-:Y:S02]  /*16ce0*/  FMNMX.FTZ R28, R55, R28, !PT ;  /* 0x0000001c371c7209 */ /* 0x000fe40007810000 */
[----:B------:R-:W-:Y:S02]  /*16cf0*/  FSEL R59, R59, -INF , P6 ;  /* 0xff8000003b3b7808 */ /* 0x000fe40003000000 */
[----:B------:R-:W-:Y:S02]  /*16d00*/  FMNMX.FTZ R28, R45, R28, !PT ;  /* 0x0000001c2d1c7209 */ /* 0x000fe40007810000 */
[----:B------:R-:W-:Y:S01]  /*16d10*/  FSEL R181, R62, -INF , P3 ;  /* 0xff8000003eb57808 */ /* 0x000fe20001800000 */
[----:B------:R-:W-:Y:S01]  /*16d20*/  MUFU.EX2 R69, R69 ;  /* 0x0000004500457308 */ /* 0x000fe20000000800 */
[----:B------:R-:W-:-:S02]  /*16d30*/  FMNMX.FTZ R28, R59, R28, !PT ;  /* 0x0000001c3b1c7209 */ /* 0x000fc40007810000 */
[----:B------:R-:W-:Y:S02]  /*16d40*/  ISETP.GT.AND P5, PT, R5, 0x50, PT ;  /* 0x000000500500780c */ /* 0x000fe40003fa4270 */
[----:B------:R-:W-:Y:S02]  /*16d50*/  FMNMX.FTZ R28, R181, R28, !PT ;  /* 0x0000001cb51c7209 */ /* 0x000fe40007810000 */
[----:B------:R-:W-:Y:S01]  /*16d60*/  ISETP.GT.AND P6, PT, R5, 0x51, PT ;  /* 0x000000510500780c */ /* 0x000fe20003fc4270 */
[----:B------:R-:W-:Y:S01]  /*16d70*/  MUFU.EX2 R73, R73 ;  /* 0x0000004900497308 */ /* 0x000fe20000000800 */
[----:B------:R-:W-:Y:S02]  /*16d80*/  FSEL R66, R66, -INF , P5 ;  /* 0xff80000042427808 */ /* 0x000fe40002800000 */
[----:B------:R-:W-:Y:S02]  /*16d90*/  FMNMX.FTZ R3, R63, R28, !PT ;  /* 0x0000001c3f037209 */ /* 0x000fe40007810000 */
[----:B------:R-:W-:-:S02]  /*16da0*/  ISETP.GT.AND P3, PT, R5, 0x58, PT ;  /* 0x000000580500780c */ /* 0x000fc40003f64270 */
[----:B------:R-:W-:Y:S01]  /*16db0*/  FSEL R67, R67, -INF , P6 ;  /* 0xff80000043437808 */ /* 0x000fe20003000000 */
        /* <DEDUP_REMOVED lines=9> */
[C---:B------:R-:W-:Y:S01]  /*16e50*/  ISETP.GT.AND P6, PT, R5.reuse, 0x61, PT ;  /* 0x000000610500780c */ /* 0x040fe20003fc4270 */
[----:B------:R-:W-:Y:S01]  /*16e60*/  MUFU.EX2 R32, R32 ;  /* 0x0000002000207308 */ /* 0x000fe20000000800 */
[----:B------:R-:W-:Y:S01]  /*16e70*/  FMNMX.FTZ R28, R74, R3, !PT ;  /* 0x000000034a1c7209 */ /* 0x000fe20007810000 */
[----:B------:R-:W-:Y:S01]  /*16e80*/  IMAD.MOV.U32 R3, RZ, RZ, 0x40000040 ;  /* 0x40000040ff037424 */ /* 0x000fe200078e00ff */
[----:B------:R-:W-:Y:S02]  /*16e90*/  ISETP.GT.AND P3, PT, R5, 0x68, PT ;  /* 0x000000680500780c */ /* 0x000fe40003f64270 */
[----:B------:R-:W-:-:S02]  /*16ea0*/  FSEL R75, R75, -INF , P6 ;  /* 0xff8000004b4b7808 */ /* 0x000fc40003000000 */
[----:B------:R-:W-:Y:S01]  /*16eb0*/  R2UR UR7, R3 ;  /* 0x00000000030772ca */ /* 0x000fe200000e0000 */
[----:B------:R-:W-:Y:S01]  /*16ec0*/  MUFU.EX2 R81, R81 ;  /* 0x0000005100517308 */ /* 0x000fe20000000800 */
[----:B------:R-:W-:Y:S02]  /*16ed0*/  FSEL R229, R78, -INF , P3 ;  /* 0xff8000004ee57808 */ /* 0x000fe40001800000 */
[----:B------:R-:W-:Y:S02]  /*16ee0*/  FMNMX.FTZ R28, R75, R28, !PT ;  /* 0x0000001c4b1c7209 */ /* 0x000fe40007810000 */
[----:B------:R-:W-:Y:S02]  /*16ef0*/  ISETP.GT.AND P5, PT, R5, 0x70, PT ;  /* 0x000000700500780c */ /* 0x000fe40003fa4270 */
[----:B------:R-:W-:Y:S01]  /*16f00*/  FMNMX.FTZ R28, R229, R28, !PT ;  /* 0x0000001ce51c7209 */ /* 0x000fe20007810000 */
[----:B------:R-:W-:Y:S01]  /*16f10*/  MUFU.EX2 R34, R34 ;  /* 0x0000002200227308 */ /* 0x000fe20000000800 */
[----:B------:R-:W-:-:S02]  /*16f20*/  ISETP.GT.AND P6, PT, R5, 0x71, PT ;  /* 0x000000710500780c */ /* 0x000fc40003fc4270 */
[----:B------:R-:W-:Y:S01]  /*16f30*/  ISETP.GT.AND P3, PT, R5, 0x78, PT ;  /* 0x000000780500780c */ /* 0x000fe20003f64270 */
[----:B------:R-:W-:Y:S01]  /*16f40*/  HGMMA.64x128x16.F32.BF16 R88, R160, gdesc[UR4].tnspB, R88, gsb0 ;  /* 0x41e00004a0587df0 */ /* 0x000fe20008001858 */
[----:B------:R-:W-:Y:S02]  /*16f50*/  FSEL R82, R82, -INF , P5 ;  /* 0xff80000052527808 */ /* 0x000fe40002800000 */
[----:B------:R-:W-:Y:S01]  /*16f60*/  FMNMX.FTZ R5, R79, R28, !PT ;  /* 0x0000001c4f057209 */ /* 0x000fe20007810000 */
[----:B------:R-:W-:Y:S01]  /*16f70*/  MUFU.EX2 R85, R85 ;  /* 0x0000005500557308 */ /* 0x000fe20000000800 */
[----:B------:R-:W-:Y:S02]  /*16f80*/  FSEL R83, R83, -INF , P6 ;  /* 0xff80000053537808 */ /* 0x000fe40003000000 */
[----:B------:R-:W-:Y:S02]  /*16f90*/  FMNMX.FTZ R28, R82, R5, !PT ;  /* 0x00000005521c7209 */ /* 0x000fe40007810000 */
[----:B------:R-:W-:-:S02]  /*16fa0*/  FSEL R231, R86, -INF , P3 ;  /* 0xff80000056e77808 */ /* 0x000fc40001800000 */
[----:B------:R-:W-:Y:S02]  /*16fb0*/  FMNMX.FTZ R28, R83, R28, !PT ;  /* 0x0000001c531c7209 */ /* 0x000fe40007810000 */
[----:B------:R-:W-:Y:S02]  /*16fc0*/  R2UR UR7, R25 ;  /* 0x00000000190772ca */ /* 0x000fe400000e0000 */
[----:B------:R-:W-:-:S04]  /*16fd0*/  FMNMX.FTZ R28, R231, R28, !PT ;  /* 0x0000001ce71c7209 */ /* 0x000fc80007810000 */
[----:B------:R-:W-:Y:S01]  /*16fe0*/  FMNMX.FTZ R2, R87, R28, !PT ;  /* 0x0000001c57027209 */ /* 0x000fe20007810000 */
[----:B------:R-:W-:-:S04]  /*16ff0*/  FFMA.FTZ R28, R237, R0, -R24 ;  /* 0x00000000ed1c7223 */ /* 0x000fc80000010818 */
[----:B------:R-:W0:Y:S02]  /*17000*/  SHFL.BFLY PT, R3, R2, 0x2, 0x1f ;  /* 0x0c401f0002037f89 */ /* 0x000e2400000e0000 */
[----:B------:R-:W-:Y:S01]  /*17010*/  MUFU.EX2 R28, R28 ;  /* 0x0000001c001c7308 */ /* 0x000fe20000000800 */
[----:B0-----:R-:W-:-:S05]  /*17020*/  FMNMX.FTZ R3, R2, R3, !PT ;  /* 0x0000000302037209 */ /* 0x001fca0007810000 */
[----:B------:R-:W0:Y:S02]  /*17030*/  SHFL.BFLY PT, R2, R3, 0x1, 0x1f ;  /* 0x0c201f0003027f89 */ /* 0x000e2400000e0000 */
[----:B0-----:R-:W-:Y:S02]  /*17040*/  FMNMX.FTZ R5, R3, R2, !PT ;  /* 0x0000000203057209 */ /* 0x001fe40007810000 */
[----:B------:R-:W-:Y:S02]  /*17050*/  FSEL R3, R4, RZ, P2 ;  /* 0x000000ff04037208 */ /* 0x000fe40001000000 */
[C---:B------:R-:W-:Y:S01]  /*17060*/  FSETP.NEU.FTZ.AND P2, PT, R5.reuse, -INF , PT ;  /* 0xff8000000500780b */ /* 0x040fe20003f5d000 */
[----:B------:R-:W-:Y:S02]  /*17070*/  FMUL.FTZ R46, R5, R0 ;  /* 0x00000000052e7220 */ /* 0x000fe40000410000 */
[----:B------:R-:W-:Y:S01]  /*17080*/  FADD.FTZ R3, -R3, R12 ;  /* 0x0000000c03037221 */ /* 0x000fe20000010100 */
[----:B------:R-:W-:-:S02]  /*17090*/  FSEL R2, R5, RZ, P2 ;  /* 0x000000ff05027208 */ /* 0x000fc40001000000 */
[----:B------:R-:W-:Y:S01]  /*170a0*/  FSEL R46, R46, RZ, P2 ;  /* 0x000000ff2e2e7208 */ /* 0x000fe20001000000 */
[----:B------:R-:W-:Y:S01]  /*170b0*/  FMUL.FTZ R3, R3, R0 ;  /* 0x0000000003037220 */ /* 0x000fe20000410000 */
[C---:B------:R-:W-:Y:S01]  /*170c0*/  ISETP.GT.AND P2, PT, R9.reuse, R14, PT ;  /* 0x0000000e0900720c */ /* 0x040fe20003f44270 */
[----:B------:R-:W-:Y:S01]  /*170d0*/  FADD.FTZ R13, -R2, R13 ;  /* 0x0000000d020d7221 */ /* 0x000fe20000010100 */
[----:B------:R-:W-:Y:S02]  /*170e0*/  VIADD R9, R9, 0xffffffff ;  /* 0xffffffff09097836 */ /* 0x000fe40000000000 */
[-CC-:B------:R-:W-:Y:S01]  /*170f0*/  FFMA.FTZ R25, R31, R0.reuse, -R46.reuse ;  /* 0x000000001f197223 */ /* 0x180fe2000001082e */
[-C--:B------:R-:W-:Y:S01]  /*17100*/  FFMA.FTZ R36, R167, R0.reuse, -R46 ;  /* 0x00000000a7247223 */ /* 0x080fe2000001082e */
[----:B------:R-:W0:Y:S01]  /*17110*/  MUFU.EX2 R3, R3 ;  /* 0x0000000300037308 */ /* 0x000e220000000800 */
[----:B------:R-:W-:Y:S01]  /*17120*/  FMUL.FTZ R2, R13, R0 ;  /* 0x000000000d027220 */ /* 0x000fe20000410000 */
[----:B------:R-:W-:-:S02]  /*17130*/  IMAD.MOV.U32 R13, RZ, RZ, 0x40000040 ;  /* 0x40000040ff0d7424 */ /* 0x000fc400078e00ff */
        /* <DEDUP_REMOVED lines=13> */
[----:B------:R-:W-:Y:S01]  /*17210*/  MUFU.EX2 R25, R25 ;  /* 0x0000001900197308 */ /* 0x000fe20000000800 */
[----:B0-----:R-:W-:Y:S01]  /*17220*/  FFMA.FTZ R12, R3, R7, R180 ;  /* 0x00000007030c7223 */ /* 0x001fe200000100b4 */
[----:B------:R-:W-:Y:S01]  /*17230*/  F2FP.BF16.F32.PACK_AB R180, R11, R180 ;  /* 0x000000b40bb4723e */ /* 0x000fe200000010ff */
[-CC-:B------:R-:W-:Y:S01]  /*17240*/  FFMA.FTZ R82, R82, R0.reuse, -R46.reuse ;  /* 0x0000000052527223 */ /* 0x180fe2000001082e */
[----:B------:R-:W-:Y:S01]  /*17250*/  FFMA.FTZ R83, R83, R0, -R46 ;  /* 0x0000000053537223 */ /* 0x000fe2000001082e */
[----:B------:R-:W-:Y:S01]  /*17260*/  FADD.FTZ R7, R11, R12 ;  /* 0x0000000c0b077221 */ /* 0x000fe20000010000 */
[----:B------:R-:W-:-:S02]  /*17270*/  VIADD R12, R10, 0x380 ;  /* 0x000003800a0c7836 */ /* 0x000fc40000000000 */
[-CC-:B------:R-:W-:Y:S01]  /*17280*/  FFMA.FTZ R231, R231, R0.reuse, -R46.reuse ;  /* 0x00000000e7e77223 */ /* 0x180fe2000001082e */
[----:B------:R-:W-:Y:S01]  /*17290*/  MUFU.EX2 R36, R36 ;  /* 0x0000002400247308 */ /* 0x000fe20000000800 */
[----:B------:R-:W-:Y:S01]  /*172a0*/  FADD.FTZ R50, R182, R7 ;  /* 0x00000007b6327221 */ /* 0x000fe20000010000 */
[----:B------:R-:W-:Y:S01]  /*172b0*/  FFMA.FTZ R87, R87, R0, -R46 ;  /* 0x0000000057577223 */ /* 0x000fe2000001082e */
[C---:B------:R-:W-:Y:S02]  /*172c0*/  F2FP.BF16.F32.PACK_AB R182, R21.reuse, R182 ;  /* 0x000000b615b6723e */ /* 0x040fe400000010ff */
[----:B------:R-:W-:Y:S01]  /*172d0*/  FADD.FTZ R7, R21, R50 ;  /* 0x0000003215077221 */ /* 0x000fe20000010000 */
[----:B------:R-:W-:Y:S02]  /*172e0*/  IMAD.MOV.U32 R21, RZ, RZ, R185 ;  /* 0x000000ffff157224 */ /* 0x000fe400078e00b9 */
[----:B------:R-:W-:Y:S01]  /*172f0*/  MUFU.EX2 R31, R31 ;  /* 0x0000001f001f7308 */ /* 0x000fe20000000800 */
[----:B------:R-:W-:Y:S01]  /*17300*/  FADD.FTZ R50, R176, R7 ;  /* 0x00000007b0327221 */ /* 0x000fe20000010000 */
[----:B------:R-:W-:-:S03]  /*17310*/  F2FP.BF16.F32.PACK_AB R176, R29, R176 ;  /* 0x000000b01db0723e */ /* 0x000fc600000010ff */
[----:B------:R-:W-:-:S03]  /*17320*/  FADD.FTZ R7, R29, R50 ;  /* 0x000000321d077221 */ /* 0x000fc60000010000 */
[----:B------:R-:W0:Y:S01]  /*17330*/  MUFU.EX2 R38, R38 ;  /* 0x0000002600267308 */ /* 0x000e220000000800 */
[----:B------:R-:W-:Y:S02]  /*17340*/  WARPGROUP.DEPBAR.LE gsb0, 0x0 ;  /* 0x00008000000079c5 */ /* 0x000fe40000010000 */
[-CC-:B------:R-:W-:Y:S01]  /*17350*/  FFMA.FTZ R160, R233, R0.reuse, -R24.reuse ;  /* 0x00000000e9a07223 */ /* 0x180fe20000010818 */
[-C--:B------:R-:W-:Y:S01]  /*17360*/  FFMA.FTZ R162, R235, R0.reuse, -R24 ;  /* 0x00000000eba27223 */ /* 0x080fe20000010818 */
[----:B------:R-:W-:Y:S01]  /*17370*/  VIADD R24, R10, 0x300 ;  /* 0x000003000a187836 */ /* 0x000fe20000000000 */
[----:B------:R-:W-:Y:S01]  /*17380*/  WARPGROUP.ARRIVE ;  /* 0x00000000000079c5 */ /* 0x000fe20000000000 */
[-CC-:B------:R-:W-:Y:S01]  /*17390*/  FFMA.FTZ R161, R26, R0.reuse, -R46.reuse ;  /* 0x000000001aa17223 */ /* 0x180fe2000001082e */
[-CC-:B------:R-:W-:Y:S01]  /*173a0*/  FFMA.FTZ R26, R27, R0.reuse, -R46.reuse ;  /* 0x000000001b1a7223 */ /* 0x180fe2000001082e */
[-CC-:B------:R-:W-:Y:S01]  /*173b0*/  FFMA.FTZ R27, R33, R0.reuse, -R46.reuse ;  /* 0x00000000211b7223 */ /* 0x180fe2000001082e */
[----:B------:R-:W-:Y:S01]  /*173c0*/  R2UR UR6, R24 ;  /* 0x00000000180672ca */ /* 0x000fe200000e0000 */
[-C--:B------:R-:W-:Y:S01]  /*173d0*/  FFMA.FTZ R24, R165, R0.reuse, -R46 ;  /* 0x00000000a5187223 */ /* 0x080fe2000001082e */
[----:B------:R-:W-:Y:S01]  /*173e0*/  MUFU.EX2 R173, R173 ;  /* 0x000000ad00ad7308 */ /* 0x000fe20000000800 */
[----:B------:R-:W-:Y:S01]  /*173f0*/  @!P1 PRMT R33, RZ, 0x654, R20 ;  /* 0x00000654ff219816 */ /* 0x000fe20000000014 */
[-CC-:B------:R-:W-:Y:S01]  /*17400*/  FFMA.FTZ R165, R45, R0.reuse, -R46.reuse ;  /* 0x000000002da57223 */ /* 0x180fe2000001082e */
[-CC-:B------:R-:W-:Y:S01]  /*17410*/  FFMA.FTZ R10, R59, R0.reuse, -R46.reuse ;  /* 0x000000003b0a7223 */ /* 0x180fe2000001082e */
[----:B------:R-:W-:Y:S01]  /*17420*/  FFMA.FTZ R163, R183, R0, -R46 ;  /* 0x00000000b7a37223 */ /* 0x000fe2000001082e */
[----:B0-----:R-:W-:-:S03]  /*17430*/  F2FP.BF16.F32.PACK_AB R179, R38, R31 ;  /* 0x0000001f26b3723e */ /* 0x001fc600000010ff */
[----:B------:R-:W0:Y:S03]  /*17440*/  MUFU.EX2 R161, R161 ;  /* 0x000000a100a17308 */ /* 0x000e260000000800 */
[----:B------:R-:W-:Y:S01]  /*17450*/  HGMMA.64x128x16.F32.BF16 R88, R156, gdesc[UR4].tnspB, R88, gsb0 ;  /* 0x41e000049c587df0 */ /* 0x000fe20008001858 */
[----:B------:R-:W-:Y:S01]  /*17460*/  R2UR UR6, R12 ;  /* 0x000000000c0672ca */ /* 0x000fe200000e0000 */
[----:B------:R-:W-:Y:S01]  /*17470*/  FADD.FTZ R12, R178, R7 ;  /* 0x00000007b20c7221 */ /* 0x000fe20000010000 */
[----:B------:R-:W-:Y:S02]  /*17480*/  R2UR UR7, R13 ;  /* 0x000000000d0772ca */ /* 0x000fe400000e0000 */
[----:B------:R-:W1:Y:S01]  /*17490*/  MUFU.EX2 R26, R26 ;  /* 0x0000001a001a7308 */ /* 0x000e620000000800 */
[C---:B------:R-:W-:Y:S01]  /*174a0*/  FADD.FTZ R13, R35.reuse, R12 ;  /* 0x0000000c230d7221 */ /* 0x040fe20000010000 */
[----:B------:R-:W-:-:S03]  /*174b0*/  F2FP.BF16.F32.PACK_AB R178, R35, R178 ;  /* 0x000000b223b2723e */ /* 0x000fc600000010ff */
[----:B------:R-:W-:Y:S01]  /*174c0*/  FADD.FTZ R50, R172, R13 ;  /* 0x0000000dac327221 */ /* 0x000fe20000010000 */
[----:B------:R-:W-:Y:S02]  /*174d0*/  F2FP.BF16.F32.PACK_AB R172, R37, R172 ;  /* 0x000000ac25ac723e */ /* 0x000fe400000010ff */
[----:B------:R-:W2:Y:S01]  /*174e0*/  MUFU.EX2 R24, R24 ;  /* 0x0000001800187308 */ /* 0x000ea20000000800 */
[----:B0-----:R-:W-:Y:S01]  /*174f0*/  FFMA.FTZ R7, R2, R6, R161 ;  /* 0x0000000602077223 */ /* 0x001fe200000100a1 */
[----:B------:R-:W-:-:S06]  /*17500*/  FFMA.FTZ R6, R63, R0, -R46 ;  /* 0x000000003f067223 */ /* 0x000fcc000001082e */
[----:B------:R-:W0:Y:S01]  /*17510*/  MUFU.EX2 R27, R27 ;  /* 0x0000001b001b7308 */ /* 0x000e220000000800 */
[C---:B-1----:R-:W-:Y:S01]  /*17520*/  FADD.FTZ R7, R26.reuse, R7 ;  /* 0x000000071a077221 */ /* 0x042fe20000010000 */
[----:B------:R-:W-:-:S06]  /*17530*/  F2FP.BF16.F32.PACK_AB R181, R26, R161 ;  /* 0x000000a11ab5723e */ /* 0x000fcc00000010ff */
[----:B------:R-:W1:Y:S01]  /*17540*/  MUFU.EX2 R40, R40 ;  /* 0x0000002800287308 */ /* 0x000e620000000800 */
[----:B--2---:R-:W-:Y:S01]  /*17550*/  FADD.FTZ R12, R24, R7 ;  /* 0x00000007180c7221 */ /* 0x004fe20000010000 */
[----:B------:R-:W-:Y:S01]  /*17560*/  FADD.FTZ R7, R37, R50 ;  /* 0x0000003225077221 */ /* 0x000fe20000010000 */
[C---:B------:R-:W-:Y:S02]  /*17570*/  F2FP.BF16.F32.PACK_AB R183, R25.reuse, R24 ;  /* 0x0000001819b7723e */ /* 0x040fe400000010ff */
[----:B------:R-:W-:Y:S01]  /*17580*/  FADD.FTZ R50, R25, R12 ;  /* 0x0000000c19327221 */ /* 0x000fe20000010000 */
[----:B------:R-:W-:Y:S01]  /*17590*/  FADD.FTZ R52, R174, R7 ;  /* 0x00000007ae347221 */ /* 0x000fe20000010000 */
[----:B------:R-:W-:Y:S01]  /*175a0*/  FFMA.FTZ R12, R66, R0, -R46 ;  /* 0x00000000420c7223 */ /* 0x000fe2000001082e */
[----:B------:R-:W-:Y:S01]  /*175b0*/  MUFU.EX2 R175, R175 ;  /* 0x000000af00af7308 */ /* 0x000fe20000000800 */
[----:B0-----:R-:W-:Y:S01]  /*175c0*/  FADD.FTZ R7, R27, R50 ;  /* 0x000000321b077221 */ /* 0x001fe20000010000 */
[C---:B------:R-:W-:Y:S01]  /*175d0*/  FADD.FTZ R13, R41.reuse, R52 ;  /* 0x00000034290d7221 */ /* 0x040fe20000010000 */
[----:B------:R-:W-:-:S02]  /*175e0*/  F2FP.BF16.F32.PACK_AB R174, R41, R174 ;  /* 0x000000ae29ae723e */ /* 0x000fc400000010ff */
[----:B------:R-:W-:Y:S01]  /*175f0*/  FADD.FTZ R50, R36, R7 ;  /* 0x0000000724327221 */ /* 0x000fe20000010000 */
[----:B------:R-:W-:Y:S01]  /*17600*/  FADD.FTZ R52, R168, R13 ;  /* 0x0000000da8347221 */ /* 0x000fe20000010000 */
[----:B------:R-:W-:Y:S01]  /*17610*/  FFMA.FTZ R13, R67, R0, -R46 ;  /* 0x00000000430d7223 */ /* 0x000fe2000001082e */
[----:B------:R-:W-:Y:S01]  /*17620*/  MUFU.EX2 R42, R42 ;  /* 0x0000002a002a7308 */ /* 0x000fe20000000800 */
[----:B------:R-:W-:Y:S01]  /*17630*/  FADD.FTZ R7, R31, R50 ;  /* 0x000000321f077221 */ /* 0x000fe20000010000 */
[----:B------:R-:W-:Y:S02]  /*17640*/  F2FP.BF16.F32.PACK_AB R168, R49, R168 ;  /* 0x000000a831a8723e */ /* 0x000fe400000010ff */
[----:B------:R-:W-:Y:S01]  /*17650*/  F2FP.BF16.F32.PACK_AB R177, R36, R27 ;  /* 0x0000001b24b1723e */ /* 0x000fe200000010ff */
[----:B------:R-:W-:-:S03]  /*17660*/  FADD.FTZ R20, R38, R7 ;  /* 0x0000000726147221 */ /* 0x000fc60000010000 */
[----:B------:R-:W-:Y:S01]  /*17670*/  MUFU.EX2 R169, R169 ;  /* 0x000000a900a97308 */ /* 0x000fe20000000800 */
[----:B------:R-:W-:Y:S01]  /*17680*/  FADD.FTZ R7, R173, R20 ;  /* 0x00000014ad077221 */ /* 0x000fe20000010000 */
[----:B------:R-:W-:Y:S01]  /*17690*/  FFMA.FTZ R20, R71, R0, -R46 ;  /* 0x0000000047147223 */ /* 0x000fe2000001082e */
[----:B-1----:R-:W-:-:S05]  /*176a0*/  F2FP.BF16.F32.PACK_AB R173, R40, R173 ;  /* 0x000000ad28ad723e */ /* 0x002fca00000010ff */
        /* <DEDUP_REMOVED lines=16> */
[----:B------:R-:W-:Y:S01]  /*177b0*/  MUFU.EX2 R163, R163 ;  /* 0x000000a300a37308 */ /* 0x000fe20000000800 */
[----:B------:R-:W-:Y:S01]  /*177c0*/  HGMMA.64x128x16.F32.BF16 R88, R152, gdesc[UR4].tnspB, R88, gsb0 ;  /* 0x41e0000498587df0 */ /* 0x000fe20008001858 */
[----:B------:R-:W-:-:S06]  /*177d0*/  F2FP.BF16.F32.PACK_AB R158, R77, R30 ;  /* 0x0000001e4d9e723e */ /* 0x000fcc00000010ff */
[----:B------:R-:W-:Y:S01]  /*177e0*/  MUFU.EX2 R20, R20 ;  /* 0x0000001400147308 */ /* 0x000fe20000000800 */
[----:B0-----:R-:W-:-:S07]  /*177f0*/  F2FP.BF16.F32.PACK_AB R161, R13, R12 ;  /* 0x0000000c0da1723e */ /* 0x001fce00000010ff */
[----:B------:R-:W-:Y:S08]  /*17800*/  MUFU.EX2 R157, R157 ;  /* 0x0000009d009d7308 */ /* 0x000ff00000000800 */
[----:B------:R-:W-:Y:S08]  /*17810*/  MUFU.EX2 R159, R159 ;  /* 0x0000009f009f7308 */ /* 0x000ff00000000800 */
[----:B------:R-:W-:Y:S08]  /*17820*/  MUFU.EX2 R82, R82 ;  /* 0x0000005200527308 */ /* 0x000ff00000000800 */
[----:B------:R-:W0:Y:S08]  /*17830*/  MUFU.EX2 R83, R83 ;  /* 0x0000005300537308 */ /* 0x000e300000000800 */
[----:B------:R-:W-:Y:S01]  /*17840*/  MUFU.EX2 R87, R87 ;  /* 0x0000005700577308 */ /* 0x000fe20000000800 */
[----:B------:R-:W-:-:S02]  /*17850*/  WARPGROUP.DEPBAR.LE gsb0, 0x0 ;  /* 0x00008000000079c5 */ /* 0x000fc40000010000 */
[----:B------:R1:W-:Y:S01]  /*17860*/  @!P1 SYNCS.ARRIVE.TRANS64.RED.A1T0 RZ, [R15+URZ], RZ ;  /* 0x000000ff0fff99a7 */ /* 0x0003e2000810043f */
[----:B------:R-:W-:Y:S02]  /*17870*/  F2FP.BF16.F32.PACK_AB R152, R81, R32 ;  /* 0x000000205198723e */ /* 0x000fe400000010ff */
[----:B------:R-:W-:Y:S02]  /*17880*/  F2FP.BF16.F32.PACK_AB R154, R85, R34 ;  /* 0x00000022559a723e */ /* 0x000fe400000010ff */
[----:B0-----:R-:W-:Y:S01]  /*17890*/  F2FP.BF16.F32.PACK_AB R153, R83, R82 ;  /* 0x000000525399723e */ /* 0x001fe200000010ff */
[----:B-1----:R-:W-:Y:S01]  /*178a0*/  FADD.FTZ R15, R49, R52 ;  /* 0x00000034310f7221 */ /* 0x002fe20000010000 */
[----:B------:R0:W-:Y:S03]  /*178b0*/  @!P1 SYNCS.ARRIVE.TRANS64.RED.A1T0 RZ, [R33+URZ], RZ ;  /* 0x000000ff21ff99a7 */ /* 0x0001e6000810043f */
[----:B------:R-:W-:Y:S01]  /*178c0*/  FADD.FTZ R50, R170, R15 ;  /* 0x0000000faa327221 */ /* 0x000fe20000010000 */
[----:B------:R-:W-:-:S03]  /*178d0*/  F2FP.BF16.F32.PACK_AB R170, R53, R170 ;  /* 0x000000aa35aa723e */ /* 0x000fc600000010ff */
[----:B------:R-:W-:Y:S01]  /*178e0*/  FADD.FTZ R15, R53, R50 ;  /* 0x00000032350f7221 */ /* 0x000fe20000010000 */
[----:B------:R-:W-:-:S03]  /*178f0*/  FADD.FTZ R50, R40, R7 ;  /* 0x0000000728327221 */ /* 0x000fc60000010000 */
[----:B------:R-:W-:Y:S01]  /*17900*/  FADD.FTZ R52, R164, R15 ;  /* 0x0000000fa4347221 */ /* 0x000fe20000010000 */
[----:B------:R-:W-:Y:S01]  /*17910*/  FADD.FTZ R7, R175, R50 ;  /* 0x00000032af077221 */ /* 0x000fe20000010000 */
[----:B------:R-:W-:Y:S01]  /*17920*/  FFMA.FTZ R50, R79, R0, -R46 ;  /* 0x000000004f327223 */ /* 0x000fe2000001082e */
[C---:B------:R-:W-:Y:S01]  /*17930*/  F2FP.BF16.F32.PACK_AB R164, R57.reuse, R164 ;  /* 0x000000a439a4723e */ /* 0x040fe200000010ff */
[----:B------:R-:W-:Y:S01]  /*17940*/  FADD.FTZ R15, R57, R52 ;  /* 0x00000034390f7221 */ /* 0x000fe20000010000 */
[C---:B------:R-:W-:Y:S01]  /*17950*/  FADD.FTZ R52, R42.reuse, R7 ;  /* 0x000000072a347221 */ /* 0x040fe20000010000 */
[----:B------:R-:W1:Y:S01]  /*17960*/  MUFU.EX2 R46, R75 ;  /* 0x0000004b002e7308 */ /* 0x000e620000000800 */
[----:B------:R-:W-:Y:S01]  /*17970*/  F2FP.BF16.F32.PACK_AB R175, R42, R175 ;  /* 0x000000af2aaf723e */ /* 0x000fe200000010ff */
[----:B------:R-:W-:Y:S01]  /*17980*/  FADD.FTZ R54, R166, R15 ;  /* 0x0000000fa6367221 */ /* 0x000fe20000010000 */
[----:B------:R-:W-:Y:S01]  /*17990*/  FADD.FTZ R7, R169, R52 ;  /* 0x00000034a9077221 */ /* 0x000fe20000010000 */
[----:B------:R-:W-:-:S02]  /*179a0*/  F2FP.BF16.F32.PACK_AB R166, R61, R166 ;  /* 0x000000a63da6723e */ /* 0x000fc400000010ff */
[----:B------:R-:W-:Y:S01]  /*179b0*/  FADD.FTZ R15, R61, R54 ;  /* 0x000000363d0f7221 */ /* 0x000fe20000010000 */
[C---:B------:R-:W-:Y:S01]  /*179c0*/  FADD.FTZ R52, R44.reuse, R7 ;  /* 0x000000072c347221 */ /* 0x040fe20000010000 */
[----:B------:R-:W-:Y:S01]  /*179d0*/  MUFU.EX2 R50, R50 ;  /* 0x0000003200327308 */ /* 0x000fe20000000800 */
[----:B------:R-:W-:Y:S01]  /*179e0*/  F2FP.BF16.F32.PACK_AB R169, R44, R169 ;  /* 0x000000a92ca9723e */ /* 0x000fe200000010ff */
        /* <DEDUP_REMOVED lines=19> */
[----:B------:R-:W2:Y:S01]  /*17b20*/  MUFU.EX2 R30, R231 ;  /* 0x000000e7001e7308 */ /* 0x000ea20000000800 */
[----:B------:R-:W-:Y:S02]  /*17b30*/  IMAD.MOV.U32 R12, RZ, RZ, R4 ;  /* 0x000000ffff0c7224 */ /* 0x000fe400078e0004 */
[----:B------:R-:W-:Y:S01]  /*17b40*/  FADD.FTZ R7, R77, R54 ;  /* 0x000000364d077221 */ /* 0x000fe20000010000 */
[----:B------:R-:W-:Y:S01]  /*17b50*/  FADD.FTZ R52, R13, R52 ;  /* 0x000000340d347221 */ /* 0x000fe20000010000 */
[----:B------:R-:W-:Y:S02]  /*17b60*/  IMAD.MOV.U32 R13, RZ, RZ, R5 ;  /* 0x000000ffff0d7224 */ /* 0x000fe400078e0005 */
[----:B------:R-:W-:Y:S01]  /*17b70*/  FADD.FTZ R54, R32, R7 ;  /* 0x0000000720367221 */ /* 0x000fe20000010000 */
[----:B------:R-:W-:Y:S01]  /*17b80*/  FADD.FTZ R7, R163, R52 ;  /* 0x00000034a3077221 */ /* 0x000fe20000010000 */
[----:B------:R-:W-:-:S02]  /*17b90*/  F2FP.BF16.F32.PACK_AB R163, R20, R163 ;  /* 0x000000a314a3723e */ /* 0x000fc400000010ff */
[----:B------:R-:W-:Y:S01]  /*17ba0*/  FADD.FTZ R11, R81, R54 ;  /* 0x00000036510b7221 */ /* 0x000fe20000010000 */
[----:B------:R-:W-:Y:S01]  /*17bb0*/  FADD.FTZ R28, R20, R7 ;  /* 0x00000007141c7221 */ /* 0x000fe20000010000 */
[----:B------:R-:W-:Y:S02]  /*17bc0*/  IMAD.MOV.U32 R20, RZ, RZ, R188 ;  /* 0x000000ffff147224 */ /* 0x000fe400078e00bc */
[----:B------:R-:W-:Y:S01]  /*17bd0*/  FADD.FTZ R52, R34, R11 ;  /* 0x0000000b22347221 */ /* 0x000fe20000010000 */
[----:B------:R-:W-:Y:S01]  /*17be0*/  FADD.FTZ R11, R157, R28 ;  /* 0x0000001c9d0b7221 */ /* 0x000fe20000010000 */
[C---:B-1----:R-:W-:Y:S02]  /*17bf0*/  F2FP.BF16.F32.PACK_AB R157, R46.reuse, R157 ;  /* 0x0000009d2e9d723e */ /* 0x042fe400000010ff */
[----:B------:R-:W-:Y:S01]  /*17c00*/  FADD.FTZ R7, R85, R52 ;  /* 0x0000003455077221 */ /* 0x000fe20000010000 */
[----:B------:R-:W-:Y:S01]  /*17c10*/  FADD.FTZ R28, R46, R11 ;  /* 0x0000000b2e1c7221 */ /* 0x000fe20000010000 */
[----:B--2---:R-:W-:-:S03]  /*17c20*/  F2FP.BF16.F32.PACK_AB R155, R87, R30 ;  /* 0x0000001e579b723e */ /* 0x004fc600000010ff */
[----:B------:R-:W-:Y:S01]  /*17c30*/  FADD.FTZ R11, R159, R28 ;  /* 0x0000001c9f0b7221 */ /* 0x000fe20000010000 */
[----:B------:R-:W-:-:S03]  /*17c40*/  F2FP.BF16.F32.PACK_AB R159, R50, R159 ;  /* 0x0000009f329f723e */ /* 0x000fc600000010ff */
[----:B------:R-:W-:-:S04]  /*17c50*/  FADD.FTZ R11, R50, R11 ;  /* 0x0000000b320b7221 */ /* 0x000fc80000010000 */
[----:B------:R-:W-:-:S04]  /*17c60*/  FADD.FTZ R11, R82, R11 ;  /* 0x0000000b520b7221 */ /* 0x000fc80000010000 */
[----:B------:R-:W-:-:S04]  /*17c70*/  FADD.FTZ R11, R83, R11 ;  /* 0x0000000b530b7221 */ /* 0x000fc80000010000 */
[----:B------:R-:W-:-:S04]  /*17c80*/  FADD.FTZ R11, R30, R11 ;  /* 0x0000000b1e0b7221 */ /* 0x000fc80000010000 */
[----:B------:R-:W-:Y:S01]  /*17c90*/  FADD.FTZ R6, R87, R11 ;  /* 0x0000000b57067221 */ /* 0x000fe20000010000 */
[----:B0-----:R-:W-:Y:S06]  /*17ca0*/  @P2 BRA `(.L_x_2395) ;  /* 0xffffffd000a42947 */ /* 0x001fec000383ffff */
[----:B------:R-:W-:Y:S05]  /*17cb0*/  BSYNC B1 ;  /* 0x0000000000017941 */ /* 0x000fea0003800000 */
.L_x_2384:
[----:B------:R-:W-:Y:S05]  /*17cc0*/  BSYNC B0 ;  /* 0x0000000000007941 */ /* 0x000fea0003800000 */
.L_x_2383:
[----:B------:R-:W-:Y:S01]  /*17cd0*/  ISETP.GE.AND P2, PT, R9, RZ, PT ;  /* 0x000000ff0900720c */ /* 0x000fe20003f46270 */
[----:B------:R-:W-:-:S12]  /*17ce0*/  BSSY B0, `(.L_x_2396) ;  /* 0x0000252000007945 */ /* 0x000fd80003800000 */
[----:B------:R-:W-:Y:S05]  /*17cf0*/  @!P2 BRA `(.L_x_2397) ;  /* 0x000000240040a947 */ /* 0x000fea0003800000 */
[----:B------:R-:W-:Y:S02]  /*17d00*/  IMAD.MOV.U32 R13, RZ, RZ, R5 ;  /* 0x000000ffff0d7224 */ /* 0x000fe400078e0005 */
[----:B------:R-:W-:Y:S02]  /*17d10*/  IMAD.MOV.U32 R12, RZ, RZ, R4 ;  /* 0x000000ffff0c7224 */ /* 0x000fe400078e0004 */
[----:B------:R-:W-:Y:S02]  /*17d20*/  IMAD.MOV.U32 R15, RZ, RZ, R188 ;  /* 0x000000ffff0f7224 */ /* 0x000fe400078e00bc */
[----:B------:R-:W-:-:S07]  /*17d30*/  IMAD.MOV.U32 R20, RZ, RZ, R185 ;  /* 0x000000ffff147224 */ /* 0x000fce00078e00b9 */
.L_x_2408:
[----:B------:R-:W-:-:S05]  /*17d40*/  VIADD R14, R20, 0x1 ;  /* 0x00000001140e7836 */ /* 0x000fca0000000000 */
[----:B------:R-:W-:-:S04]  /*17d50*/  ISETP.NE.AND P2, PT, R14, 0x2, PT ;  /* 0x000000020e00780c */ /* 0x000fc80003f45270 */
[----:B------:R-:W-:Y:S02]  /*17d60*/  SEL R14, R14, RZ, P2 ;  /* 0x000000ff0e0e7207 */ /* 0x000fe40001000000 */
[----:B------:R-:W-:-:S03]  /*17d70*/  SEL R188, RZ, 0x1, P2 ;  /* 0x00000001ffbc7807 */ /* 0x000fc60001000000 */
[----:B------:R-:W-:Y:S01]  /*17d80*/  IMAD.MOV.U32 R185, RZ, RZ, R14 ;  /* 0x000000ffffb97224 */ /* 0x000fe200078e000e */
[----:B------:R-:W-:Y:S01]  /*17d90*/  LOP3.LUT R188, R15, R188, RZ, 0x3c, !PT ;  /* 0x000000bc0fbc7212 */ /* 0x000fe200078e3cff */
[----:B------:R-:W-:Y:S06]  /*17da0*/  @!P0 BRA `(.L_x_2398) ;  /* 0x0000000000048947 */ /* 0x000fec0003800000 */
[----:B------:R-:W-:Y:S01]  /*17db0*/  BPT.TRAP 0x1 ;  /* 0x000000040000795c */ /* 0x000fe20000300000 */
.L_x_2398:
[----:B------:R-:W-:Y:S01]  /*17dc0*/  IMAD R0, R185, 0x8, R18 ;  /* 0x00000008b9007824 */ /* 0x000fe200078e0212 */
[----:B------:R-:W-:-:S04]  /*17dd0*/  SHF.L.U32 R11, R188, 0x1f, RZ ;  /* 0x0000001fbc0b7819 */ /* 0x000fc800000006ff */
[----:B------:R0:W1:Y:S01]  /*17de0*/  SYNCS.PHASECHK.TRANS64.TRYWAIT P2, [R0+URZ+0x34830], R11 ;  /* 0x0348300b000075a7 */ /* 0x000062000804017f */
[----:B------:R-:W-:Y:S05]  /*17df0*/  @!P0 BRA `(.L_x_2399) ;  /* 0x0000000000048947 */ /* 0x000fea0003800000 */
[----:B------:R-:W-:Y:S01]  /*17e00*/  BPT.TRAP 0x1 ;  /* 0x000000040000795c */ /* 0x000fe20000300000 */
.L_x_2399:
[----:B------:R-:W-:Y:S01]  /*17e10*/  BSSY B1, `(.L_x_2400) ;  /* 0x0000006000017945 */ /* 0x000fe20003800000 */
[----:B------:R-:W-:Y:S02]  /*17e20*/  IMAD R4, R185, 0xc00, R8 ;  /* 0x00000c00b9047824 */ /* 0x000fe400078e0208 */
[----:B------:R-:W-:Y:S01]  /*17e30*/  IMAD.MOV.U32 R5, RZ, RZ, 0x40000040 ;  /* 0x40000040ff057424 */ /* 0x000fe200078e00ff */
[----:B-1----:R-:W-:Y:S06]  /*17e40*/  @P2 BRA `(.L_x_2401) ;  /* 0x0000000000082947 */ /* 0x002fec0003800000 */
[----:B------:R-:W1:Y:S02]  /*17e50*/  SYNCS.PHASECHK.TRANS64.TRYWAIT P2, [R0+URZ+0x34830], R11 ;  /* 0x0348300b000075a7 */ /* 0x000e64000804017f */
[----:B-1----:R-:W-:Y:S05]  /*17e60*/  @!P2 BRA `(.L_x_2402) ;  /* 0x000000bc0074a947 */ /* 0x002fea0003800000 */
.L_x_2401:
[----:B------:R-:W-:Y:S05]  /*17e70*/  BSYNC B1 ;  /* 0x0000000000017941 */ /* 0x000fea0003800000 */
.L_x_2400:
[----:B------:R-:W2:Y:S04]  /*17e80*/  LDL.64 R24, [R1+0x30] ;  /* 0x0000300001187983 */ /* 0x000ea80000100a00 */
[----:B------:R-:W3:Y:S04]  /*17e90*/  LDL.64 R234, [R1+0x28] ;  /* 0x0000280001ea7983 */ /* 0x000ee80000100a00 */
[----:B------:R-:W4:Y:S01]  /*17ea0*/  LDL.64 R232, [R1+0x20] ;  /* 0x0000200001e87983 */ /* 0x000f220000100a00 */
[C---:B------:R-:W-:Y:S02]  /*17eb0*/  R2UR UR6, R4.reuse ;  /* 0x00000000040672ca */ /* 0x040fe400000e0000 */
[----:B------:R-:W-:Y:S01]  /*17ec0*/  R2UR UR7, R5 ;  /* 0x00000000050772ca */ /* 0x000fe200000e0000 */
[----:B------:R-:W5:Y:S01]  /*17ed0*/  LDL.64 R230, [R1+0x18] ;  /* 0x0000180001e67983 */ /* 0x000f620000100a00 */
[----:B------:R-:W-:-:S02]  /*17ee0*/  VIADD R10, R4, 0x2 ;  /* 0x00000002040a7836 */ /* 0x000fc40000000000 */
[----:B01----:R-:W-:Y:S01]  /*17ef0*/  IMAD.MOV.U32 R11, RZ, RZ, 0x40000040 ;  /* 0x40000040ff0b7424 */ /* 0x003fe200078e00ff */
[----:B------:R-:W5:Y:S04]  /*17f00*/  LDL.64 R228, [R1+0x10] ;  /* 0x0000100001e47983 */ /* 0x000f680000100a00 */
[----:B------:R-:W5:Y:S04]  /*17f10*/  LDL.64 R194, [R1+0x8] ;  /* 0x0000080001c27983 */ /* 0x000f680000100a00 */
[----:B------:R-:W5:Y:S01]  /*17f20*/  LDL.64 R192, [R1] ;  /* 0x0000000001c07983 */ /* 0x000f620000100a00 */
[----:B--2---:R-:W-:-:S02]  /*17f30*/  R2UR UR4, R24 ;  /* 0x00000000180472ca */ /* 0x004fc400000e0000 */
[----:B------:R-:W-:Y:S02]  /*17f40*/  R2UR UR5, R25 ;  /* 0x00000000190572ca */ /* 0x000fe400000e0000 */
[----:B------:R-:W-:-:S11]  /*17f50*/  WARPGROUP.ARRIVE ;  /* 0x00000000000079c5 */ /* 0x000fd60000000000 */
[----:B------:R-:W-:Y:S01]  /*17f60*/  HGMMA.64x128x16.F32.BF16 R24, gdesc[UR4], RZ, !UPT, gsb0 ;  /* 0x01e00000041879f0 */ /* 0x000fe2000c0018ff */
        /* <DEDUP_REMOVED lines=164> */
.L_x_2403:
[----:B------:R-:W-:Y:S01]  /*189b0*/  SHF.L.U32 R0, R15, 0x1f, RZ ;  /* 0x0000001f0f007819 */ /* 0x000fe200000006ff */
[----:B------:R-:W-:-:S04]  /*189c0*/  IMAD R15, R20, 0x8, R18 ;  /* 0x00000008140f7824 */ /* 0x000fc800078e0212 */
[----:B------:R0:W1:Y:S01]  /*189d0*/  SYNCS.PHASECHK.TRANS64.TRYWAIT P2, [R15+URZ+0x34850], R0 ;  /* 0x034850000f0075a7 */ /* 0x000062000804017f */
[----:B------:R-:W-:Y:S05]  /*189e0*/  @!P0 BRA `(.L_x_2404) ;  /* 0x0000000000048947 */ /* 0x000fea0003800000 */
[----:B------:R-:W-:Y:S01]  /*189f0*/  BPT.TRAP 0x1 ;  /* 0x000000040000795c */ /* 0x000fe20000300000 */
.L_x_2404:
[----:B------:R-:W-:Y:S04]  /*18a00*/  BSSY B1, `(.L_x_2405) ;  /* 0x0000004000017945 */ /* 0x000fe80003800000 */
[----:B-1----:R-:W-:Y:S05]  /*18a10*/  @P2 BRA `(.L_x_2406) ;  /* 0x0000000000082947 */ /* 0x002fea0003800000 */
[----:B------:R-:W1:Y:S02]  /*18a20*/  SYNCS.PHASECHK.TRANS64.TRYWAIT P2, [R15+URZ+0x34850], R0 ;  /* 0x034850000f0075a7 */ /* 0x000e64000804017f */
[----:B-1----:R-:W-:Y:S05]  /*18a30*/  @!P2 BRA `(.L_x_2407) ;  /* 0x000000b00094a947 */ /* 0x002fea0003800000 */
.L_x_2406:
[----:B------:R-:W-:Y:S05]  /*18a40*/  BSYNC B1 ;  /* 0x0000000000017941 */ /* 0x000fea0003800000 */
.L_x_2405:
[----:B01----:R-:W-:Y:S01]  /*18a50*/  VIADD R0, R18, 0x400 ;  /* 0x0000040012007836 */ /* 0x003fe20000000000 */
[----:B------:R-:W-:Y:S01]  /*18a60*/  WARPGROUP.ARRIVE ;  /* 0x00000000000079c5 */ /* 0x000fe20000000000 */
[----:B------:R-:W-:Y:S01]  /*18a70*/  IMAD.MOV.U32 R3, RZ, RZ, 0x40000040 ;  /* 0x40000040ff037424 */ /* 0x000fe200078e00ff */
[----:B------:R-:W-:Y:S01]  /*18a80*/  ISETP.GT.AND P2, PT, R9, RZ, PT ;  /* 0x000000ff0900720c */ /* 0x000fe20003f44270 */
[----:B------:R-:W-:Y:S01]  /*18a90*/  IMAD.MOV.U32 R21, RZ, RZ, 0x40000040 ;  /* 0x40000040ff157424 */ /* 0x000fe200078e00ff */
[----:B------:R-:W-:Y:S01]  /*18aa0*/  SHF.R.U32.HI R0, RZ, 0x4, R0 ;  /* 0x00000004ff007819 */ /* 0x000fe20000011600 */
[----:B------:R-:W-:Y:S02]  /*18ab0*/  @!P1 VIADD R15, R15, 0x34860 ;  /* 0x000348600f0f9836 */ /* 0x000fe40000000000 */
[----:B------:R-:W-:Y:S01]  /*18ac0*/  VIADD R9, R9, 0xffffffff ;  /* 0xffffffff09097836 */ /* 0x000fe20000000000 */
[----:B------:R-:W-:Y:S02]  /*18ad0*/  LOP3.LUT R0, R0, 0x3fff, RZ, 0xc0, !PT ;  /* 0x00003fff00007812 */ /* 0x000fe400078ec0ff */
[----:B------:R-:W-:-:S02]  /*18ae0*/  @!P1 PRMT R15, RZ, 0x654, R15 ;  /* 0x00000654ff0f9816 */ /* 0x000fc4000000000f */
[----:B------:R-:W-:Y:S02]  /*18af0*/  LOP3.LUT R11, R0, 0x4000000, RZ, 0xfc, !PT ;  /* 0x04000000000b7812 */ /* 0x000fe400078efcff */
[----:B------:R-:W-:-:S03]  /*18b00*/  FMNMX.FTZ R0, R24, R12, !PT ;  /* 0x0000000c18007209 */ /* 0x000fc60007810000 */
[----:B------:R-:W-:Y:S02]  /*18b10*/  IMAD R10, R20, 0x800, R11 ;  /* 0x00000800140a7824 */ /* 0x000fe400078e020b */
[----:B------:R-:W-:Y:S02]  /*18b20*/  IMAD.MOV.U32 R11, RZ, RZ, 0x40000040 ;  /* 0x40000040ff0b7424 */ /* 0x000fe400078e00ff */
[C---:B------:R-:W-:Y:S01]  /*18b30*/  VIADD R2, R10.reuse, 0x80 ;  /* 0x000000800a027836 */ /* 0x040fe20000000000 */
[C---:B------:R-:W-:Y:S01]  /*18b40*/  R2UR UR6, R10.reuse ;  /* 0x000000000a0672ca */ /* 0x040fe200000e0000 */
[----:B------:R-:W-:Y:S01]  /*18b50*/  VIADD R20, R10, 0x200 ;  /* 0x000002000a147836 */ /* 0x000fe20000000000 */
[----:B------:R-:W-:-:S13]  /*18b60*/  R2UR UR7, R11 ;  /* 0x000000000b0772ca */ /* 0x000fda00000e0000 */
[----:B------:R-:W-:Y:S01]  /*18b70*/  HGMMA.64x128x16.F32.BF16 R88, R180, gdesc[UR4].tnspB, R88, gsb0 ;  /* 0x41e00004b4587df0 */ /* 0x000fe20008001858 */
[----:B------:R-:W-:Y:S01]  /*18b80*/  R2UR UR6, R2 ;  /* 0x00000000020672ca */ /* 0x000fe200000e0000 */
[----:B------:R-:W-:Y:S01]  /*18b90*/  VIADD R2, R10, 0x100 ;  /* 0x000001000a027836 */ /* 0x000fe20000000000 */
[----:B------:R-:W-:Y:S02]  /*18ba0*/  R2UR UR7, R3 ;  /* 0x00000000030772ca */ /* 0x000fe400000e0000 */
[----:B------:R-:W-:-:S04]  /*18bb0*/  FMNMX.FTZ R3, R25, R0, !PT ;  /* 0x0000000019037209 */ /* 0x000fc80007810000 */
[----:B------:R-:W-:Y:S01]  /*18bc0*/  FMNMX.FTZ R0, R28, R3, !PT ;  /* 0x000000031c007209 */ /* 0x000fe20007810000 */
[----:B------:R-:W-:-:S03]  /*18bd0*/  IMAD.MOV.U32 R3, RZ, RZ, 0x40000040 ;  /* 0x40000040ff037424 */ /* 0x000fc600078e00ff */
[----:B------:R-:W-:-:S04]  /*18be0*/  FMNMX.FTZ R5, R29, R0, !PT ;  /* 0x000000001d057209 */ /* 0x000fc80007810000 */
[----:B------:R-:W-:Y:S01]  /*18bf0*/  FMNMX.FTZ R0, R32, R5, !PT ;  /* 0x0000000520007209 */ /* 0x000fe20007810000 */
[----:B------:R-:W-:Y:S02]  /*18c00*/  WARPGROUP.DEPBAR.LE gsb0, 0x0 ;  /* 0x00008000000079c5 */ /* 0x000fe40000010000 */
[----:B------:R-:W-:-:S06]  /*18c10*/  WARPGROUP.ARRIVE ;  /* 0x00000000000079c5 */ /* 0x000fcc0000000000 */
        /* <DEDUP_REMOVED lines=32> */
[----:B------:R-:W-:Y:S02]  /*18e20*/  R2UR UR6, R2 ;  /* 0x00000000020672ca */ /* 0x000fe400000e0000 */
[----:B------:R-:W-:Y:S02]  /*18e30*/  R2UR UR7, R3 ;  /* 0x00000000030772ca */ /* 0x000fe400000e0000 */
[----:B------:R-:W-:-:S04]  /*18e40*/  FMNMX.FTZ R3, R81, R0, !PT ;  /* 0x0000000051037209 */ /* 0x000fc80007810000 */
[----:B------:R-:W-:-:S04]  /*18e50*/  FMNMX.FTZ R0, R84, R3, !PT ;  /* 0x0000000354007209 */ /* 0x000fc80007810000 */
[----:B------:R-:W-:Y:S01]  /*18e60*/  FMNMX.FTZ R2, R85, R0, !PT ;  /* 0x0000000055027209 */ /* 0x000fe20007810000 */
[----:B------:R-:W-:-:S04]  /*18e70*/  IMAD.U32 R0, RZ, RZ, UR38 ;  /* 0x00000026ff007e24 */ /* 0x000fc8000f8e00ff */
[----:B------:R-:W0:Y:S02]  /*18e80*/  SHFL.BFLY PT, R3, R2, 0x2, 0x1f ;  /* 0x0c401f0002037f89 */ /* 0x000e2400000e0000 */
[----:B0-----:R-:W-:Y:S02]  /*18e90*/  FMNMX.FTZ R5, R2, R3, !PT ;  /* 0x0000000302057209 */ /* 0x001fe40007810000 */
[----:B------:R-:W-:-:S03]  /*18ea0*/  FMNMX.FTZ R2, R26, R13, !PT ;  /* 0x0000000d1a027209 */ /* 0x000fc60007810000 */
[----:B------:R-:W0:Y:S02]  /*18eb0*/  SHFL.BFLY PT, R4, R5, 0x1, 0x1f ;  /* 0x0c201f0005047f89 */ /* 0x000e2400000e0000 */
[----:B0-----:R-:W-:Y:S02]  /*18ec0*/  FMNMX.FTZ R4, R5, R4, !PT ;  /* 0x0000000405047209 */ /* 0x001fe40007810000 */
[----:B------:R-:W-:-:S03]  /*18ed0*/  FMNMX.FTZ R5, R27, R2, !PT ;  /* 0x000000021b057209 */ /* 0x000fc60007810000 */
[-C--:B------:R-:W-:Y:S01]  /*18ee0*/  FMUL.FTZ R11, R4, R0.reuse ;  /* 0x00000000040b7220 */ /* 0x080fe20000410000 */
[----:B------:R-:W-:Y:S01]  /*18ef0*/  FMNMX.FTZ R2, R30, R5, !PT ;  /* 0x000000051e027209 */ /* 0x000fe20007810000 */
[----:B------:R-:W-:Y:S02]  /*18f00*/  FADD.FTZ R3, -R4, R12 ;  /* 0x0000000c04037221 */ /* 0x000fe40000010100 */
        /* <DEDUP_REMOVED lines=22> */
[-C--:B------:R-:W-:Y:S01]  /*19070*/  FFMA.FTZ R53, R80, R0.reuse, -R11 ;  /* 0x0000000050357223 */ /* 0x080fe2000001080b */
[----:B------:R-:W-:Y:S01]  /*19080*/  FMUL.FTZ R3, R3, R0 ;  /* 0x0000000003037220 */ /* 0x000fe20000410000 */
        /* <DEDUP_REMOVED lines=9> */
[----:B------:R-:W2:Y:S01]  /*19120*/  MUFU.EX2 R182, R182 ;  /* 0x000000b600b67308 */ /* 0x000ea20000000800 */
[----:B------:R-:W-:Y:S01]  /*19130*/  FMNMX.FTZ R5, R55, R2, !PT ;  /* 0x0000000237057209 */ /* 0x000fe20007810000 */
[----:B0-----:R-:W-:-:S03]  /*19140*/  FFMA.FTZ R7, R3, R7, R180 ;  /* 0x0000000703077223 */ /* 0x001fc600000100b4 */
[----:B------:R-:W-:-:S03]  /*19150*/  FMNMX.FTZ R2, R58, R5, !PT ;  /* 0x000000053a027209 */ /* 0x000fc60007810000 */
[----:B------:R-:W0:Y:S01]  /*19160*/  MUFU.EX2 R24, R24 ;  /* 0x0000001800187308 */ /* 0x000e220000000800 */
[----:B------:R-:W-:Y:S01]  /*19170*/  FMNMX.FTZ R5, R59, R2, !PT ;  /* 0x000000023b057209 */ /* 0x000fe20007810000 */
[C---:B-1----:R-:W-:Y:S01]  /*19180*/  FADD.FTZ R7, R12.reuse, R7 ;  /* 0x000000070c077221 */ /* 0x042fe20000010000 */
[----:B------:R-:W-:Y:S02]  /*19190*/  F2FP.BF16.F32.PACK_AB R180, R12, R180 ;  /* 0x000000b40cb4723e */ /* 0x000fe400000010ff */
[----:B------:R-:W-:Y:S01]  /*191a0*/  FMNMX.FTZ R2, R62, R5, !PT ;  /* 0x000000053e027209 */ /* 0x000fe20007810000 */
[----:B------:R-:W-:Y:S02]  /*191b0*/  WARPGROUP.DEPBAR.LE gsb0, 0x0 ;  /* 0x00008000000079c5 */ /* 0x000fe40000010000 */
[----:B------:R-:W-:Y:S01]  /*191c0*/  WARPGROUP.ARRIVE ;  /* 0x00000000000079c5 */ /* 0x000fe20000000000 */
[----:B------:R-:W-:Y:S01]  /*191d0*/  FMNMX.FTZ R5, R63, R2, !PT ;  /* 0x000000023f057209 */ /* 0x000fe20007810000 */
[-CC-:B------:R-:W-:Y:S01]  /*191e0*/  FFMA.FTZ R172, R40, R0.reuse, -R11.reuse ;  /* 0x0000000028ac7223 */ /* 0x180fe2000001080b */
[-CC-:B------:R-:W-:Y:S01]  /*191f0*/  FFMA.FTZ R174, R44, R0.reuse, -R11.reuse ;  /* 0x000000002cae7223 */ /* 0x180fe2000001080b */
[--C-:B------:R-:W-:Y:S01]  /*19200*/  FFMA.FTZ R40, R57, R0, -R11.reuse ;  /* 0x0000000039287223 */ /* 0x100fe2000001080b */
[----:B------:R-:W-:Y:S01]  /*19210*/  FMNMX.FTZ R2, R66, R5, !PT ;  /* 0x0000000542027209 */ /* 0x000fe20007810000 */
[----:B------:R-:W-:Y:S01]  /*19220*/  HGMMA.64x128x16.F32.BF16 R88, R168, gdesc[UR4].tnspB, R88, gsb0 ;  /* 0x41e00004a8587df0 */ /* 0x000fe20008001858 */
[----:B------:R-:W-:Y:S01]  /*19230*/  R2UR UR6, R20 ;  /* 0x00000000140672ca */ /* 0x000fe200000e0000 */
[----:B------:R-:W-:Y:S01]  /*19240*/  VIADD R20, R10, 0x280 ;  /* 0x000002800a147836 */ /* 0x000fe20000000000 */
[----:B------:R-:W-:Y:S01]  /*19250*/  R2UR UR7, R21 ;  /* 0x00000000150772ca */ /* 0x000fe200000e0000 */
[----:B------:R-:W-:Y:S01]  /*19260*/  IMAD.MOV.U32 R21, RZ, RZ, 0x40000040 ;  /* 0x40000040ff157424 */ /* 0x000fe200078e00ff */
[----:B------:R-:W-:Y:S01]  /*19270*/  FMNMX.FTZ R5, R67, R2, !PT ;  /* 0x0000000243057209 */ /* 0x000fe20007810000 */
[-CC-:B------:R-:W-:Y:S01]  /*19280*/  FFMA.FTZ R44, R73, R0.reuse, -R11.reuse ;  /* 0x00000000492c7223 */ /* 0x180fe2000001080b */
[----:B------:R-:W-:Y:S01]  /*19290*/  FFMA.FTZ R57, R84, R0, -R11 ;  /* 0x0000000054397223 */ /* 0x000fe2000001080b */
[----:B------:R-:W1:Y:S01]  /*192a0*/  MUFU.EX2 R176, R176 ;  /* 0x000000b000b07308 */ /* 0x000e620000000800 */
[----:B------:R-:W-:Y:S01]  /*192b0*/  FMNMX.FTZ R2, R70, R5, !PT ;  /* 0x0000000546027209 */ /* 0x000fe20007810000 */
[----:B--2---:R-:W-:Y:S01]  /*192c0*/  FADD.FTZ R7, R182, R7 ;  /* 0x00000007b6077221 */ /* 0x004fe20000010000 */
[----:B0-----:R-:W-:-:S02]  /*192d0*/  F2FP.BF16.F32.PACK_AB R182, R24, R182 ;  /* 0x000000b618b6723e */ /* 0x001fc400000010ff */
[----:B------:R-:W-:Y:S01]  /*192e0*/  FMNMX.FTZ R5, R71, R2, !PT ;  /* 0x0000000247057209 */ /* 0x000fe20007810000 */
[----:B------:R-:W-:Y:S02]  /*192f0*/  FADD.FTZ R7, R24, R7 ;  /* 0x0000000718077221 */ /* 0x000fe40000010000 */
[----:B------:R-:W0:Y:S01]  /*19300*/  MUFU.EX2 R25, R25 ;  /* 0x0000001900197308 */ /* 0x000e220000000800 */
        /* <DEDUP_REMOVED lines=11> */
[----:B------:R-:W-:Y:S02]  /*193c0*/  MUFU.EX2 R29, R29 ;  /* 0x0000001d001d7308 */ /* 0x000fe40000000800 */
[----:B------:R-:W2:Y:S06]  /*193d0*/  SHFL.BFLY PT, R5, R2, 0x2, 0x1f ;  /* 0x0c401f0002057f89 */ /* 0x000eac00000e0000 */
[----:B------:R-:W-:Y:S08]  /*193e0*/  MUFU.EX2 R174, R174 ;  /* 0x000000ae00ae7308 */ /* 0x000ff00000000800 */
[----:B------:R-:W-:Y:S08]  /*193f0*/  MUFU.EX2 R28, R28 ;  /* 0x0000001c001c7308 */ /* 0x000ff00000000800 */
[----:B------:R-:W-:Y:S01]  /*19400*/  MUFU.EX2 R32, R32 ;  /* 0x0000002000207308 */ /* 0x000fe20000000800 */
[----:B--2---:R-:W-:-:S05]  /*19410*/  FMNMX.FTZ R5, R2, R5, !PT ;  /* 0x0000000502057209 */ /* 0x004fca0007810000 */
[----:B------:R-:W2:Y:S02]  /*19420*/  SHFL.BFLY PT, R2, R5, 0x1, 0x1f ;  /* 0x0c201f0005027f89 */ /* 0x000ea400000e0000 */
[----:B------:R-:W-:Y:S08]  /*19430*/  MUFU.EX2 R36, R36 ;  /* 0x0000002400247308 */ /* 0x000ff00000000800 */
[----:B------:R-:W-:Y:S08]  /*19440*/  MUFU.EX2 R40, R40 ;  /* 0x0000002800287308 */ /* 0x000ff00000000800 */
[----:B------:R-:W-:Y:S01]  /*19450*/  MUFU.EX2 R45, R45 ;  /* 0x0000002d002d7308 */ /* 0x000fe20000000800 */
[----:B--2---:R-:W-:-:S07]  /*19460*/  FMNMX.FTZ R5, R5, R2, !PT ;  /* 0x0000000205057209 */ /* 0x004fce0007810000 */
[----:B------:R-:W-:Y:S08]  /*19470*/  MUFU.EX2 R41, R41 ;  /* 0x0000002900297308 */ /* 0x000ff00000000800 */
[----:B------:R-:W-:Y:S08]  /*19480*/  MUFU.EX2 R37, R37 ;  /* 0x0000002500257308 */ /* 0x000ff00000000800 */
[----:B------:R-:W2:Y:S08]  /*19490*/  MUFU.EX2 R44, R44 ;  /* 0x0000002c002c7308 */ /* 0x000eb00000000800 */
        /* <DEDUP_REMOVED lines=12> */
[----:B------:R-:W-:Y:S01]  /*19560*/  R2UR UR7, R21 ;  /* 0x00000000150772ca */ /* 0x000fe200000e0000 */
[----:B------:R-:W-:-:S02]  /*19570*/  IMAD.MOV.U32 R21, RZ, RZ, 0x40000040 ;  /* 0x40000040ff157424 */ /* 0x000fc400078e00ff */
[----:B------:R-:W-:Y:S01]  /*19580*/  VIADD R10, R10, 0x380 ;  /* 0x000003800a0a7836 */ /* 0x000fe20000000000 */
[----:B------:R-:W-:Y:S08]  /*19590*/  MUFU.EX2 R168, R168 ;  /* 0x000000a800a87308 */ /* 0x000ff00000000800 */
[----:B------:R-:W-:Y:S08]  /*195a0*/  MUFU.EX2 R170, R170 ;  /* 0x000000aa00aa7308 */ /* 0x000ff00000000800 */
[----:B------:R-:W-:Y:S08]  /*195b0*/  MUFU.EX2 R48, R48 ;  /* 0x0000003000307308 */ /* 0x000ff00000000800 */
[----:B------:R-:W3:Y:S01]  /*195c0*/  MUFU.EX2 R52, R52 ;  /* 0x0000003400347308 */ /* 0x000ee20000000800 */
[----:B------:R-:W-:-:S02]  /*195d0*/  WARPGROUP.DEPBAR.LE gsb0, 0x0 ;  /* 0x00008000000079c5 */ /* 0x000fc40000010000 */
        /* <DEDUP_REMOVED lines=20> */
[----:B------:R-:W-:Y:S01]  /*19720*/  R2UR UR6, R10 ;  /* 0x000000000a0672ca */ /* 0x000fe200000e0000 */
[-CC-:B------:R-:W-:Y:S01]  /*19730*/  FFMA.FTZ R181, R26, R0.reuse, -R13.reuse ;  /* 0x000000001ab57223 */ /* 0x180fe2000001080d */
[-CC-:B------:R-:W-:Y:S01]  /*19740*/  FFMA.FTZ R26, R27, R0.reuse, -R13.reuse ;  /* 0x000000001b1a7223 */ /* 0x180fe2000001080d */
[----:B------:R4:W-:Y:S01]  /*19750*/  MUFU.EX2 R2, R11 ;  /* 0x0000000b00027308 */ /* 0x0009e20000000800 */
[----:B------:R-:W-:Y:S01]  /*19760*/  FFMA.FTZ R183, R30, R0, -R13 ;  /* 0x000000001eb77223 */ /* 0x000fe2000001080d */
[----:B------:R-:W-:-:S02]  /*19770*/  @!P1 IMAD R10, R14, 0x8, R18 ;  /* 0x000000080e0a9824 */ /* 0x000fc400078e0212 */
[-CC-:B------:R-:W-:Y:S01]  /*19780*/  FFMA.FTZ R60, R31, R0.reuse, -R13.reuse ;  /* 0x000000001f3c7223 */ /* 0x180fe2000001080d */
[-CC-:B------:R-:W-:Y:S01]  /*19790*/  FFMA.FTZ R177, R34, R0.reuse, -R13.reuse ;  /* 0x0000000022b17223 */ /* 0x180fe2000001080d */
[-CC-:B------:R-:W-:Y:S01]  /*197a0*/  FFMA.FTZ R30, R35, R0.reuse, -R13.reuse ;  /* 0x00000000231e7223 */ /* 0x180fe2000001080d */
[----:B------:R-:W-:Y:S02]  /*197b0*/  @!P1 VIADD R10, R10, 0x34840 ;  /* 0x000348400a0a9836 */ /* 0x000fe40000000000 */
[-CC-:B------:R-:W-:Y:S01]  /*197c0*/  FFMA.FTZ R179, R38, R0.reuse, -R13.reuse ;  /* 0x0000000026b37223 */ /* 0x180fe2000001080d */
[----:B------:R-:W-:Y:S01]  /*197d0*/  MUFU.EX2 R181, R181 ;  /* 0x000000b500b57308 */ /* 0x000fe20000000800 */
[----:B----4-:R-:W-:Y:S02]  /*197e0*/  IMAD.MOV.U32 R11, RZ, RZ, 0x40000040 ;  /* 0x40000040ff0b7424 */ /* 0x010fe400078e00ff */
[-CC-:B------:R-:W-:Y:S01]  /*197f0*/  FFMA.FTZ R38, R39, R0.reuse, -R13.reuse ;  /* 0x0000000027267223 */ /* 0x180fe2000001080d */
[-CC-:B------:R-:W-:Y:S01]  /*19800*/  FFMA.FTZ R173, R42, R0.reuse, -R13.reuse ;  /* 0x000000002aad7223 */ /* 0x180fe2000001080d */
[-CC-:B------:R-:W-:Y:S01]  /*19810*/  FFMA.FTZ R169, R50, R0.reuse, -R13.reuse ;  /* 0x0000000032a97223 */ /* 0x180fe2000001080d */
[-CC-:B------:R-:W-:Y:S01]  /*19820*/  FFMA.FTZ R64, R43, R0.reuse, -R13.reuse ;  /* 0x000000002b407223 */ /* 0x180fe2000001080d */
[----:B------:R-:W-:Y:S01]  /*19830*/  R2UR UR7, R11 ;  /* 0x000000000b0772ca */ /* 0x000fe200000e0000 */
[-C--:B------:R-:W-:Y:S01]  /*19840*/  FFMA.FTZ R171, R54, R0.reuse, -R13 ;  /* 0x0000000036ab7223 */ /* 0x080fe2000001080d */
[----:B------:R-:W-:Y:S01]  /*19850*/  MUFU.EX2 R26, R26 ;  /* 0x0000001a001a7308 */ /* 0x000fe20000000800 */
[----:B------:R-:W-:Y:S01]  /*19860*/  @!P1 PRMT R11, RZ, 0x654, R10 ;  /* 0x00000654ff0b9816 */ /* 0x000fe2000000000a */
[----:B-1----:R-:W-:Y:S01]  /*19870*/  FADD.FTZ R54, R176, R7 ;  /* 0x00000007b0367221 */ /* 0x002fe20000010000 */
        /* <DEDUP_REMOVED lines=16> */
[----:B------:R-:W-:Y:S01]  /*19980*/  FFMA.FTZ R86, R86, R0, -R13 ;  /* 0x0000000056567223 */ /* 0x000fe2000001080d */
[----:B0-----:R-:W-:-:S04]  /*19990*/  F2FP.BF16.F32.PACK_AB R176, R25, R176 ;  /* 0x000000b019b0723e */ /* 0x001fc800000010ff */
        /* <DEDUP_REMOVED lines=15> */
[----:B------:R-:W-:Y:S01]  /*19a90*/  FFMA.FTZ R157, R74, R0, -R13 ;  /* 0x000000004a9d7223 */ /* 0x000fe2000001080d */
[----:B--2---:R-:W-:Y:S02]  /*19aa0*/  F2FP.BF16.F32.PACK_AB R156, R44, R37 ;  /* 0x000000252c9c723e */ /* 0x004fe400000010ff */
[----:B---3--:R-:W-:Y:S01]  /*19ab0*/  F2FP.BF16.F32.PACK_AB R158, R52, R49 ;  /* 0x00000031349e723e */ /* 0x008fe200000010ff */
[----:B------:R-:W-:Y:S01]  /*19ac0*/  MUFU.EX2 R10, R59 ;  /* 0x0000003b000a7308 */ /* 0x000fe20000000800 */
[----:B------:R-:W-:Y:S07]  /*19ad0*/  HGMMA.64x128x16.F32.BF16 R88, R152, gdesc[UR4].tnspB, R88, gsb0 ;  /* 0x41e0000498587df0 */ /* 0x000fee0008001858 */
        /* <DEDUP_REMOVED lines=9> */
[----:B------:R-:W1:Y:S01]  /*19b70*/  MUFU.EX2 R83, R83 ;  /* 0x0000005300537308 */ /* 0x000e620000000800 */
[----:B0-----:R-:W-:-:S07]  /*19b80*/  F2FP.BF16.F32.PACK_AB R159, R79, R78 ;  /* 0x0000004e4f9f723e */ /* 0x001fce00000010ff */
[----:B------:R-:W-:Y:S01]  /*19b90*/  MUFU.EX2 R86, R86 ;  /* 0x0000005600567308 */ /* 0x000fe20000000800 */
[----:B------:R-:W-:Y:S02]  /*19ba0*/  WARPGROUP.DEPBAR.LE gsb0, 0x0 ;  /* 0x00008000000079c5 */ /* 0x000fe40000010000 */
[----:B------:R0:W-:Y:S01]  /*19bb0*/  @!P1 SYNCS.ARRIVE.TRANS64.RED.A1T0 RZ, [R11+URZ], RZ ;  /* 0x000000ff0bff99a7 */ /* 0x0001e2000810043f */
[----:B------:R-:W-:Y:S02]  /*19bc0*/  F2FP.BF16.F32.PACK_AB R154, R20, R57 ;  /* 0x00000039149a723e */ /* 0x000fe400000010ff */
[----:B------:R-:W-:Y:S02]  /*19bd0*/  F2FP.BF16.F32.PACK_AB R152, R56, R53 ;  /* 0x000000353898723e */ /* 0x000fe400000010ff */
[----:B-1----:R-:W-:Y:S01]  /*19be0*/  F2FP.BF16.F32.PACK_AB R153, R83, R82 ;  /* 0x000000525399723e */ /* 0x002fe200000010ff */
[----:B0-----:R-:W-:Y:S01]  /*19bf0*/  FFMA.FTZ R11, R2, R6, R181 ;  /* 0x00000006020b7223 */ /* 0x001fe200000100b5 */
[----:B------:R-:W-:Y:S01]  /*19c00*/  FFMA.FTZ R6, R63, R0, -R13 ;  /* 0x000000003f067223 */ /* 0x000fe2000001080d */
[C---:B------:R-:W-:Y:S01]  /*19c10*/  F2FP.BF16.F32.PACK_AB R181, R26.reuse, R181 ;  /* 0x000000b51ab5723e */ /* 0x040fe200000010ff */
[----:B------:R0:W-:Y:S01]  /*19c20*/  @!P1 SYNCS.ARRIVE.TRANS64.RED.A1T0 RZ, [R15+URZ], RZ ;  /* 0x000000ff0fff99a7 */ /* 0x0001e2000810043f */
[----:B------:R-:W-:-:S03]  /*19c30*/  FADD.FTZ R14, R26, R11 ;  /* 0x0000000b1a0e7221 */ /* 0x000fc60000010000 */
[----:B------:R-:W-:Y:S01]  /*19c40*/  MUFU.EX2 R6, R6 ;  /* 0x0000000600067308 */ /* 0x000fe20000000800 */
[----:B------:R-:W-:Y:S01]  /*19c50*/  FADD.FTZ R11, R183, R14 ;  /* 0x0000000eb70b7221 */ /* 0x000fe20000010000 */
[-C--:B------:R-:W-:Y:S01]  /*19c60*/  FFMA.FTZ R14, R67, R0.reuse, -R13 ;  /* 0x00000000430e7223 */ /* 0x080fe2000001080d */
[C---:B------:R-:W-:Y:S01]  /*19c70*/  F2FP.BF16.F32.PACK_AB R183, R60.reuse, R183 ;  /* 0x000000b73cb7723e */ /* 0x040fe200000010ff */
[----:B0-----:R-:W-:Y:S02]  /*19c80*/  IMAD.MOV.U32 R15, RZ, RZ, R188 ;  /* 0x000000ffff0f7224 */ /* 0x001fe400078e00bc */
[----:B------:R-:W-:Y:S01]  /*19c90*/  FADD.FTZ R50, R60, R11 ;  /* 0x0000000b3c327221 */ /* 0x000fe20000010000 */
[----:B------:R-:W-:Y:S01]  /*19ca0*/  FADD.FTZ R11, R25, R54 ;  /* 0x00000036190b7221 */ /* 0x000fe20000010000 */
[----:B------:R-:W-:Y:S02]  /*19cb0*/  MUFU.EX2 R14, R14 ;  /* 0x0000000e000e7308 */ /* 0x000fe40000000800 */
[----:B------:R-:W-:Y:S01]  /*19cc0*/  FADD.FTZ R7, R177, R50 ;  /* 0x00000032b1077221 */ /* 0x000fe20000010000 */
[----:B------:R-:W-:Y:S01]  /*19cd0*/  FADD.FTZ R58, R178, R11 ;  /* 0x0000000bb23a7221 */ /* 0x000fe20000010000 */
[-CC-:B------:R-:W-:Y:S01]  /*19ce0*/  FFMA.FTZ R50, R71, R0.reuse, -R13.reuse ;  /* 0x0000000047327223 */ /* 0x180fe2000001080d */
[----:B------:R-:W-:Y:S01]  /*19cf0*/  FFMA.FTZ R13, R87, R0, -R13 ;  /* 0x00000000570d7223 */ /* 0x000fe2000001080d */
[C---:B------:R-:W-:Y:S01]  /*19d00*/  FADD.FTZ R54, R30.reuse, R7 ;  /* 0x000000071e367221 */ /* 0x040fe20000010000 */
[----:B------:R-:W-:Y:S01]  /*19d10*/  FADD.FTZ R11, R33, R58 ;  /* 0x0000003a210b7221 */ /* 0x000fe20000010000 */
[----:B------:R-:W-:-:S02]  /*19d20*/  F2FP.BF16.F32.PACK_AB R177, R30, R177 ;  /* 0x000000b11eb1723e */ /* 0x000fc400000010ff */
[----:B------:R-:W-:Y:S01]  /*19d30*/  FADD.FTZ R7, R179, R54 ;  /* 0x00000036b3077221 */ /* 0x000fe20000010000 */
[----:B------:R-:W-:Y:S01]  /*19d40*/  FADD.FTZ R58, R172, R11 ;  /* 0x0000000bac3a7221 */ /* 0x000fe20000010000 */
[----:B------:R-:W-:Y:S01]  /*19d50*/  MUFU.EX2 R50, R50 ;  /* 0x0000003200327308 */ /* 0x000fe20000000800 */
[----:B------:R-:W-:Y:S01]  /*19d60*/  F2FP.BF16.F32.PACK_AB R178, R33, R178 ;  /* 0x000000b221b2723e */ /* 0x000fe200000010ff */
[C---:B------:R-:W-:Y:S01]  /*19d70*/  FADD.FTZ R54, R38.reuse, R7 ;  /* 0x0000000726367221 */ /* 0x040fe20000010000 */
[----:B------:R-:W-:Y:S01]  /*19d80*/  FADD.FTZ R11, R29, R58 ;  /* 0x0000003a1d0b7221 */ /* 0x000fe20000010000 */
[----:B------:R-:W-:Y:S02]  /*19d90*/  F2FP.BF16.F32.PACK_AB R179, R38, R179 ;  /* 0x000000b326b3723e */ /* 0x000fe400000010ff */
[----:B------:R-:W-:Y:S01]  /*19da0*/  FADD.FTZ R7, R173, R54 ;  /* 0x00000036ad077221 */ /* 0x000fe20000010000 */
[----:B------:R-:W-:Y:S01]  /*19db0*/  FADD.FTZ R11, R174, R11 ;  /* 0x0000000bae0b7221 */ /* 0x000fe20000010000 */
[----:B------:R-:W0:Y:S01]  /*19dc0*/  MUFU.EX2 R13, R13 ;  /* 0x0000000d000d7308 */ /* 0x000e220000000800 */
[----:B------:R-:W-:Y:S01]  /*19dd0*/  F2FP.BF16.F32.PACK_AB R172, R29, R172 ;  /* 0x000000ac1dac723e */ /* 0x000fe200000010ff */
        /* <DEDUP_REMOVED lines=14> */
[----:B0-----:R-:W-:Y:S02]  /*19ec0*/  F2FP.BF16.F32.PACK_AB R155, R13, R86 ;  /* 0x000000560d9b723e */ /* 0x001fe400000010ff */
        /* <DEDUP_REMOVED lines=9> */
[C---:B------:R-:W-:Y:S02]  /*19f60*/  F2FP.BF16.F32.PACK_AB R165, R10.reuse, R165 ;  /* 0x000000a50aa5723e */ /* 0x040fe400000010ff */
        /* <DEDUP_REMOVED lines=16> */
[----:B------:R-:W-:Y:S02]  /*1a070*/  F2FP.BF16.F32.PACK_AB R161, R14, R161 ;  /* 0x000000a10ea1723e */ /* 0x000fe400000010ff */
[----:B------:R-:W-:Y:S01]  /*1a080*/  F2FP.BF16.F32.PACK_AB R162, R41, R162 ;  /* 0x000000a229a2723e */ /* 0x000fe200000010ff */
[C---:B------:R-:W-:Y:S01]  /*1a090*/  FADD.FTZ R10, R50.reuse, R7 ;  /* 0x00000007320a7221 */ /* 0x040fe20000010000 */
[----:B------:R-:W-:Y:S01]  /*1a0a0*/  FADD.FTZ R7, R37, R26 ;  /* 0x0000001a25077221 */ /* 0x000fe20000010000 */
[----:B------:R-:W-:Y:S02]  /*1a0b0*/  F2FP.BF16.F32.PACK_AB R163, R50, R163 ;  /* 0x000000a332a3723e */ /* 0x000fe400000010ff */
[----:B------:R-:W-:Y:S01]  /*1a0c0*/  FADD.FTZ R11, R157, R10 ;  /* 0x0000000a9d0b7221 */ /* 0x000fe20000010000 */
[----:B------:R-:W-:Y:S01]  /*1a0d0*/  FADD.FTZ R6, R44, R7 ;  /* 0x000000072c067221 */ /* 0x000fe20000010000 */
[----:B0-----:R-:W-:-:S02]  /*1a0e0*/  F2FP.BF16.F32.PACK_AB R157, R12, R157 ;  /* 0x0000009d0c9d723e */ /* 0x001fc400000010ff */
        /* <DEDUP_REMOVED lines=13> */
[----:B------:R-:W-:Y:S02]  /*1a1c0*/  IMAD.MOV.U32 R20, RZ, RZ, R185 ;  /* 0x000000ffff147224 */ /* 0x000fe400078e00b9 */
[----:B------:R-:W-:Y:S01]  /*1a1d0*/  FADD.FTZ R6, R13, R11 ;  /* 0x0000000b0d067221 */ /* 0x000fe20000010000 */
[----:B------:R-:W-:Y:S01]  /*1a1e0*/  IMAD.MOV.U32 R13, RZ, RZ, R5 ;  /* 0x000000ffff0d7224 */ /* 0x000fe200078e0005 */
[----:B------:R-:W-:Y:S06]  /*1a1f0*/  @P2 BRA `(.L_x_2408) ;  /* 0xffffffd800d02947 */ /* 0x000fec000383ffff */
.L_x_2397:
[----:B------:R-:W-:Y:S05]  /*1a200*/  BSYNC B0 ;  /* 0x0000000000007941 */ /* 0x000fea0003800000 */
.L_x_2396:
        /* <DEDUP_REMOVED lines=67> */
.L_x_2409:
[----:B------:R-:W-:Y:S01]  /*1a640*/  IMAD R12, R185, 0x8, R18 ;  /* 0x00000008b90c7824 */ /* 0x000fe200078e0212 */
[----:B------:R-:W-:-:S04]  /*1a650*/  SHF.L.U32 R3, R188, 0x1f, RZ ;  /* 0x0000001fbc037819 */ /* 0x000fc800000006ff */
[----:B------:R0:W1:Y:S01]  /*1a660*/  SYNCS.PHASECHK.TRANS64.TRYWAIT P2, [R12+URZ+0x34850], R3 ;  /* 0x034850030c0075a7 */ /* 0x000062000804017f */
[----:B------:R-:W-:Y:S05]  /*1a670*/  @!P0 BRA `(.L_x_2410) ;  /* 0x0000000000048947 */ /* 0x000fea0003800000 */
[----:B------:R-:W-:Y:S01]  /*1a680*/  BPT.TRAP 0x1 ;  /* 0x000000040000795c */ /* 0x000fe20000300000 */
.L_x_2410:
        /* <DEDUP_REMOVED lines=9> */
.L_x_2412:
[----:B------:R-:W-:Y:S05]  /*1a720*/  BSYNC B0 ;  /* 0x0000000000007941 */ /* 0x000fea0003800000 */
.L_x_2411:
[----:B01----:R-:W-:Y:S01]  /*1a730*/  IMAD.MOV.U32 R3, RZ, RZ, 0x40000040 ;  /* 0x40000040ff037424 */ /* 0x003fe200078e00ff */
[C---:B------:R-:W-:Y:S01]  /*1a740*/  R2UR UR6, R2.reuse ;  /* 0x00000000020672ca */ /* 0x040fe200000e0000 */
[----:B------:R-:W-:Y:S01]  /*1a750*/  WARPGROUP.ARRIVE ;  /* 0x00000000000079c5 */ /* 0x000fe20000000000 */
[----:B------:R-:W-:Y:S02]  /*1a760*/  VIADD R8, R2, 0x80 ;  /* 0x0000008002087836 */ /* 0x000fe40000000000 */
[----:B------:R-:W-:Y:S01]  /*1a770*/  R2UR UR7, R3 ;  /* 0x00000000030772ca */ /* 0x000fe200000e0000 */
[----:B------:R-:W-:Y:S02]  /*1a780*/  IMAD.MOV.U32 R9, RZ, RZ, 0x40000040 ;  /* 0x40000040ff097424 */ /* 0x000fe400078e00ff */
[----:B------:R-:W-:Y:S02]  /*1a790*/  IMAD.MOV.U32 R3, RZ, RZ, 0x40000040 ;  /* 0x40000040ff037424 */ /* 0x000fe400078e00ff */
[----:B------:R-:W-:-:S02]  /*1a7a0*/  VIADD R185, R185, 0x1 ;  /* 0x00000001b9b97836 */ /* 0x000fc40000000000 */
[----:B------:R-:W-:Y:S02]  /*1a7b0*/  @!P1 VIADD R11, R12, 0x34860 ;  /* 0x000348600c0b9836 */ /* 0x000fe40000000000 */
[----:B------:R-:W-:Y:S01]  /*1a7c0*/  VIADD R209, R209, 0x1 ;  /* 0x00000001d1d17836 */ /* 0x000fe20000000000 */
[----:B------:R-:W-:Y:S02]  /*1a7d0*/  ISETP.NE.AND P0, PT, R185, 0x2, PT ;  /* 0x00000002b900780c */ /* 0x000fe40003f05270 */
[----:B------:R-:W-:Y:S01]  /*1a7e0*/  @!P1 PRMT R11, RZ, 0x654, R11 ;  /* 0x00000654ff0b9816 */ /* 0x000fe2000000000b */
[----:B------:R-:W-:Y:S01]  /*1a7f0*/  HGMMA.64x128x16.F32.BF16 R24, R180, gdesc[UR4].tnspB, R24, gsb0 ;  /* 0x41e00004b4187df0 */ /* 0x000fe20008001818 */
[----:B------:R-:W-:Y:S01]  /*1a800*/  R2UR UR6, R8 ;  /* 0x00000000080672ca */ /* 0x000fe200000e0000 */
[----:B------:R-:W-:Y:S01]  /*1a810*/  VIADD R8, R2, 0x100 ;  /* 0x0000010002087836 */ /* 0x000fe20000000000 */
[----:B------:R-:W-:Y:S01]  /*1a820*/  R2UR UR7, R9 ;  /* 0x00000000090772ca */ /* 0x000fe200000e0000 */
[----:B------:R-:W-:Y:S01]  /*1a830*/  IMAD.MOV.U32 R9, RZ, RZ, 0x40000040 ;  /* 0x40000040ff097424 */ /* 0x000fe200078e00ff */
[----:B------:R-:W-:Y:S01]  /*1a840*/  SEL R185, R185, RZ, P0 ;  /* 0x000000ffb9b97207 */ /* 0x000fe20000000000 */
[----:B------:R-:W-:-:S02]  /*1a850*/  WARPGROUP.DEPBAR.LE gsb0, 0x0 ;  /* 0x00008000000079c5 */ /* 0x000fc40000010000 */
[----:B------:R-:W-:-:S08]  /*1a860*/  WARPGROUP.ARRIVE ;  /* 0x00000000000079c5 */ /* 0x000fd00000000000 */
        /* <DEDUP_REMOVED lines=35> */
[----:B------:R-:W-:Y:S02]  /*1aaa0*/  R2UR UR6, R2 ;  /* 0x00000000020672ca */ /* 0x000fe400000e0000 */
[----:B------:R-:W-:Y:S01]  /*1aab0*/  R2UR UR7, R3 ;  /* 0x00000000030772ca */ /* 0x000fe200000e0000 */
[----:B------:R-:W0:Y:S04]  /*1aac0*/  SHFL.BFLY PT, R2, R7, 0x2, 0x1f ;  /* 0x0c401f0007027f89 */ /* 0x000e2800000e0000 */
[----:B------:R-:W1:Y:S01]  /*1aad0*/  SHFL.BFLY PT, R3, R6, 0x2, 0x1f ;  /* 0x0c401f0006037f89 */ /* 0x000e6200000e0000 */
[----:B0-----:R-:W-:Y:S01]  /*1aae0*/  FADD.FTZ R2, R2, R7 ;  /* 0x0000000702027221 */ /* 0x001fe20000010000 */
[----:B-1----:R-:W-:Y:S01]  /*1aaf0*/  FADD.FTZ R8, R3, R6 ;  /* 0x0000000603087221 */ /* 0x002fe20000010000 */
[----:B------:R-:W-:-:S03]  /*1ab00*/  IMAD.MOV.U32 R6, RZ, RZ, RZ ;  /* 0x000000ffff067224 */ /* 0x000fc600078e00ff */
[----:B------:R-:W0:Y:S04]  /*1ab10*/  SHFL.BFLY PT, R3, R2, 0x1, 0x1f ;  /* 0x0c201f0002037f89 */ /* 0x000e2800000e0000 */
[----:B------:R-:W1:Y:S01]  /*1ab20*/  SHFL.BFLY PT, R9, R8, 0x1, 0x1f ;  /* 0x0c201f0008097f89 */ /* 0x000e6200000e0000 */
[----:B0-----:R-:W-:Y:S01]  /*1ab30*/  FADD.FTZ R13, R2, R3 ;  /* 0x00000003020d7221 */ /* 0x001fe20000010000 */
[----:B------:R-:W-:Y:S01]  /*1ab40*/  SEL R3, RZ, 0x1, P0 ;  /* 0x00000001ff037807 */ /* 0x000fe20000000000 */
[----:B------:R-:W-:Y:S02]  /*1ab50*/  IMAD.MOV.U32 R2, RZ, RZ, -0x800000 ;  /* 0xff800000ff027424 */ /* 0x000fe400078e00ff */
[----:B-1----:R-:W-:Y:S01]  /*1ab60*/  FADD.FTZ R14, R8, R9 ;  /* 0x00000009080e7221 */ /* 0x002fe20000010000 */
[----:B------:R-:W-:Y:S01]  /*1ab70*/  FSETP.NE.FTZ.AND P2, PT, R13, RZ, PT ;  /* 0x000000ff0d00720b */ /* 0x000fe20003f55000 */
[----:B------:R-:W-:Y:S01]  /*1ab80*/  IMAD.MOV.U32 R8, RZ, RZ, RZ ;  /* 0x000000ffff087224 */ /* 0x000fe200078e00ff */
[----:B------:R-:W-:Y:S01]  /*1ab90*/  LOP3.LUT R188, R188, R3, RZ, 0x3c, !PT ;  /* 0x00000003bcbc7212 */ /* 0x000fe200078e3cff */
[----:B------:R-:W-:Y:S01]  /*1aba0*/  IMAD.MOV.U32 R3, RZ, RZ, -0x800000 ;  /* 0xff800000ff037424 */ /* 0x000fe200078e00ff */
[----:B------:R-:W-:-:S09]  /*1abb0*/  FSETP.NE.FTZ.AND P3, PT, R14, RZ, PT ;  /* 0x000000ff0e00720b */ /* 0x000fd20003f75000 */
[----:B------:R-:W0:Y:S01]  /*1abc0*/  @P2 MUFU.LG2 R9, R13 ;  /* 0x0000000d00092308 */ /* 0x000e220000000c00 */
[----:B------:R-:W-:-:S03]  /*1abd0*/  @P2 FMUL.FTZ R7, R0, 0.69314718246459960938 ;  /* 0x3f31721800072820 */ /* 0x000fc60000410000 */
[----:B------:R-:W-:-:S04]  /*1abe0*/  @P3 FMUL.FTZ R15, R0, 0.69314718246459960938 ;  /* 0x3f317218000f3820 */ /* 0x000fc80000410000 */
[----:B------:R-:W1:Y:S08]  /*1abf0*/  @P3 MUFU.LG2 R10, R14 ;  /* 0x0000000e000a3308 */ /* 0x000e700000000c00 */
[----:B------:R-:W2:Y:S01]  /*1ac00*/  @P3 MUFU.RCP R8, R14 ;  /* 0x0000000e00083308 */ /* 0x000ea20000001000 */
[----:B0-----:R-:W-:-:S04]  /*1ac10*/  @P2 FMUL.FTZ R0, R9, 0.69314718246459960938 ;  /* 0x3f31721809002820 */ /* 0x001fc80000410000 */
[----:B------:R-:W-:-:S03]  /*1ac20*/  @P2 FFMA.FTZ R2, R7, R4, R0 ;  /* 0x0000000407022223 */ /* 0x000fc60000010000 */
[----:B------:R-:W0:Y:S01]  /*1ac30*/  @P2 MUFU.RCP R6, R13 ;  /* 0x0000000d00062308 */ /* 0x000e220000001000 */
[----:B-1----:R-:W-:-:S04]  /*1ac40*/  @P3 FMUL.FTZ R10, R10, 0.69314718246459960938 ;  /* 0x3f3172180a0a3820 */ /* 0x002fc80000410000 */
[----:B------:R-:W-:Y:S01]  /*1ac50*/  @P3 FFMA.FTZ R3, R15, R5, R10 ;  /* 0x000000050f033223 */ /* 0x000fe2000001000a */
[----:B------:R-:W-:Y:S02]  /*1ac60*/  WARPGROUP.DEPBAR.LE gsb0, 0x0 ;  /* 0x00008000000079c5 */ /* 0x000fe40000010000 */
[----:B------:R-:W-:-:S06]  /*1ac70*/  WARPGROUP.ARRIVE ;  /* 0x00000000000079c5 */ /* 0x000fcc0000000000 */
[----:B------:R-:W-:Y:S03]  /*1ac80*/  HGMMA.64x128x16.F32.BF16 R24, R152, gdesc[UR4].tnspB, R24, gsb0 ;  /* 0x41e0000498187df0 */ /* 0x000fe60008001818 */
[----:B------:R-:W-:Y:S02]  /*1ac90*/  WARPGROUP.DEPBAR.LE gsb0, 0x0 ;  /* 0x00008000000079c5 */ /* 0x000fe40000010000 */
[-C--:B--2---:R-:W-:Y:S01]  /*1aca0*/  FMUL.FTZ R95, R26, R8.reuse ;  /* 0x000000081a5f7220 */ /* 0x084fe20000410000 */
[----:B------:R-:W-:Y:S01]  /*1acb0*/  FMUL.FTZ R93, R30, R8 ;  /* 0x000000081e5d7220 */ /* 0x000fe20000410000 */
[----:B------:R1:W-:Y:S01]  /*1acc0*/  @!P1 SYNCS.ARRIVE.TRANS64.RED.A1T0 RZ, [R11+URZ], RZ ;  /* 0x000000ff0bff99a7 */ /* 0x0003e2000810043f */
[-C--:B0-----:R-:W-:Y:S01]  /*1acd0*/  FMUL.FTZ R10, R28, R6.reuse ;  /* 0x000000061c0a7220 */ /* 0x081fe20000410000 */
[----:B------:R-:W-:Y:S01]  /*1ace0*/  FMUL.FTZ R0, R32, R6 ;  /* 0x0000000620007220 */ /* 0x000fe20000410000 */
[-C--:B------:R-:W-:Y:S01]  /*1acf0*/  FMUL.FTZ R26, R31, R8.reuse ;  /* 0x000000081f1a7220 */ /* 0x080fe20000410000 */
[----:B------:R-:W-:Y:S01]  /*1ad00*/  FMUL.FTZ R30, R35, R8 ;  /* 0x00000008231e7220 */ /* 0x000fe20000410000 */
[-C--:B------:R-:W-:Y:S01]  /*1ad10*/  FMUL.FTZ R24, R24, R6.reuse ;  /* 0x0000000618187220 */ /* 0x080fe20000410000 */
        /* <DEDUP_REMOVED lines=58> */
.L_x_2308:
        /* <DEDUP_REMOVED lines=70> */
[----:B------:R-:W-:Y:S02]  /*1b520*/  F2FP.BF16.F32.PACK_AB R10, R45, R44 ;  /* 0x0000002c2d0a723e */ /* 0x000fe400000010ff */
        /* <DEDUP_REMOVED lines=8> */
[----:B------:R-:W-:Y:S01]  /*1b5b0*/  F2FP.BF16.F32.PACK_AB R13, R51, R50 ;  /* 0x00000032330d723e */ /* 0x000fe200000010ff */
[----:B------:R-:W-:Y:S01]  /*1b5c0*/  IMAD.MOV.U32 R51, RZ, RZ, RZ ;  /* 0x000000ffff337224 */ /* 0x000fe200078e00ff */
[----:B------:R-:W-:-:S02]  /*1b5d0*/  F2FP.BF16.F32.PACK_AB R14, R53, R52 ;  /* 0x00000034350e723e */ /* 0x000fc400000010ff */
[----:B------:R-:W-:Y:S02]  /*1b5e0*/  F2FP.BF16.F32.PACK_AB R15, R55, R54 ;  /* 0x00000036370f723e */ /* 0x000fe400000010ff */
[----:B------:R-:W-:Y:S02]  /*1b5f0*/  F2FP.BF16.F32.PACK_AB R24, R57, R56 ;  /* 0x000000383918723e */ /* 0x000fe400000010ff */
[----:B------:R-:W-:Y:S01]  /*1b600*/  F2FP.BF16.F32.PACK_AB R25, R59, R58 ;  /* 0x0000003a3b19723e */ /* 0x000fe200000010ff */
[----:B------:R-:W-:Y:S01]  /*1b610*/  STSM.16.M88.4 [R88], R12 ;  /* 0x0000000c58007844 */ /* 0x000fe20000000200 */
[----:B------:R-:W-:Y:S02]  /*1b620*/  F2FP.BF16.F32.PACK_AB R26, R61, R60 ;  /* 0x0000003c3d1a723e */ /* 0x000fe400000010ff */
[----:B------:R-:W-:Y:S02]  /*1b630*/  F2FP.BF16.F32.PACK_AB R27, R63, R62 ;  /* 0x0000003e3f1b723e */ /* 0x000fe400000010ff */
[----:B------:R-:W-:-:S02]  /*1b640*/  MOV R0, R28 ;  /* 0x0000001c00007202 */ /* 0x000fc40000000f00 */
[----:B------:R-:W-:Y:S01]  /*1b650*/  ISETP.NE.U32.AND P0, PT, RZ, UR4, PT ;  /* 0x00000004ff007c0c */ /* 0x000fe2000bf05070 */
[----:B------:R-:W-:Y:S01]  /*1b660*/  STSM.16.M88.4 [R79], R24 ;  /* 0x000000184f007844 */ /* 0x000fe20000000200 */
[----:B--2---:R-:W-:Y:S02]  /*1b670*/  IADD3 R8, P1, R206, UR4, RZ ;  /* 0x00000004ce087c10 */ /* 0x004fe4000ff3e0ff */
[----:B------:R-:W-:Y:S02]  /*1b680*/  F2FP.BF16.F32.PACK_AB R28, R65, R64 ;  /* 0x00000040411c723e */ /* 0x000fe400000010ff */
[----:B------:R-:W-:Y:S02]  /*1b690*/  F2FP.BF16.F32.PACK_AB R29, R67, R66 ;  /* 0x00000042431d723e */ /* 0x000fe400000010ff */
[----:B------:R-:W-:Y:S02]  /*1b6a0*/  F2FP.BF16.F32.PACK_AB R30, R69, R68 ;  /* 0x00000044451e723e */ /* 0x000fe400000010ff */
        /* <DEDUP_REMOVED lines=8> */
[----:B------:R-:W-:-:S02]  /*1b730*/  ISETP.NE.AND.EX P0, PT, RZ, UR5, PT, P0 ;  /* 0x00000005ff007c0c */ /* 0x000fc4000bf05300 */
        /* <DEDUP_REMOVED lines=11> */
[----:B------:R-:W-:-:S03]  /*1b7f0*/  IMAD R11, R202, 0x40, R200 ;  /* 0x00000040ca0b7824 */ /* 0x000fc600078e02c8 */
[----:B------:R3:W5:Y:S01]  /*1b800*/  @P1 LDG.E R49, desc[UR56][R206.64] ;  /* 0x00000038ce311981 */ /* 0x000762000c1e1900 */
[----:B--2---:R-:W-:Y:S01]  /*1b810*/  IMAD.WIDE R4, R11, 0x2, R20 ;  /* 0x000000020b047825 */ /* 0x004fe200078e0214 */
[----:B------:R-:W-:Y:S06]  /*1b820*/  @P1 BRA `(.L_x_2416) ;  /* 0x0000000000101947 */ /* 0x000fec0003800000 */
[----:B------:R-:W-:Y:S05]  /*1b830*/  @!P0 BRA `(.L_x_2416) ;  /* 0x00000000000c8947 */ /* 0x000fea0003800000 */
[----:B------:R-:W2:Y:S04]  /*1b840*/  LDG.E R0, desc[UR56][R8.64] ;  /* 0x0000003808007981 */ /* 0x000ea8000c1e1900 */
[----:B-----5:R-:W2:Y:S02]  /*1b850*/  LDG.E R49, desc[UR56][R8.64+0x4] ;  /* 0x0000043808317981 */ /* 0x020ea4000c1e1900 */
[----:B--2---:R-:W-:-:S07]  /*1b860*/  IMAD.IADD R49, R49, 0x1, -R0 ;  /* 0x0000000131317824 */ /* 0x004fce00078e0a00 */
.L_x_2416:
[----:B------:R-:W-:Y:S01]  /*1b870*/  SHF.R.S32.HI R48, RZ, 0x1f, R205 ;  /* 0x0000001fff307819 */ /* 0x000fe200000114cd */
[----:B------:R-:W-:Y:S01]  /*1b880*/  ULDC.64 UR4, c[0x0][0xb70] ;  /* 0x0002dc0000047ab9 */ /* 0x000fe20000000a00 */
[--C-:B-----5:R-:W-:Y:S01]  /*1b890*/  SHF.R.S32.HI R21, RZ, 0x1f, R51.reuse ;  /* 0x0000001fff157819 */ /* 0x120fe20000011433 */
[----:B------:R-:W-:Y:S01]  /*1b8a0*/  IMAD.MOV.U32 R20, RZ, RZ, R51 ;  /* 0x000000ffff147224 */ /* 0x000fe200078e0033 */
[----:B---3--:R-:W-:Y:S01]  /*1b8b0*/  IADD3 R9, P1, R4, 0x1000, RZ ;  /* 0x0000100004097810 */ /* 0x008fe20007f3e0ff */
[----:B------:R-:W-:Y:S01]  /*1b8c0*/  IMAD R0, R48, UR4, RZ ;  /* 0x0000000430007c24 */ /* 0x000fe2000f8e02ff */
[----:B------:R-:W-:Y:S01]  /*1b8d0*/  SEL R214, R214, RZ, !P0 ;  /* 0x000000ffd6d67207 */ /* 0x000fe20004000000 */
[----:B------:R-:W-:Y:S01]  /*1b8e0*/  IMAD.WIDE.U32 R6, R205, UR4, R20 ;  /* 0x00000004cd067c25 */ /* 0x000fe2000f8e0014 */
[----:B------:R-:W-:Y:S02]  /*1b8f0*/  SEL R53, R208, RZ, !P0 ;  /* 0x000000ffd0357207 */ /* 0x000fe40004000000 */
[----:B------:R-:W-:Y:S01]  /*1b900*/  LOP3.LUT R8, R9, 0x380, RZ, 0xc0, !PT ;  /* 0x0000038009087812 */ /* 0x000fe200078ec0ff */
[----:B------:R-:W-:Y:S01]  /*1b910*/  IMAD R11, R205, UR5, R0 ;  /* 0x00000005cd0b7c24 */ /* 0x000fe2000f8e0200 */
[----:B------:R-:W-:Y:S01]  /*1b920*/  ULDC.64 UR4, c[0x0][0xb78] ;  /* 0x0002de0000047ab9 */ /* 0x000fe20000000a00 */
[----:B------:R-:W-:Y:S01]  /*1b930*/  IADD3 R13, P2, R4, 0x2000, RZ ;  /* 0x00002000040d7810 */ /* 0x000fe20007f5e0ff */
[----:B------:R-:W-:Y:S01]  /*1b940*/  IMAD R0, R214, UR4, RZ ;  /* 0x00000004d6007c24 */ /* 0x000fe2000f8e02ff */
[----:B------:R-:W-:Y:S01]  /*1b950*/  SHF.R.U64 R8, R8, 0x3, RZ ;  /* 0x0000000308087819 */ /* 0x000fe200000012ff */
[----:B------:R-:W-:Y:S01]  /*1b960*/  IMAD.IADD R7, R7, 0x1, R11 ;  /* 0x0000000107077824 */ /* 0x000fe200078e020b */
[----:B------:R-:W-:Y:S01]  /*1b970*/  LOP3.LUT R12, R13, 0x380, RZ, 0xc0, !PT ;  /* 0x000003800d0c7812 */ /* 0x000fe200078ec0ff */
[----:B------:R-:W-:Y:S01]  /*1b980*/  IMAD R11, R212, 0x80, R204 ;  /* 0x00000080d40b7824 */ /* 0x000fe200078e02cc */
[----:B------:R-:W-:Y:S01]  /*1b990*/  LOP3.LUT R8, R8, R9, RZ, 0x3c, !PT ;  /* 0x0000000908087212 */ /* 0x000fe200078e3cff */
[----:B------:R-:W-:Y:S01]  /*1b9a0*/  IMAD.WIDE.U32 R6, R53, UR4, R6 ;  /* 0x0000000435067c25 */ /* 0x000fe2000f8e0006 */
[----:B------:R-:W-:-:S02]  /*1b9b0*/  SHF.R.U64 R12, R12, 0x3, RZ ;  /* 0x000000030c0c7819 */ /* 0x000fc400000012ff */
[----:B------:R-:W-:Y:S01]  /*1b9c0*/  SHF.R.S32.HI R9, RZ, 0x1f, R11 ;  /* 0x0000001fff097819 */ /* 0x000fe2000001140b */
[----:B------:R-:W-:Y:S01]  /*1b9d0*/  IMAD R10, R53, UR5, R0 ;  /* 0x00000005350a7c24 */ /* 0x000fe2000f8e0200 */
[----:B------:R-:W-:Y:S01]  /*1b9e0*/  IADD3 R0, P0, R11, R6, RZ ;  /* 0x000000060b007210 */ /* 0x000fe20007f1e0ff */
[----:B------:R-:W-:Y:S01]  /*1b9f0*/  ULDC.64 UR4, c[0x0][0xb40] ;  /* 0x0002d00000047ab9 */ /* 0x000fe20000000a00 */
[----:B------:R-:W-:Y:S01]  /*1ba00*/  LOP3.LUT R12, R12, R13, RZ, 0x3c, !PT ;  /* 0x0000000d0c0c7212 */ /* 0x000fe200078e3cff */
[----:B------:R-:W-:Y:S01]  /*1ba10*/  IMAD.X R13, RZ, RZ, R5, P2 ;  /* 0x000000ffff0d7224 */ /* 0x000fe200010e0605 */
[----:B------:R-:W-:Y:S02]  /*1ba20*/  IADD3.X R9, R9, R7, R10, P0, !PT ;  /* 0x0000000709097210 */ /* 0x000fe400007fe40a */
[----:B------:R-:W-:Y:S02]  /*1ba30*/  LEA R46, P0, R0, UR4, 0x2 ;  /* 0x00000004002e7c11 */ /* 0x000fe4000f8010ff */
[----:B------:R-:W-:-:S02]  /*1ba40*/  IADD3 R25, P6, R4, 0x3000, RZ ;  /* 0x0000300004197810 */ /* 0x000fc40007fde0ff */
[----:B------:R-:W-:Y:S01]  /*1ba50*/  LEA.HI.X R47, R0, UR5, R9, 0x2, P0 ;  /* 0x00000005002f7c11 */ /* 0x000fe200080f1409 */
[----:B------:R-:W-:Y:S01]  /*1ba60*/  VIADD R0, R11, 0x8 ;  /* 0x000000080b007836 */ /* 0x000fe20000000000 */
[----:B------:R-:W-:Y:S01]  /*1ba70*/  LOP3.LUT P0, RZ, R218, 0x3, RZ, 0xc0, !PT ;  /* 0x00000003daff7812 */ /* 0x000fe2000780c0ff */
[----:B------:R-:W-:Y:S01]  /*1ba80*/  IMAD.X R9, RZ, RZ, R5, P1 ;  /* 0x000000ffff097224 */ /* 0x000fe200008e0605 */
[C---:B------:R-:W-:Y:S01]  /*1ba90*/  IADD3 R29, P5, R4.reuse, 0x4000, RZ ;  /* 0x00004000041d7810 */ /* 0x040fe20007fbe0ff */
[----:B------:R-:W-:Y:S01]  /*1baa0*/  ULDC.64 UR4, c[0x0][0xaa0] ;  /* 0x0002a80000047ab9 */ /* 0x000fe20000000a00 */
[C---:B------:R-:W-:Y:S02]  /*1bab0*/  IADD3 R33, P4, R4.reuse, 0x5000, RZ ;  /* 0x0000500004217810 */ /* 0x040fe40007f9e0ff */
[C---:B------:R-:W-:Y:S02]  /*1bac0*/  IADD3 R37, P3, R4.reuse, 0x6000, RZ ;  /* 0x0000600004257810 */ /* 0x040fe40007f7e0ff */
[----:B------:R-:W-:-:S02]  /*1bad0*/  IADD3 R7, P2, R4, 0x7000, RZ ;  /* 0x0000700004077810 */ /* 0x000fc40007f5e0ff */
[-C--:B------:R-:W-:Y:S02]  /*1bae0*/  ISETP.GE.OR P1, PT, R11, R49.reuse, P0 ;  /* 0x000000310b00720c */ /* 0x080fe40000726670 */
[----:B------:R-:W-:Y:S01]  /*1baf0*/  LOP3.LUT R24, R25, 0x380, RZ, 0xc0, !PT ;  /* 0x0000038019187812 */ /* 0x000fe200078ec0ff */
[----:B------:R-:W-:Y:S01]  /*1bb00*/  IMAD.X R41, RZ, RZ, R5, P2 ;  /* 0x000000ffff297224 */ /* 0x000fe200010e0605 */
[----:B------:R-:W-:Y:S02]  /*1bb10*/  LOP3.LUT R28, R29, 0x380, RZ, 0xc0, !PT ;  /* 0x000003801d1c7812 */ /* 0x000fe400078ec0ff */
[----:B------:R-:W-:Y:S02]  /*1bb20*/  LOP3.LUT R32, R33, 0x380, RZ, 0xc0, !PT ;  /* 0x0000038021207812 */ /* 0x000fe400078ec0ff */
[----:B------:R-:W-:Y:S02]  /*1bb30*/  LOP3.LUT R36, R37, 0x380, RZ, 0xc0, !PT ;  /* 0x0000038025247812 */ /* 0x000fe400078ec0ff */
[----:B------:R-:W-:-:S02]  /*1bb40*/  ISETP.GE.OR P0, PT, R0, R49, P0 ;  /* 0x000000310000720c */ /* 0x000fc40000706670 */
[----:B------:R-:W-:Y:S01]  /*1bb50*/  LOP3.LUT R11, R4, 0x380, RZ, 0xc0, !PT ;  /* 0x00000380040b7812 */ /* 0x000fe200078ec0ff */
[----:B------:R-:W-:Y:S01]  /*1bb60*/  @!P1 STG.E desc[UR56][R46.64], R2 ;  /* 0x000000022e009986 */ /* 0x000fe2000c101938 */
[----:B------:R-:W-:Y:S02]  /*1bb70*/  LOP3.LUT R0, R7, 0x380, RZ, 0xc0, !PT ;  /* 0x0000038007007812 */ /* 0x000fe400078ec0ff */
[----:B------:R-:W-:Y:S02]  /*1bb80*/  SHF.R.U64 R24, R24, 0x3, RZ ;  /* 0x0000000318187819 */ /* 0x000fe400000012ff */
[----:B------:R-:W-:Y:S02]  /*1bb90*/  SHF.R.U64 R28, R28, 0x3, RZ ;  /* 0x000000031c1c7819 */ /* 0x000fe400000012ff */
[----:B------:R-:W-:Y:S02]  /*1bba0*/  SHF.R.U64 R32, R32, 0x3, RZ ;  /* 0x0000000320207819 */ /* 0x000fe400000012ff */
[----:B------:R-:W-:Y:S01]  /*1bbb0*/  SHF.R.U64 R36, R36, 0x3, RZ ;  /* 0x0000000324247819 */ /* 0x000fe200000012ff */
[----:B------:R2:W-:Y:S01]  /*1bbc0*/  @!P0 STG.E desc[UR56][R46.64+0x20], R3 ;  /* 0x000020032e008986 */ /* 0x0005e2000c101938 */
[----:B------:R-:W-:-:S02]  /*1bbd0*/  SHF.R.U64 R11, R11, 0x3, RZ ;  /* 0x000000030b0b7819 */ /* 0x000fc400000012ff */
[----:B------:R-:W-:Y:S01]  /*1bbe0*/  SHF.R.U64 R0, R0, 0x3, RZ ;  /* 0x0000000300007819 */ /* 0x000fe200000012ff */
[----:B------:R-:W5:Y:S01]  /*1bbf0*/  LD.E.128 R12, desc[UR56][R12.64] ;  /* 0x000000380c0c7980 */ /* 0x000f62000c101d00 */
        /* <DEDUP_REMOVED lines=19> */
[----:B------:R-:W-:Y:S01]  /*1bd30*/  IMAD R0, R21, UR4, RZ ;  /* 0x0000000415007c24 */ /* 0x000fe2000f8e02ff */
        /* <DEDUP_REMOVED lines=21> */
[----:B------:R-:W-:Y:S02]  /*1be90*/  IMAD.IADD R3, R3, 0x1, R45 ;  /* 0x0000000103037824 */ /* 0x000fe400078e022d */
[----:B------:R-:W-:Y:S01]  /*1bea0*/  IMAD R20, R214, UR4, RZ ;  /* 0x00000004d6147c24 */ /* 0x000fe2000f8e02ff */
[----:B------:R-:W-:Y:S01]  /*1beb0*/  PRMT R0, RZ, 0x654, R0 ;  /* 0x00000654ff007816 */ /* 0x000fe20000000000 */
[----:B------:R-:W-:Y:S01]  /*1bec0*/  VIADD R21, R202, 0x60 ;  /* 0x00000060ca157836 */ /* 0x000fe20000000000 */
[----:B------:R-:W-:Y:S01]  /*1bed0*/  SHF.R.S32.HI R203, RZ, 0x1f, R202 ;  /* 0x0000001fffcb7819 */ /* 0x000fe200000114ca */
[C---:B------:R-:W-:Y:S01]  /*1bee0*/  IMAD R47, R53.reuse, UR5, R20 ;  /* 0x00000005352f7c24 */ /* 0x040fe2000f8e0214 */
[----:B---3--:R2:W-:Y:S01]  /*1bef0*/  SYNCS.ARRIVE.TRANS64.RED.A1T0 RZ, [R0+URZ], RZ ;  /* 0x000000ff00ff79a7 */ /* 0x0085e2000810043f */
[----:B------:R-:W-:Y:S01]  /*1bf00*/  IMAD.WIDE.U32 R44, R53, UR4, R2 ;  /* 0x00000004352c7c25 */ /* 0x000fe2000f8e0002 */
[----:B------:R-:W-:Y:S01]  /*1bf10*/  BSSY B1, `(.L_x_2417) ;  /* 0x0000015000017945 */ /* 0x000fe20003800000 */
[----:B------:R-:W-:-:S02]  /*1bf20*/  ISETP.GE.AND P1, PT, R21, R49, PT ;  /* 0x000000311500720c */ /* 0x000fc40003f26270 */
        /* <DEDUP_REMOVED lines=19> */
.L_x_2418:
[----:B------:R-:W-:Y:S05]  /*1c060*/  BSYNC B1 ;  /* 0x0000000000017941 */ /* 0x000fea0003800000 */
.L_x_2417:
[----:B------:R-:W-:Y:S04]  /*1c070*/  BSSY B1, `(.L_x_2419) ;  /* 0x0000014000017945 */ /* 0x000fe80003800000 */
[----:B------:R-:W-:Y:S05]  /*1c080*/  @P4 BRA `(.L_x_2420) ;  /* 0x0000000000484947 */ /* 0x000fea0003800000 */
[----:B--2--5:R-:W-:Y:S01]  /*1c090*/  IADD3 R5, P2, R20, 0x20, RZ ;  /* 0x0000002014057810 */ /* 0x024fe20007f5e0ff */
        /* <DEDUP_REMOVED lines=17> */
.L_x_2420:
[----:B------:R-:W-:Y:S05]  /*1c1b0*/  BSYNC B1 ;  /* 0x0000000000017941 */ /* 0x000fea0003800000 */
.L_x_2419:
[----:B------:R-:W-:Y:S04]  /*1c1c0*/  BSSY B1, `(.L_x_2421) ;  /* 0x0000014000017945 */ /* 0x000fe80003800000 */
[----:B------:R-:W-:Y:S05]  /*1c1d0*/  @P0 BRA `(.L_x_2422) ;  /* 0x0000000000480947 */ /* 0x000fea0003800000 */
[----:B--23-5:R-:W-:Y:S01]  /*1c1e0*/  IADD3 R5, P0, R20, 0x40, RZ ;  /* 0x0000004014057810 */ /* 0x02cfe20007f1e0ff */
        /* <DEDUP_REMOVED lines=17> */
.L_x_2422:
[----:B------:R-:W-:Y:S05]  /*1c300*/  BSYNC B1 ;  /* 0x0000000000017941 */ /* 0x000fea0003800000 */
.L_x_2421:
[----:B------:R-:W-:Y:S05]  /*1c310*/  @P1 BRA `(.L_x_2423) ;  /* 0x0000000800d01947 */ /* 0x000fea0003800000 */
[----:B--2345:R-:W-:Y:S01]  /*1c320*/  IADD3 R5, P0, R20, 0x60, RZ ;  /* 0x0000006014057810 */ /* 0x03cfe20007f1e0ff */
        /* <DEDUP_REMOVED lines=19> */
.L_x_2415:
        /* <DEDUP_REMOVED lines=15> */
[----:B------:R-:W3:Y:S02]  /*1c550*/  S2R R5, SR_TID.X ;  /* 0x0000000000057919 */ /* 0x000ee40000002100 */
[----:B---3--:R-:W-:-:S05]  /*1c560*/  VIADD R0, R5, 0xffffff80 ;  /* 0xffffff8005007836 */ /* 0x008fca0000000000 */
[----:B------:R-:W-:Y:S01]  /*1c570*/  ISETP.GT.AND P2, PT, R0, 0x7f, PT ;  /* 0x0000007f0000780c */ /* 0x000fe20003f44270 */
[----:B--2---:R-:W-:-:S12]  /*1c580*/  @P1 BRA `(.L_x_2424) ;  /* 0x0000000000101947 */ /* 0x004fd80003800000 */
[----:B------:R-:W-:Y:S05]  /*1c590*/  @!P0 BRA `(.L_x_2424) ;  /* 0x00000000000c8947 */ /* 0x000fea0003800000 */
[----:B------:R-:W2:Y:S04]  /*1c5a0*/  LDG.E R0, desc[UR56][R2.64] ;  /* 0x0000003802007981 */ /* 0x000ea8000c1e1900 */
[----:B-----5:R-:W2:Y:S02]  /*1c5b0*/  LDG.E R7, desc[UR56][R2.64+0x4] ;  /* 0x0000043802077981 */ /* 0x020ea4000c1e1900 */
[----:B--2---:R-:W-:-:S07]  /*1c5c0*/  IMAD.IADD R7, R7, 0x1, -R0 ;  /* 0x0000000107077824 */ /* 0x004fce00078e0a00 */
.L_x_2424:
        /* <DEDUP_REMOVED lines=12> */
[----:B------:R-:W-:-:S03]  /*1c690*/  ULDC.64 UR4, c[0x0][0xb70] ;  /* 0x0002dc0000047ab9 */ /* 0x000fc60000000a00 */
[----:B------:R-:W-:Y:S01]  /*1c6a0*/  LEA.HI.X.SX32 R3, R0, R6, 0x1, P0 ;  /* 0x0000000600037211 */ /* 0x000fe200000f0eff */
[----:B------:R-:W-:-:S04]  /*1c6b0*/  IMAD R0, R8, UR4, RZ ;  /* 0x0000000408007c24 */ /* 0x000fc8000f8e02ff */
        /* <DEDUP_REMOVED lines=13> */
.L_x_2426:
[----:B------:R-:W-:Y:S05]  /*1c790*/  BSYNC B1 ;  /* 0x0000000000017941 */ /* 0x000fea0003800000 */
.L_x_2425:
        /* <DEDUP_REMOVED lines=8> */
[----:B------:R-:W-:Y:S02]  /*1c820*/  IMAD R7, R212, -0x80, R7 ;  /* 0xffffff80d4077824 */ /* 0x000fe400078e0207 */
[----:B------:R-:W-:Y:S02]  /*1c830*/  IMAD R0, R8, UR4, RZ ;  /* 0x0000000408007c24 */ /* 0x000fe4000f8e02ff */
[C---:B------:R-:W-:Y:S01]  /*1c840*/  VIADD R4, R202.reuse, 0x20 ;  /* 0x00000020ca047836 */ /* 0x040fe20000000000 */
[-C--:B------:R-:W-:Y:S01]  /*1c850*/  ISETP.GE.AND P2, PT, R202, R7.reuse, PT ;  /* 0x00000007ca00720c */ /* 0x080fe20003f46270 */
[----:B------:R-:W-:Y:S02]  /*1c860*/  IMAD.IADD R3, R3, 0x1, R9 ;  /* 0x0000000103037824 */ /* 0x000fe400078e0209 */
[----:B------:R-:W-:Y:S01]  /*1c870*/  IMAD R5, R205, UR5, R0 ;  /* 0x00000005cd057c24 */ /* 0x000fe2000f8e0200 */
[----:B------:R-:W-:Y:S01]  /*1c880*/  ISETP.GE.AND P3, PT, R4, R7, PT ;  /* 0x000000070400720c */ /* 0x000fe20003f66270 */
[----:B------:R-:W-:-:S02]  /*1c890*/  VIADD R0, R202, 0x40 ;  /* 0x00000040ca007836 */ /* 0x000fc40000000000 */
[----:B------:R-:W-:Y:S01]  /*1c8a0*/  IMAD.WIDE.U32 R2, R205, UR4, R2 ;  /* 0x00000004cd027c25 */ /* 0x000fe2000f8e0002 */
[----:B------:R-:W-:Y:S02]  /*1c8b0*/  ULDC.64 UR4, c[0x0][0xae8] ;  /* 0x0002ba0000047ab9 */ /* 0x000fe40000000a00 */
[-C--:B------:R-:W-:Y:S01]  /*1c8c0*/  ISETP.GE.AND P1, PT, R0, R7.reuse, PT ;  /* 0x000000070000720c */ /* 0x080fe20003f26270 */
        /* <DEDUP_REMOVED lines=27> */
.L_x_2428:
[----:B------:R-:W-:Y:S05]  /*1ca80*/  BSYNC B1 ;  /* 0x0000000000017941 */ /* 0x000fea0003800000 */
.L_x_2427:
[----:B------:R-:W-:Y:S04]  /*1ca90*/  BSSY B1, `(.L_x_2429) ;  /* 0x0000014000017945 */ /* 0x000fe80003800000 */
[----:B------:R-:W-:Y:S05]  /*1caa0*/  @P3 BRA `(.L_x_2430) ;  /* 0x0000000000483947 */ /* 0x000fea0003800000 */
[----:B--2---:R-:W-:Y:S01]  /*1cab0*/  IADD3 R9, P2, R6, 0x20, RZ ;  /* 0x0000002006097810 */ /* 0x004fe20007f5e0ff */
        /* <DEDUP_REMOVED lines=17> */
.L_x_2430:
[----:B------:R-:W-:Y:S05]  /*1cbd0*/  BSYNC B1 ;  /* 0x0000000000017941 */ /* 0x000fea0003800000 */
.L_x_2429:
[----:B------:R-:W-:Y:S04]  /*1cbe0*/  BSSY B1, `(.L_x_2431) ;  /* 0x0000014000017945 */ /* 0x000fe80003800000 */
[----:B------:R-:W-:Y:S05]  /*1cbf0*/  @P1 BRA `(.L_x_2432) ;  /* 0x0000000000481947 */ /* 0x000fea0003800000 */
[----:B--23--:R-:W-:Y:S01]  /*1cc00*/  IADD3 R9, P1, R6, 0x40, RZ ;  /* 0x0000004006097810 */ /* 0x00cfe20007f3e0ff */
        /* <DEDUP_REMOVED lines=17> */
.L_x_2432:
[----:B------:R-:W-:Y:S05]  /*1cd20*/  BSYNC B1 ;  /* 0x0000000000017941 */ /* 0x000fea0003800000 */
.L_x_2431:
        /* <DEDUP_REMOVED lines=19> */
.L_x_2423:
[----:B------:R-:W-:Y:S05]  /*1ce60*/  BSYNC B0 ;  /* 0x0000000000007941 */ /* 0x000fea0003800000 */
.L_x_2414:
[----:B------:R-:W-:Y:S02]  /*1ce70*/  ULDC UR4, c[0x0][0xc14] ;  /* 0x0003050000047ab9 */ /* 0x000fe40000000800 */
[----:B-1----:R-:W-:-:S13]  /*1ce80*/  ISETP.GE.AND P0, PT, R195, UR4, PT ;  /* 0x00000004c3007c0c */ /* 0x002fda000bf06270 */
[----:B------:R-:W-:Y:S05]  /*1ce90*/  @!P0 BRA `(.L_x_2433) ;  /* 0xfffffe4000b08947 */ /* 0x000fea000383ffff */
[----:B------:R-:W-:Y:S05]  /*1cea0*/  BRA `(.L_x_2197) ;  /* 0x0000006000287947 */ /* 0x000fea0003800000 */
.L_x_2195:
        /* <DEDUP_REMOVED lines=20> */
[----:B------:R-:W-:Y:S02]  /*1cff0*/  ISETP.GE.U32.AND P0, PT, R7, 0x2, PT ;  /* 0x000000020700780c */ /* 0x000fe40003f06070 */
        /* <DEDUP_REMOVED lines=39> */
.L_x_2438:
        /* <DEDUP_REMOVED lines=15> */
.L_x_2437:
[----:B------:R-:W-:Y:S05]  /*1d360*/  BSYNC B0 ;  /* 0x0000000000007941 */ /* 0x000fea0003800000 */
.L_x_2436:
        /* <DEDUP_REMOVED lines=25> */
.L_x_2434:
        /* <DEDUP_REMOVED lines=20> */
.L_x_2439:
        /* <DEDUP_REMOVED lines=56> */
.L_x_2435:
[----:B------:R-:W-:Y:S02]  /*1d9c0*/  IMAD.MOV.U32 R17, RZ, RZ, RZ ;  /* 0x000000ffff117224 */ /* 0x000fe400078e00ff */
[----:B------:R-:W-:Y:S02]  /*1d9d0*/  IMAD.U32 R16, RZ, RZ, UR6 ;  /* 0x00000006ff107e24 */ /* 0x000fe4000f8e00ff */
[----:B------:R-:W-:-:S07]  /*1d9e0*/  IMAD.MOV.U32 R18, RZ, RZ, RZ ;  /* 0x000000ffff127224 */ /* 0x000fce00078e00ff */
.L_x_2440:
        /* <DEDUP_REMOVED lines=16> */
[----:B------:R-:W-:Y:S01]  /*1daf0*/  ULDC.64 UR36, c[0x0][0x198] ;  /* 0x0000660000247ab9 */ /* 0x000fe20000000a00 */
[----:B------:R-:W-:Y:S02]  /*1db00*/  ULDC UR38, c[0x0][0xc] ;  /* 0x0000030000267ab9 */ /* 0x000fe40000000800 */
[----:B------:R1:W-:Y:S04]  /*1db10*/  STL [R1+0xc], R0 ;  /* 0x00000c0001007387 */ /* 0x0003e80000100800 */
[----:B------:R1:W-:Y:S04]  /*1db20*/  STL [R1+0x4], RZ ;  /* 0x000004ff01007387 */ /* 0x0003e80000100800 */
[----:B------:R1:W-:Y:S04]  /*1db30*/  STL [R1+0x10], R0 ;  /* 0x0000100001007387 */ /* 0x0003e80000100800 */
[----:B------:R1:W-:Y:S02]  /*1db40*/  STL [R1+0x2c], RZ ;  /* 0x00002cff01007387 */ /* 0x0003e40000100800 */
.L_x_2527:
[----:B--2---:R-:W2:Y:S02]  /*1db50*/  LDC.64 R2, c[0x0][0xc60] ;  /* 0x00031800ff027b82 */ /* 0x004ea40000000a00 */
[----:B--2---:R-:W-:-:S05]  /*1db60*/  IMAD.WIDE R2, R19, 0x4, R2 ;  /* 0x0000000413027825 */ /* 0x004fca00078e0202 */
[----:B------:R-:W1:Y:S01]  /*1db70*/  LDG.E R11, desc[UR56][R2.64] ;  /* 0x00000038020b7981 */ /* 0x000e62000c1e1900 */
[----:B------:R-:W-:Y:S05]  /*1db80*/  YIELD ;  /* 0x0000000000007946 */ /* 0x000fea0003800000 */
[----:B------:R-:W-:Y:S01]  /*1db90*/  ULDC.64 UR4, c[0x0][0xa28] ;  /* 0x00028a0000047ab9 */ /* 0x000fe20000000a00 */
[----:B------:R-:W-:Y:S02]  /*1dba0*/  CS2R R8, SRZ ;  /* 0x0000000000087805 */ /* 0x000fe4000001ff00 */
[----:B------:R-:W-:Y:S01]  /*1dbb0*/  ISETP.NE.U32.AND P0, PT, RZ, UR4, PT ;  /* 0x00000004ff007c0c */ /* 0x000fe2000bf05070 */
[----:B------:R-:W-:Y:S01]  /*1dbc0*/  ULDC.64 UR8, c[0x0][0xa08] ;  /* 0x0002820000087ab9 */ /* 0x000fe20000000a00 */
[----:B------:R-:W-:-:S02]  /*1dbd0*/  ULDC.64 UR10, c[0x0][0xa10] ;  /* 0x00028400000a7ab9 */ /* 0x000fc40000000a00 */
[----:B------:R-:W-:Y:S02]  /*1dbe0*/  ISETP.NE.AND.EX P0, PT, RZ, UR5, PT, P0 ;  /* 0x00000005ff007c0c */ /* 0x000fe4000bf05300 */
[----:B-1----:R-:W-:Y:S01]  /*1dbf0*/  SHF.R.S32.HI R0, RZ, 0x1f, R11 ;  /* 0x0000001fff007819 */ /* 0x002fe2000001140b */
[----:B------:R-:W-:-:S10]  /*1dc00*/  IMAD.SHL.U32 R15, R11, 0x4, RZ ;  /* 0x000000040b0f7824 */ /* 0x000fd400078e00ff */
[C---:B------:R-:W-:Y:S01]  /*1dc10*/  @P0 LEA R2, P1, R11.reuse, UR4, 0x2 ;  /* 0x000000040b020c11 */ /* 0x040fe2000f8210ff */
[----:B------:R-:W-:Y:S03]  /*1dc20*/  STL [R1+0x1c], R11 ;  /* 0x00001c0b01007387 */ /* 0x000fe60000100800 */
[----:B------:R-:W-:Y:S01]  /*1dc30*/  @P0 LEA.HI.X R3, R11, UR5, R0, 0x2, P1 ;  /* 0x000000050b030c11 */ /* 0x000fe200088f1400 */
[----:B------:R-:W-:-:S04]  /*1dc40*/  ULDC.64 UR4, c[0x0][0xa18] ;  /* 0x0002860000047ab9 */ /* 0x000fc80000000a00 */
[----:B------:R1:W5:Y:S01]  /*1dc50*/  @P0 LDG.E R8, desc[UR56][R2.64] ;  /* 0x0000003802080981 */ /* 0x000362000c1e1900 */
[----:B------:R-:W-:Y:S02]  /*1dc60*/  ISETP.NE.U32.AND P0, PT, RZ, UR4, PT ;  /* 0x00000004ff007c0c */ /* 0x000fe4000bf05070 */
[----:B------:R-:W-:Y:S01]  /*1dc70*/  SHF.L.U64.HI R14, R11, 0x2, R0 ;  /* 0x000000020b0e7819 */ /* 0x000fe20000010200 */
[----:B------:R-:W-:Y:S01]  /*1dc80*/  STL [R1+0x24], R15 ;  /* 0x0000240f01007387 */ /* 0x000fe20000100800 */
[----:B------:R-:W-:Y:S01]  /*1dc90*/  ISETP.NE.AND.EX P0, PT, RZ, UR5, PT, P0 ;  /* 0x00000005ff007c0c */ /* 0x000fe2000bf05300 */
[----:B------:R-:W-:Y:S02]  /*1dca0*/  ULDC UR6, c[0x0][0x338] ;  /* 0x0000ce0000067ab9 */ /* 0x000fe40000000800 */
[----:B------:R-:W-:Y:S10]  /*1dcb0*/  STL [R1+0x28], R14 ;  /* 0x0000280e01007387 */ /* 0x000ff40000100800 */
[----:B------:R-:W-:-:S04]  /*1dcc0*/  @P0 IADD3 R12, P1, R15, UR4, RZ ;  /* 0x000000040f0c0c10 */ /* 0x000fc8000ff3e0ff */
[C---:B0-----:R-:W-:Y:S01]  /*1dcd0*/  @P0 IADD3.X R13, R14.reuse, UR5, RZ, P1, !PT ;  /* 0x000000050e0d0c10 */ /* 0x041fe20008ffe4ff */
[----:B------:R-:W-:Y:S02]  /*1dce0*/  ULDC.64 UR4, c[0x0][0xa00] ;  /* 0x0002800000047ab9 */ /* 0x000fe40000000a00 */
[----:B------:R-:W-:Y:S02]  /*1dcf0*/  ISETP.NE.U32.AND P2, PT, RZ, UR4, PT ;  /* 0x00000004ff007c0c */ /* 0x000fe4000bf45070 */
[C---:B-1----:R-:W-:Y:S02]  /*1dd00*/  IADD3 R2, P1, R15.reuse, UR4, RZ ;  /* 0x000000040f027c10 */ /* 0x042fe4000ff3e0ff */
[----:B------:R-:W-:Y:S02]  /*1dd10*/  ISETP.NE.AND.EX P2, PT, RZ, UR5, PT, P2 ;  /* 0x00000005ff007c0c */ /* 0x000fe4000bf45320 */
[----:B------:R-:W-:Y:S01]  /*1dd20*/  IADD3.X R3, R14, UR5, RZ, P1, !PT ;  /* 0x000000050e037c10 */ /* 0x000fe20008ffe4ff */
[----:B------:R-:W-:Y:S01]  /*1dd30*/  ULDC UR4, c[0x0][0x288] ;  /* 0x0000a20000047ab9 */ /* 0x000fe20000000800 */
[----:B------:R-:W-:Y:S01]  /*1dd40*/  IADD3 R6, P1, R15, UR8, RZ ;  /* 0x000000080f067c10 */ /* 0x000fe2000ff3e0ff */
[----:B------:R-:W-:Y:S01]  /*1dd50*/  IMAD.U32 R10, RZ, RZ, UR4 ;  /* 0x00000004ff0a7e24 */ /* 0x000fe2000f8e00ff */
[----:B------:R-:W-:-:S02]  /*1dd60*/  ULDC.64 UR4, c[0x0][0x3f8] ;  /* 0x0000fe0000047ab9 */ /* 0x000fc40000000a00 */
[----:B------:R-:W-:-:S03]  /*1dd70*/  IADD3.X R7, R14, UR9, RZ, P1, !PT ;  /* 0x000000090e077c10 */ /* 0x000fc60008ffe4ff */
[----:B------:R0:W5:Y:S04]  /*1dd80*/  @P0 LDG.E R10, desc[UR56][R12.64] ;  /* 0x000000380c0a0981 */ /* 0x000168000c1e1900 */
[----:B------:R-:W2:Y:S01]  /*1dd90*/  @P2 LDG.E R9, desc[UR56][R2.64] ;  /* 0x0000003802092981 */ /* 0x000ea2000c1e1900 */
[----:B------:R-:W-:Y:S01]  /*1dda0*/  UISETP.NE.U32.AND UP0, UPT, UR4, URZ, UPT ;  /* 0x0000003f0400728c */ /* 0x000fe2000bf05070 */
[----:B------:R-:W-:Y:S02]  /*1ddb0*/  IADD3 R4, P1, R15, UR10, RZ ;  /* 0x0000000a0f047c10 */ /* 0x000fe4000ff3e0ff */
[----:B------:R-:W-:Y:S01]  /*1ddc0*/  ULDC UR4, c[0x0][0x404] ;  /* 0x0001010000047ab9 */ /* 0x000fe20000000800 */
[----:B------:R-:W-:Y:S01]  /*1ddd0*/  UISETP.NE.AND.EX UP0, UPT, UR5, URZ, UPT, UP0 ;  /* 0x0000003f0500728c */ /* 0x000fe2000bf05300 */
[----:B------:R-:W-:-:S02]  /*1dde0*/  IADD3.X R5, R14, UR11, RZ, P1, !PT ;  /* 0x0000000b0e057c10 */ /* 0x000fc40008ffe4ff */
[----:B------:R-:W-:Y:S01]  /*1ddf0*/  ISETP.NE.U32.AND P1, PT, RZ, UR8, PT ;  /* 0x00000008ff007c0c */ /* 0x000fe2000bf25070 */
[----:B------:R-:W-:Y:S01]  /*1de00*/  USEL UR4, UR4, 0x1, UP0 ;  /* 0x0000000104047887 */ /* 0x000fe20008000000 */
[----:B------:R-:W-:Y:S02]  /*1de10*/  ULDC UR5, c[0x0][0x2e0] ;  /* 0x0000b80000057ab9 */ /* 0x000fe40000000800 */
[----:B------:R-:W-:Y:S01]  /*1de20*/  ISETP.NE.AND.EX P3, PT, RZ, UR9, PT, P1 ;  /* 0x00000009ff007c0c */ /* 0x000fe2000bf65310 */
[----:B------:R-:W-:Y:S01]  /*1de30*/  UIMAD UR4, UR4, UR5, URZ ;  /* 0x00000005040472a4 */ /* 0x000fe2000f8e023f */
[----:B------:R-:W-:Y:S01]  /*1de40*/  ISETP.NE.U32.AND P1, PT, RZ, UR10, PT ;  /* 0x0000000aff007c0c */ /* 0x000fe2000bf25070 */
[----:B------:R-:W-:-:S03]  /*1de50*/  IMAD.U32 R0, RZ, RZ, UR6 ;  /* 0x00000006ff007e24 */ /* 0x000fc6000f8e00ff */
[----:B------:R-:W-:Y:S01]  /*1de60*/  ISETP.NE.AND.EX P1, PT, RZ, UR11, PT, P1 ;  /* 0x0000000bff007c0c */ /* 0x000fe2000bf25310 */
[----:B--2---:R1:W-:Y:S02]  /*1de70*/  STL [R1+0x30], R9 ;  /* 0x0000300901007387 */ /* 0x0043e40000100800 */
[----:B-1----:R-:W-:Y:S01]  /*1de80*/  IMAD.U32 R9, RZ, RZ, UR4 ;  /* 0x00000004ff097e24 */ /* 0x002fe2000f8e00ff */
[----:B0-----:R-:W-:Y:S09]  /*1de90*/  @P0 BRA `(.L_x_2442) ;  /* 0x0000000000100947 */ /* 0x001ff20003800000 */
[----:B------:R-:W-:Y:S05]  /*1dea0*/  @!P2 BRA `(.L_x_2442) ;  /* 0x00000000000ca947 */ /* 0x000fea0003800000 */
[----:B-----5:R-:W2:Y:S04]  /*1deb0*/  LDG.E R10, desc[UR56][R2.64] ;  /* 0x00000038020a7981 */ /* 0x020ea8000c1e1900 */
[----:B------:R-:W2:Y:S02]  /*1dec0*/  LDG.E R2, desc[UR56][R2.64+0x4] ;  /* 0x0000043802027981 */ /* 0x000ea4000c1e1900 */
[----:B--2---:R-:W-:-:S07]  /*1ded0*/  IMAD.IADD R10, R2, 0x1, -R10 ;  /* 0x00000001020a7824 */ /* 0x004fce00078e0a0a */
.L_x_2442:
[----:B------:R-:W-:Y:S01]  /*1dee0*/  IMAD.MOV.U32 R2, RZ, RZ, RZ ;  /* 0x000000ffff027224 */ /* 0x000fe200078e00ff */
[----:B------:R-:W-:-:S05]  /*1def0*/  ULDC.64 UR4, c[0x0][0xa20] ;  /* 0x0002880000047ab9 */ /* 0x000fca0000000a00 */
[----:B------:R-:W2:Y:S01]  /*1df00*/  @P3 LDG.E R2, desc[UR56][R6.64] ;  /* 0x0000003806023981 */ /* 0x000ea2000c1e1900 */
[----:B------:R-:W-:-:S06]  /*1df10*/  IMAD.MOV.U32 R20, RZ, RZ, RZ ;  /* 0x000000ffff147224 */ /* 0x000fcc00078e00ff */
[----:B------:R0:W5:Y:S01]  /*1df20*/  @P1 LDG.E R20, desc[UR56][R4.64] ;  /* 0x0000003804141981 */ /* 0x000162000c1e1900 */
[----:B------:R-:W-:-:S04]  /*1df30*/  ISETP.NE.U32.AND P0, PT, RZ, UR4, PT ;  /* 0x00000004ff007c0c */ /* 0x000fc8000bf05070 */
[----:B------:R-:W-:Y:S01]  /*1df40*/  ISETP.NE.AND.EX P0, PT, RZ, UR5, PT, P0 ;  /* 0x00000005ff007c0c */ /* 0x000fe2000bf05300 */
[----:B--2--5:R-:W-:-:S05]  /*1df50*/  IMAD.IADD R2, R2, 0x1, R8 ;  /* 0x0000000102027824 */ /* 0x024fca00078e0208 */
[----:B------:R0:W-:Y:S07]  /*1df60*/  STL [R1+0x8], R2 ;  /* 0x0000080201007387 */ /* 0x0001ee0000100800 */
[----:B------:R-:W-:Y:S05]  /*1df70*/  @!P0 BRA `(.L_x_2443) ;  /* 0x0000000000108947 */ /* 0x000fea0003800000 */
[----:B0-----:R-:W-:-:S04]  /*1df80*/  IADD3 R2, P0, R15, UR4, RZ ;  /* 0x000000040f027c10 */ /* 0x001fc8000ff1e0ff */
[----:B------:R-:W-:-:S05]  /*1df90*/  IADD3.X R3, R14, UR5, RZ, P0, !PT ;  /* 0x000000050e037c10 */ /* 0x000fca00087fe4ff */
[----:B------:R0:W5:Y:S01]  /*1dfa0*/  LDG.E R9, desc[UR56][R2.64] ;  /* 0x0000003802097981 */ /* 0x000162000c1e1900 */
[----:B------:R-:W-:Y:S05]  /*1dfb0*/  BRA `(.L_x_2444) ;  /* 0x0000000000107947 */ /* 0x000fea0003800000 */
.L_x_2443:
[----:B------:R-:W-:Y:S05]  /*1dfc0*/  @!P3 BRA `(.L_x_2444) ;  /* 0x00000000000cb947 */ /* 0x000fea0003800000 */
[----:B------:R-:W2:Y:S04]  /*1dfd0*/  LDG.E R9, desc[UR56][R6.64] ;  /* 0x0000003806097981 */ /* 0x000ea8000c1e1900 */
[----:B------:R-:W2:Y:S02]  /*1dfe0*/  LDG.E R6, desc[UR56][R6.64+0x4] ;  /* 0x0000043806067981 */ /* 0x000ea4000c1e1900 */
[----:B--2---:R-:W-:-:S07]  /*1dff0*/  IMAD.IADD R9, R6, 0x1, -R9 ;  /* 0x0000000106097824 */ /* 0x004fce00078e0a09 */
.L_x_2444:
[----:B0-----:R-:W2:Y:S01]  /*1e000*/  @P1 LDG.E R2, desc[UR56][R4.64] ;  /* 0x0000003804021981 */ /* 0x001ea2000c1e1900 */
[----:B-----5:R-:W-:-:S03]  /*1e010*/  IMAD.IADD R9, R9, 0x1, -R8 ;  /* 0x0000000109097824 */ /* 0x020fc600078e0a08 */
[----:B------:R-:W2:Y:S01]  /*1e020*/  @P1 LDG.E R4, desc[UR56][R4.64+0x4] ;  /* 0x0000043804041981 */ /* 0x000ea2000c1e1900 */
[----:B------:R-:W-:Y:S01]  /*1e030*/  LEA R3, R17, 0xff, 0x7 ;  /* 0x000000ff11037811 */ /* 0x000fe200078e38ff */
[----:B------:R-:W-:Y:S01]  /*1e040*/  BSSY B0, `(.L_x_2445) ;  /* 0x00000f5000007945 */ /* 0x000fe20003800000 */
[----:B------:R-:W-:Y:S01]  /*1e050*/  PLOP3.LUT P2, PT, PT, PT, PT, 0x80, 0x0 ;  /* 0x000000000000781c */ /* 0x000fe20003f4f070 */
[----:B--2---:R-:W-:-:S04]  /*1e060*/  @P1 IMAD.IADD R0, R4, 0x1, -R2 ;  /* 0x0000000104001824 */ /* 0x004fc800078e0a02 */
[----:B------:R-:W-:-:S05]  /*1e070*/  IMAD.IADD R2, R9, 0x1, R0 ;  /* 0x0000000109027824 */ /* 0x000fca00078e0200 */
[C---:B------:R-:W-:Y:S01]  /*1e080*/  IADD3 R3, R2.reuse, R3, -R10 ;  /* 0x0000000302037210 */ /* 0x040fe20007ffe80a */
[----:B------:R-:W-:-:S05]  /*1e090*/  VIADD R2, R2, 0x7f ;  /* 0x0000007f02027836 */ /* 0x000fca0000000000 */
[----:B------:R-:W-:-:S04]  /*1e0a0*/  SHF.R.S32.HI R4, RZ, 0x1f, R2 ;  /* 0x0000001fff047819 */ /* 0x000fc80000011402 */
[----:B------:R-:W-:Y:S02]  /*1e0b0*/  LEA.HI R4, R4, R2, RZ, 0x7 ;  /* 0x0000000204047211 */ /* 0x000fe400078f38ff */
[----:B------:R-:W-:-:S04]  /*1e0c0*/  SHF.R.S32.HI R2, RZ, 0x1f, R3 ;  /* 0x0000001fff027819 */ /* 0x000fc80000011403 */
[----:B------:R-:W-:Y:S02]  /*1e0d0*/  LEA.HI R2, R2, R3, RZ, 0x7 ;  /* 0x0000000302027211 */ /* 0x000fe400078f38ff */
[----:B------:R-:W-:Y:S02]  /*1e0e0*/  SHF.R.S32.HI R4, RZ, 0x7, R4 ;  /* 0x00000007ff047819 */ /* 0x000fe40000011404 */
[----:B------:R-:W-:-:S04]  /*1e0f0*/  SHF.R.S32.HI R2, RZ, 0x7, R2 ;  /* 0x00000007ff027819 */ /* 0x000fc80000011402 */
[----:B------:R-:W-:-:S05]  /*1e100*/  VIMNMX R6, R4, R2, PT ;  /* 0x0000000204067248 */ /* 0x000fca0003fe0100 */
[--C-:B------:R-:W-:Y:S02]  /*1e110*/  IMAD R2, R6, 0x80, -R9.reuse ;  /* 0x0000008006027824 */ /* 0x100fe400078e0a09 */
[----:B------:R-:W-:-:S03]  /*1e120*/  IMAD.MOV R9, RZ, RZ, -R9 ;  /* 0x000000ffff097224 */ /* 0x000fc600078e0a09 */
[----:B------:R-:W-:Y:S02]  /*1e130*/  VIMNMX R0, R2, R0, PT ;  /* 0x0000000002007248 */ /* 0x000fe40003fe0100 */
[----:B------:R-:W-:-:S04]  /*1e140*/  VIMNMX R9, RZ, R9, !PT ;  /* 0x00000009ff097248 */ /* 0x000fc80007fe0100 */
[----:B------:R-:W-:Y:S02]  /*1e150*/  ISETP.GT.AND P0, PT, R0, R9, PT ;  /* 0x000000090000720c */ /* 0x000fe40003f04270 */
[----:B------:R-:W-:-:S11]  /*1e160*/  SHF.R.U32.HI R4, RZ, 0x7, R9 ;  /* 0x00000007ff047819 */ /* 0x000fd60000011609 */
[----:B------:R-:W-:-:S05]  /*1e170*/  @P0 VIADD R0, R0, 0x7f ;  /* 0x0000007f00000836 */ /* 0x000fca0000000000 */
[----:B------:R-:W-:Y:S01]  /*1e180*/  @P0 SHF.R.S32.HI R2, RZ, 0x1f, R0 ;  /* 0x0000001fff020819 */ /* 0x000fe20000011400 */
[----:B------:R0:W-:Y:S03]  /*1e190*/  STL [R1+0x20], R6 ;  /* 0x0000200601007387 */ /* 0x0001e60000100800 */
[----:B------:R-:W-:Y:S01]  /*1e1a0*/  @P0 LEA.HI R2, R2, R0, RZ, 0x7 ;  /* 0x0000000002020211 */ /* 0x000fe200078f38ff */
[----:B------:R-:W-:-:S03]  /*1e1b0*/  IMAD.MOV.U32 R3, RZ, RZ, R4 ;  /* 0x000000ffff037224 */ /* 0x000fc600078e0004 */
[----:B------:R-:W-:-:S04]  /*1e1c0*/  @P0 SHF.R.S32.HI R3, RZ, 0x7, R2 ;  /* 0x00000007ff030819 */ /* 0x000fc80000011402 */
[----:B------:R-:W-:-:S13]  /*1e1d0*/  ISETP.GT.AND P0, PT, R3, R4, PT ;  /* 0x000000040300720c */ /* 0x000fda0003f04270 */
        /* <DEDUP_REMOVED lines=11> */
.L_x_2594:
[----:B------:R-:W-:-:S03]  /*1e290*/  UMOV UR4, 0xffffffff ;  /* 0xffffffff00047882 */ /* 0x000fc60000000000 */
[----:B------:R-:W-:Y:S05]  /*1e2a0*/  BRA.DIV UR4, `(.L_x_2448) ;  /* 0x0000005a04d47947 */ /* 0x000fea000b800000 */
[----:B------:R-:W-:-:S13]  /*1e2b0*/  ELECT P6, URZ, PT ;  /* 0x00000000003f782f */ /* 0x000fda00038c0000 */
.L_x_2597:
        /* <DEDUP_REMOVED lines=12> */
.L_x_2598:
[----:B------:R-:W-:Y:S05]  /*1e380*/  BSYNC B1 ;  /* 0x0000000000017941 */ /* 0x000fea0003800000 */
.L_x_2449:
        /* <DEDUP_REMOVED lines=8> */
.L_x_2599:
        /* <DEDUP_REMOVED lines=11> */
.L_x_2454:
        /* <DEDUP_REMOVED lines=30> */
.L_x_2600:
        /* <DEDUP_REMOVED lines=8> */
.L_x_2456:
        /* <DEDUP_REMOVED lines=14> */
[----:B------:R-:W-:Y:S01]  /*1e800*/  R2UR UR8, R6 ;  /* 0x00000000060872ca */ /* 0x000fe200000e0000 */
[----:B------:R-:W-:-:S04]  /*1e810*/  IMAD.MOV.U32 R6, RZ, RZ, 0x6000 ;  /* 0x00006000ff067424 */ /* 0x000fc800078e00ff */
[----:B------:R-:W-:-:S04]  /*1e820*/  IMAD R6, R8, R6, 0x2000 ;  /* 0x0000200008067424 */ /* 0x000fc800078e0206 */
[----:B------:R-:W-:-:S04]  /*1e830*/  IMAD R6, R8, -0x2000, R6 ;  /* 0xffffe00008067824 */ /* 0x000fc800078e0206 */
[----:B------:R0:W-:Y:S01]  /*1e840*/  UTMALDG.4D [UR8], [UR4], desc[UR6] ;  /* 0x00000608040075b4 */ /* 0x0001e20008019000 */
[----:B------:R-:W-:-:S13]  /*1e850*/  R2UR UR14, R6 ;  /* 0x00000000060e72ca */ /* 0x000fda00000e0000 */
[----:B------:R-:W-:-:S03]  /*1e860*/  ULEA UR14, UR14, UR15, 0x1 ;  /* 0x0000000f0e0e7291 */ /* 0x000fc6000f8e083f */
[----:B------:R-:W-:Y:S02]  /*1e870*/  UMOV UR15, 0x40 ;  /* 0x00000040000f7882 */ /* 0x000fe40000000000 */
[----:B0-----:R-:W-:Y:S02]  /*1e880*/  UMOV UR10, UR15 ;  /* 0x0000000f000a7c82 */ /* 0x001fe40008000000 */
[----:B------:R-:W-:Y:S02]  /*1e890*/  UMOV UR8, UR14 ;  /* 0x0000000e00087c82 */ /* 0x000fe40008000000 */
[----:B------:R1:W-:Y:S02]  /*1e8a0*/  UTMALDG.4D [UR8], [UR4], desc[UR6] ;  /* 0x00000608040075b4 */ /* 0x0003e40008019000 */
[----:B-1----:R-:W-:Y:S01]  /*1e8b0*/  NOP ;  /* 0x0000000000007918 */ /* 0x002fe20000000000 */
.L_x_2452:
[----:B------:R-:W-:Y:S05]  /*1e8c0*/  BSYNC B1 ;  /* 0x0000000000017941 */ /* 0x000fea0003800000 */
.L_x_2451:
        /* <DEDUP_REMOVED lines=13> */
[C---:B------:R-:W-:Y:S02]  /*1e9a0*/  IMAD R6, R3.reuse, 0x80, R20 ;  /* 0x0000008003067824 */ /* 0x040fe400078e0214 */
[----:B------:R-:W-:Y:S02]  /*1e9b0*/  VIADD R3, R3, 0xffffffff ;  /* 0xffffffff03037836 */ /* 0x000fe40000000000 */
[----:B------:R-:W-:-:S07]  /*1e9c0*/  VIADD R6, R6, 0xffffff00 ;  /* 0xffffff0006067836 */ /* 0x000fce0000000000 */
.L_x_2463:
        /* <DEDUP_REMOVED lines=9> */
.L_x_2601:
        /* <DEDUP_REMOVED lines=11> */
.L_x_2460:
        /* <DEDUP_REMOVED lines=28> */
.L_x_2602:
        /* <DEDUP_REMOVED lines=8> */
.L_x_2462:
        /* <DEDUP_REMOVED lines=22> */
.L_x_2458:
[----:B------:R-:W-:Y:S05]  /*1eeb0*/  BSYNC B1 ;  /* 0x0000000000017941 */ /* 0x000fea0003800000 */
.L_x_2457:
        /* <DEDUP_REMOVED lines=13> */
.L_x_2446:
[----:B------:R-:W-:Y:S05]  /*1ef90*/  BSYNC B0 ;  /* 0x0000000000007941 */ /* 0x000fea0003800000 */
.L_x_2445:
        /* <DEDUP_REMOVED lines=23> */
.L_x_2465:
        /* <DEDUP_REMOVED lines=18> */
[----:B0-----:R-:W-:Y:S02]  /*1f230*/  IMAD.MOV.U32 R8, RZ, RZ, 0x70 ;  /* 0x00000070ff087424 */ /* 0x001fe400078e00ff */
[----:B------:R-:W-:Y:S02]  /*1f240*/  IMAD.MOV.U32 R12, RZ, RZ, 0x1 ;  /* 0x00000001ff0c7424 */ /* 0x000fe400078e00ff */
[----:B------:R-:W-:-:S07]  /*1f250*/  IMAD.MOV.U32 R13, RZ, RZ, RZ ;  /* 0x000000ffff0d7224 */ /* 0x000fce00078e00ff */
[----:B------:R-:W-:-:S07]  /*1f260*/  LEPC R20, `(.L_x_2467) ;  /* 0x000000001014794e */ /* 0x000fce0000000000 */
[----:B-1----:R-:W-:Y:S05]  /*1f270*/  CALL.ABS.NOINC R2 ;  /* 0x0000000002007343 */ /* 0x002fea0003c00000 */
.L_x_2467:
        /* <DEDUP_REMOVED lines=15> */
[----:B0-----:R-:W-:Y:S02]  /*1f370*/  IMAD.MOV.U32 R8, RZ, RZ, 0x70 ;  /* 0x00000070ff087424 */ /* 0x001fe400078e00ff */
[----:B------:R-:W-:Y:S02]  /*1f380*/  IMAD.MOV.U32 R12, RZ, RZ, 0x1 ;  /* 0x00000001ff0c7424 */ /* 0x000fe400078e00ff */
[----:B-1----:R-:W-:-:S07]  /*1f390*/  IMAD.MOV.U32 R13, RZ, RZ, RZ ;  /* 0x000000ffff0d7224 */ /* 0x002fce00078e00ff */
[----:B------:R-:W-:-:S07]  /*1f3a0*/  LEPC R20, `(.L_x_2469) ;  /* 0x000000001014794e */ /* 0x000fce0000000000 */
[----:B--2---:R-:W-:Y:S05]  /*1f3b0*/  CALL.ABS.NOINC R2 ;  /* 0x0000000002007343 */ /* 0x004fea0003c00000 */
.L_x_2469:
        /* <DEDUP_REMOVED lines=16> */
.L_x_2468:
[----:B------:R-:W2:Y:S01]  /*1f4c0*/  LDL.LU R2, [R1+0x24] ;  /* 0x0000240001027983 */ /* 0x000ea20000300800 */
[----:B------:R-:W-:-:S03]  /*1f4d0*/  ULDC.64 UR4, c[0x0][0x9f8] ;  /* 0x00027e0000047ab9 */ /* 0x000fc60000000a00 */
[----:B------:R-:W3:Y:S04]  /*1f4e0*/  LDL.LU R0, [R1+0x28] ;  /* 0x0000280001007983 */ /* 0x000ee80000300800 */
[----:B------:R-:W4:Y:S04]  /*1f4f0*/  LDL.LU R4, [R1+0x30] ;  /* 0x0000300001047983 */ /* 0x000f280000300800 */
[----:B0-----:R-:W4:Y:S01]  /*1f500*/  LDL.LU R8, [R1+0x1c] ;  /* 0x00001c0001087983 */ /* 0x001f220000300800 */
[----:B------:R-:W-:-:S04]  /*1f510*/  ISETP.NE.U32.AND P0, PT, RZ, UR4, PT ;  /* 0x00000004ff007c0c */ /* 0x000fc8000bf05070 */
        /* <DEDUP_REMOVED lines=11> */
[----:B----4-:R-:W-:-:S06]  /*1f5d0*/  IMAD.MOV.U32 R0, RZ, RZ, R8 ;  /* 0x000000ffff007224 */ /* 0x010fcc00078e0008 */
[----:B------:R0:W5:Y:S01]  /*1f5e0*/  @P0 LDG.E R0, desc[UR56][R2.64] ;  /* 0x0000003802000981 */ /* 0x000162000c1e1900 */
[----:B------:R-:W-:Y:S01]  /*1f5f0*/  PLOP3.LUT P1, PT, P6, PT, PT, 0x8, 0x0 ;  /* 0x000000000000781c */ /* 0x000fe2000372e170 */
[----:B0-----:R-:W-:Y:S02]  /*1f600*/  IMAD R2, R17, 0x80, R4 ;  /* 0x0000008011027824 */ /* 0x001fe400078e0204 */
[----:B------:R-:W0:Y:S02]  /*1f610*/  LDC R4, c[0x0][0x428] ;  /* 0x00010a00ff047b82 */ /* 0x000e240000000800 */
[----:B0-----:R-:W-:Y:S01]  /*1f620*/  ISETP.NE.AND P0, PT, R4, 0x1, PT ;  /* 0x000000010400780c */ /* 0x001fe20003f05270 */
[----:B------:R-:W-:-:S12]  /*1f630*/  IMAD.MOV.U32 R4, RZ, RZ, R18 ;  /* 0x000000ffff047224 */ /* 0x000fd800078e0012 */
[----:B------:R-:W0:Y:S08]  /*1f640*/  @P0 LDC R7, c[0x0][0x42c] ;  /* 0x00010b00ff070b82 */ /* 0x000e300000000800 */
[----:B------:R-:W1:Y:S01]  /*1f650*/  @P0 LDC R5, c[0x0][0x430] ;  /* 0x00010c00ff050b82 */ /* 0x000e620000000800 */
[----:B0-----:R-:W-:-:S05]  /*1f660*/  @P0 IMAD.HI.U32 R6, R18, R7, RZ ;  /* 0x0000000712060227 */ /* 0x001fca00078e00ff */
[----:B-1----:R-:W-:Y:S02]  /*1f670*/  @P0 SHF.R.U32.HI R4, RZ, R5, R6 ;  /* 0x00000005ff040219 */ /* 0x002fe40000011606 */
[----:B------:R-:W-:-:S04]  /*1f680*/  ISETP.NE.U32.AND P0, PT, RZ, UR4, PT ;  /* 0x00000004ff007c0c */ /* 0x000fc8000bf05070 */
[----:B------:R-:W-:-:S04]  /*1f690*/  ISETP.NE.AND.EX P0, PT, RZ, UR5, PT, P0 ;  /* 0x00000005ff007c0c */ /* 0x000fc8000bf05300 */
[----:B------:R-:W-:-:S09]  /*1f6a0*/  SEL R3, R8, RZ, !P0 ;  /* 0x000000ff08037207 */ /* 0x000fd20004000000 */
.L_x_2470:
        /* <DEDUP_REMOVED lines=16> */
.L_x_2471:
        /* <DEDUP_REMOVED lines=15> */
.L_x_2472:
        /* <DEDUP_REMOVED lines=9> */
[----:B------:R-:W2:Y:S01]  /*1f930*/  LDL R5, [R1+0x20] ;  /* 0x0000200001057983 */ /* 0x000ea20000100800 */
[----:B------:R-:W0:Y:S01]  /*1f940*/  LDC.64 R8, c[0x0][0x3f8] ;  /* 0x0000fe00ff087b82 */ /* 0x000e220000000a00 */
[----:B------:R-:W-:Y:S02]  /*1f950*/  ULDC.64 UR4, c[0x0][0xa08] ;  /* 0x0002820000047ab9 */ /* 0x000fe40000000a00 */
[----:B0-----:R-:W-:Y:S01]  /*1f960*/  LOP3.LUT P0, RZ, R8, UR4, RZ, 0xfc, !PT ;  /* 0x0000000408ff7c12 */ /* 0x001fe2000f80fcff */
[----:B------:R-:W-:-:S03]  /*1f970*/  UMOV UR4, 0xffffffff ;  /* 0xffffffff00047882 */ /* 0x000fc60000000000 */
[----:B------:R-:W-:-:S04]  /*1f980*/  LOP3.LUT P0, RZ, R9, UR5, RZ, 0xfc, P0 ;  /* 0x0000000509ff7c12 */ /* 0x000fc8000800fcff */
[----:B-----5:R-:W-:Y:S01]  /*1f990*/  SEL R6, R0, RZ, !P0 ;  /* 0x000000ff00067207 */ /* 0x020fe20004000000 */
[----:B--2---:R-:W-:Y:S01]  /*1f9a0*/  VIADD R5, R5, 0xffffffff ;  /* 0xffffffff05057836 */ /* 0x004fe20000000000 */
[----:B------:R-:W-:Y:S07]  /*1f9b0*/  BRA.DIV UR4, `(.L_x_2473) ;  /* 0x0000004604947947 */ /* 0x000fee000b800000 */
.L_x_2605:
[----:B------:R-:W-:Y:S01]  /*1f9c0*/  UMOV UR4, 0xffffffff ;  /* 0xffffffff00047882 */ /* 0x000fe20000000000 */
[----:B------:R-:W-:Y:S02]  /*1f9d0*/  SHF.R.S32.HI R17, RZ, 0x1f, R0 ;  /* 0x0000001fff117819 */ /* 0x000fe40000011400 */
[----:B------:R-:W-:Y:S05]  /*1f9e0*/  BRA.DIV UR4, `(.L_x_2474) ;  /* 0x0000004604bc7947 */ /* 0x000fea000b800000 */
[----:B------:R-:W-:-:S13]  /*1f9f0*/  ELECT P6, URZ, PT ;  /* 0x00000000003f782f */ /* 0x000fda00038c0000 */
.L_x_2608:
[----:B------:R-:W-:Y:S05]  /*1fa00*/  @!P6 BRA `(.L_x_2475) ;  /* 0x000000040024e947 */ /* 0x000fea0003800000 */
[----:B------:R-:W-:-:S04]  /*1fa10*/  ISETP.NE.U32.AND P0, PT, R8, RZ, PT ;  /* 0x000000ff0800720c */ /* 0x000fc80003f05070 */
        /* <DEDUP_REMOVED lines=19> */
.L_x_2476:
        /* <DEDUP_REMOVED lines=9> */
.L_x_2609:
        /* <DEDUP_REMOVED lines=11> */
.L_x_2478:
        /* <DEDUP_REMOVED lines=33> */
.L_x_2475:
        /* <DEDUP_REMOVED lines=47> */
.L_x_2610:
[----:B------:R-:W-:Y:S05]  /*20190*/  BSYNC B0 ;  /* 0x0000000000007941 */ /* 0x000fea0003800000 */
.L_x_2479:
        /* <DEDUP_REMOVED lines=41> */
.L_x_2487:
[----:B0-----:R-:W0:Y:S01]  /*20430*/  S2R R8, SR_CgaCtaId ;  /* 0x0000000000087919 */ /* 0x001e220000008800 */
[----:B------:R-:W-:-:S04]  /*20440*/  MOV R7, 0x400 ;  /* 0x0000040000077802 */ /* 0x000fc80000000f00 */
[----:B0-----:R-:W-:Y:S02]  /*20450*/  LEA R7, R8, R7, 0x18 ;  /* 0x0000000708077211 */ /* 0x001fe400078ec0ff */
[----:B------:R-:W-:-:S03]  /*20460*/  SHF.L.U32 R8, R14, 0x1f, RZ ;  /* 0x0000001f0e087819 */ /* 0x000fc600000006ff */
[----:B------:R-:W-:-:S04]  /*20470*/  IMAD R7, R11, 0x8, R7 ;  /* 0x000000080b077824 */ /* 0x000fc800078e0207 */
[----:B------:R-:W0:Y:S02]  /*20480*/  SYNCS.PHASECHK.TRANS64.TRYWAIT P0, [R7+URZ+0x34840], R8 ;  /* 0x03484008070075a7 */ /* 0x000e24000800017f */
[----:B0-----:R-:W-:Y:S05]  /*20490*/  @!P0 BRA `(.L_x_2488) ;  /* 0x0000003c00648947 */ /* 0x001fea0003800000 */
.L_x_2611:
        /* <DEDUP_REMOVED lines=11> */
.L_x_2489:
        /* <DEDUP_REMOVED lines=37> */
.L_x_2612:
        /* <DEDUP_REMOVED lines=13> */
.L_x_2491:
[----:B01----:R-:W2:Y:S01]  /*20870*/  LDL.LU R7, [R1] ;  /* 0x0000000001077983 */ /* 0x003ea20000300800 */
[----:B------:R-:W-:Y:S01]  /*20880*/  MOV R9, 0x400 ;  /* 0x0000040000097802 */ /* 0x000fe20000000f00 */
[----:B------:R-:W0:Y:S01]  /*20890*/  S2R R12, SR_CgaCtaId ;  /* 0x00000000000c7919 */ /* 0x000e220000008800 */
[----:B------:R-:W-:Y:S01]  /*208a0*/  R2UR UR11, R5 ;  /* 0x00000000050b72ca */ /* 0x000fe200000e0000 */
[----:B------:R-:W-:Y:S01]  /*208b0*/  UIADD3 UR4, UP0, UR36, 0x470, URZ ;  /* 0x0000047024047890 */ /* 0x000fe2000ff1e03f */
[----:B------:R-:W-:Y:S02]  /*208c0*/  R2UR UR13, R6 ;  /* 0x00000000060d72ca */ /* 0x000fe400000e0000 */
[----:B------:R-:W-:Y:S02]  /*208d0*/  R2UR UR12, R4 ;  /* 0x00000000040c72ca */ /* 0x000fe400000e0000 */
[----:B0-----:R-:W-:Y:S01]  /*208e0*/  LEA R9, R12, R9, 0x18 ;  /* 0x000000090c097211 */ /* 0x001fe200078ec0ff */
[----:B--2---:R-:W-:-:S02]  /*208f0*/  IMAD.MOV.U32 R8, RZ, RZ, R7 ;  /* 0x000000ffff087224 */ /* 0x004fc400078e0007 */
[----:B------:R-:W2:Y:S01]  /*20900*/  LDL R7, [R1+0x8] ;  /* 0x0000080001077983 */ /* 0x000ea20000100800 */
[----:B------:R-:W-:Y:S01]  /*20910*/  UMOV UR10, URZ ;  /* 0x0000003f000a7c82 */ /* 0x000fe20008000000 */
[C-C-:B------:R-:W-:Y:S01]  /*20920*/  IMAD R5, R8.reuse, 0x8, R9.reuse ;  /* 0x0000000808057824 */ /* 0x140fe200078e0209 */
[----:B------:R-:W-:Y:S01]  /*20930*/  UMOV UR7, 0x14f00000 ;  /* 0x14f0000000077882 */ /* 0x000fe20000000000 */
[----:B------:R-:W-:Y:S01]  /*20940*/  UMOV UR15, 0x40 ;  /* 0x00000040000f7882 */ /* 0x000fe20000000000 */
[----:B------:R-:W-:Y:S02]  /*20950*/  IMAD.MOV.U32 R6, RZ, RZ, R2 ;  /* 0x000000ffff067224 */ /* 0x000fe400078e0002 */
[----:B------:R-:W-:Y:S01]  /*20960*/  R2UR UR9, R5 ;  /* 0x00000000050972ca */ /* 0x000fe200000e0000 */
[----:B------:R-:W-:-:S05]  /*20970*/  IMAD R5, R8, 0x8000, R9 ;  /* 0x0000800008057824 */ /* 0x000fca00078e0209 */
[----:B------:R-:W-:Y:S01]  /*20980*/  R2UR UR6, R5 ;  /* 0x00000000050672ca */ /* 0x000fe200000e0000 */
[----:B------:R-:W-:-:S06]  /*20990*/  IMAD.MOV.U32 R5, RZ, RZ, R3 ;  /* 0x000000ffff057224 */ /* 0x000fcc00078e0003 */
[----:B------:R-:W-:-:S06]  /*209a0*/  UIADD3 UR9, UR9, 0x34850, URZ ;  /* 0x0003485009097890 */ /* 0x000fcc000fffe03f */
[----:B------:R-:W-:Y:S02]  /*209b0*/  UIADD3 UR8, UR6, 0x400, URZ ;  /* 0x0000040006087890 */ /* 0x000fe4000fffe03f */
[----:B------:R-:W-:-:S03]  /*209c0*/  UIADD3 UR14, UR6, 0x4400, URZ ;  /* 0x00004400060e7890 */ /* 0x000fc6000fffe03f */
[----:B------:R-:W-:Y:S01]  /*209d0*/  UMOV UR6, 0x0 ;  /* 0x0000000000067882 */ /* 0x000fe20000000000 */
[----:B--2---:R-:W-:-:S13]  /*209e0*/  R2UR UR5, R7 ;  /* 0x00000000070572ca */ /* 0x004fda00000e0000 */
[----:B------:R-:W-:Y:S02]  /*209f0*/  ULEA UR11, UR11, UR5, 0x7 ;  /* 0x000000050b0b7291 */ /* 0x000fe4000f8e383f */
[----:B------:R-:W-:-:S09]  /*20a00*/  UIADD3.X UR5, URZ, UR37, URZ, UP0, !UPT ;  /* 0x000000253f057290 */ /* 0x000fd200087fe43f */
[----:B------:R0:W-:Y:S02]  /*20a10*/  UTMALDG.4D [UR8], [UR4], desc[UR6] ;  /* 0x00000608040075b4 */ /* 0x0001e40008019000 */
[----:B0-----:R-:W-:Y:S01]  /*20a20*/  UMOV UR8, UR14 ;  /* 0x0000000e00087c82 */ /* 0x001fe20008000000 */
[----:B------:R-:W-:Y:S02]  /*20a30*/  UMOV UR10, UR15 ;  /* 0x0000000f000a7c82 */ /* 0x000fe40008000000 */
[----:B------:R0:W-:Y:S02]  /*20a40*/  UTMALDG.4D [UR8], [UR4], desc[UR6] ;  /* 0x00000608040075b4 */ /* 0x0001e40008019000 */
[----:B0-----:R-:W-:Y:S01]  /*20a50*/  NOP ;  /* 0x0000000000007918 */ /* 0x001fe20000000000 */
.L_x_2486:
[----:B------:R-:W-:Y:S05]  /*20a60*/  BSYNC B2 ;  /* 0x0000000000027941 */ /* 0x000fea0003800000 */
.L_x_2485:
[----:B------:R-:W2:Y:S04]  /*20a70*/  LDL.LU R2, [R1+0x20] ;  /* 0x0000200001027983 */ /* 0x000ea80000300800 */
[----:B------:R0:W-:Y:S04]  /*20a80*/  STL [R1], R11 ;  /* 0x0000000b01007387 */ /* 0x0001e80000100800 */
[----:B------:R0:W-:Y:S02]  /*20a90*/  STL [R1+0xc], R14 ;  /* 0x00000c0e01007387 */ /* 0x0001e40000100800 */
[----:B0-2---:R-:W-:-:S07]  /*20aa0*/  VIADD R7, R2, 0xfffffffd ;  /* 0xfffffffd02077836 */ /* 0x005fce0000000000 */
.L_x_2484:
[----:B------:R-:W-:Y:S05]  /*20ab0*/  BSYNC B1 ;  /* 0x0000000000017941 */ /* 0x000fea0003800000 */
.L_x_2483:
[----:B------:R-:W-:-:S13]  /*20ac0*/  ISETP.NE.AND P0, PT, R10, RZ, PT ;  /* 0x000000ff0a00720c */ /* 0x000fda0003f05270 */
[----:B------:R-:W-:Y:S05]  /*20ad0*/  @!P0 BRA `(.L_x_2482) ;  /* 0x0000000c00f48947 */ /* 0x000fea0003800000 */
[----:B------:R-:W-:-:S07]  /*20ae0*/  IMAD.MOV.U32 R11, RZ, RZ, R6 ;  /* 0x000000ffff0b7224 */ /* 0x000fce00078e0006 */
.L_x_2506:
        /* <DEDUP_REMOVED lines=32> */
.L_x_2494:
[----:B------:R-:W1:Y:S01]  /*20cf0*/  S2R R3, SR_CgaCtaId ;  /* 0x0000000000037919 */ /* 0x000e620000008800 */
[----:B------:R-:W-:-:S04]  /*20d00*/  MOV R2, 0x400 ;  /* 0x0000040000027802 */ /* 0x000fc80000000f00 */
[----:B-1----:R-:W-:Y:S02]  /*20d10*/  LEA R2, R3, R2, 0x18 ;  /* 0x0000000203027211 */ /* 0x002fe400078ec0ff */
[----:B------:R-:W-:-:S03]  /*20d20*/  SHF.L.U32 R3, R9, 0x1f, RZ ;  /* 0x0000001f09037819 */ /* 0x000fc600000006ff */
[----:B------:R-:W-:-:S04]  /*20d30*/  IMAD R2, R8, 0x8, R2 ;  /* 0x0000000808027824 */ /* 0x000fc800078e0202 */
[----:B------:R-:W1:Y:S02]  /*20d40*/  SYNCS.PHASECHK.TRANS64.TRYWAIT P0, [R2+URZ+0x34840], R3 ;  /* 0x03484003020075a7 */ /* 0x000e64000800017f */
[----:B-1----:R-:W-:Y:S05]  /*20d50*/  @!P0 BRA `(.L_x_2495) ;  /* 0x00000034005c8947 */ /* 0x002fea0003800000 */
.L_x_2613:
        /* <DEDUP_REMOVED lines=11> */
.L_x_2496:
        /* <DEDUP_REMOVED lines=37> */
.L_x_2614:
        /* <DEDUP_REMOVED lines=8> */
.L_x_2498:
        /* <DEDUP_REMOVED lines=29> */
.L_x_2493:
[----:B------:R-:W-:Y:S05]  /*212b0*/  BSYNC B1 ;  /* 0x0000000000017941 */ /* 0x000fea0003800000 */
.L_x_2492:
        /* <DEDUP_REMOVED lines=31> */
.L_x_2501:
[----:B------:R-:W2:Y:S01]  /*214b0*/  S2R R3, SR_CgaCtaId ;  /* 0x0000000000037919 */ /* 0x000ea20000008800 */
[----:B------:R-:W-:-:S04]  /*214c0*/  MOV R2, 0x400 ;  /* 0x0000040000027802 */ /* 0x000fc80000000f00 */
[----:B--2---:R-:W-:Y:S02]  /*214d0*/  LEA R2, R3, R2, 0x18 ;  /* 0x0000000203027211 */ /* 0x004fe400078ec0ff */
[----:B------:R-:W-:-:S03]  /*214e0*/  SHF.L.U32 R3, R14, 0x1f, RZ ;  /* 0x0000001f0e037819 */ /* 0x000fc600000006ff */
[----:B------:R-:W-:-:S04]  /*214f0*/  IMAD R2, R15, 0x8, R2 ;  /* 0x000000080f027824 */ /* 0x000fc800078e0202 */
[----:B------:R-:W2:Y:S02]  /*21500*/  SYNCS.PHASECHK.TRANS64.TRYWAIT P0, [R2+URZ+0x34840], R3 ;  /* 0x03484003020075a7 */ /* 0x000ea4000800017f */
[----:B--2---:R-:W-:Y:S05]  /*21510*/  @!P0 BRA `(.L_x_2502) ;  /* 0x0000002c00948947 */ /* 0x004fea0003800000 */
.L_x_2615:
        /* <DEDUP_REMOVED lines=11> */
.L_x_2503:
[----:B------:R-:W3:Y:S01]  /*215d0*/  LDL R13, [R1] ;  /* 0x00000000010d7983 */ /* 0x000ee20000100800 */
[----:B0-----:R-:W-:-:S03]  /*215e0*/  MOV R14, 0x400 ;  /* 0x00000400000e7802 */ /* 0x001fc60000000f00 */
        /* <DEDUP_REMOVED lines=36> */
.L_x_2616:
        /* <DEDUP_REMOVED lines=8> */
.L_x_2505:
        /* <DEDUP_REMOVED lines=28> */
.L_x_2500:
[----:B------:R-:W-:Y:S05]  /*21a70*/  BSYNC B1 ;  /* 0x0000000000017941 */ /* 0x000fea0003800000 */
.L_x_2499:
[C---:B------:R-:W-:Y:S01]  /*21a80*/  ISETP.GT.AND P0, PT, R7.reuse, 0x1, PT ;  /* 0x000000010700780c */ /* 0x040fe20003f04270 */
[----:B------:R-:W-:-:S12]  /*21a90*/  VIADD R7, R7, 0xfffffffe ;  /* 0xfffffffe07077836 */ /* 0x000fd80000000000 */
[----:B------:R-:W-:Y:S05]  /*21aa0*/  @P0 BRA `(.L_x_2506) ;  /* 0xfffffff000100947 */ /* 0x000fea000383ffff */
.L_x_2482:
[----:B------:R-:W-:Y:S05]  /*21ab0*/  BSYNC B0 ;  /* 0x0000000000007941 */ /* 0x000fea0003800000 */
.L_x_2481:
        /* <DEDUP_REMOVED lines=17> */
.L_x_2508:
[----:B------:R-:W-:Y:S05]  /*21bd0*/  BSYNC B0 ;  /* 0x0000000000007941 */ /* 0x000fea0003800000 */
.L_x_2507:
        /* <DEDUP_REMOVED lines=11> */
.L_x_2617:
        /* <DEDUP_REMOVED lines=11> */
.L_x_2512:
        /* <DEDUP_REMOVED lines=27> */
.L_x_2510:
[----:B------:R-:W-:Y:S05]  /*21ef0*/  BSYNC B0 ;  /* 0x0000000000007941 */ /* 0x000fea0003800000 */
.L_x_2509:
        /* <DEDUP_REMOVED lines=9> */
.L_x_2466:
[----:B------:R-:W-:Y:S05]  /*21f90*/  BSYNC B6 ;  /* 0x0000000000067941 */ /* 0x000fea0003800000 */
.L_x_2464:
[----:B------:R-:W-:-:S03]  /*21fa0*/  UMOV UR4, 0xffffffff ;  /* 0xffffffff00047882 */ /* 0x000fc60000000000 */
[----:B------:R-:W-:Y:S05]  /*21fb0*/  BRA.DIV UR4, `(.L_x_2513) ;  /* 0x0000002604287947 */ /* 0x000fea000b800000 */
[----:B------:R2:W3:Y:S04]  /*21fc0*/  SHFL.IDX PT, R4, R16, RZ, 0x1f ;  /* 0x00001fff10047589 */ /* 0x0004e800000e0000 */
[----:B------:R-:W4:Y:S02]  /*21fd0*/  SHFL.IDX PT, R16, R16, 0x1, 0x1f ;  /* 0x00201f0010107f89 */ /* 0x000f2400000e0000 */
.L_x_2621:
        /* <DEDUP_REMOVED lines=10> */
[----:B------:R-:W1:Y:S02]  /*22080*/  LDC.64 R2, c[0x0][0xc58] ;  /* 0x00031600ff027b82 */ /* 0x000e640000000a00 */
[----:B-1----:R-:W-:-:S05]  /*22090*/  IMAD.WIDE R2, R5, 0x4, R2 ;  /* 0x0000000405027825 */ /* 0x002fca00078e0202 */
[----:B------:R1:W5:Y:S02]  /*220a0*/  LDG.E R17, desc[UR56][R2.64] ;  /* 0x0000003802117981 */ /* 0x000364000c1e1900 */
.L_x_2515:
[----:B------:R-:W-:Y:S05]  /*220b0*/  BSYNC B0 ;  /* 0x0000000000007941 */ /* 0x000fea0003800000 */
.L_x_2514:
        /* <DEDUP_REMOVED lines=23> */
.L_x_2629:
[----:B------:R-:W-:Y:S02]  /*22230*/  ULDC UR4, c[0x0][0xc10] ;  /* 0x0003040000047ab9 */ /* 0x000fe40000000800 */
[----:B------:R-:W-:-:S04]  /*22240*/  IMAD.U32 R5, RZ, RZ, UR4 ;  /* 0x00000004ff057e24 */ /* 0x000fc8000f8e00ff */
[----:B-1----:R-:W-:-:S04]  /*22250*/  IMAD R3, R14, R5, RZ ;  /* 0x000000050e037224 */ /* 0x002fc800078e02ff */
[----:B--2-4-:R-:W-:-:S05]  /*22260*/  IMAD.IADD R16, R16, 0x1, R3 ;  /* 0x0000000110107824 */ /* 0x014fca00078e0203 */
[----:B---3--:R-:W-:-:S13]  /*22270*/  ISETP.GT.AND P0, PT, R16, R4, PT ;  /* 0x000000041000720c */ /* 0x008fda0003f04270 */
[----:B------:R-:W-:Y:S05]  /*22280*/  @P0 BRA `(.L_x_2517) ;  /* 0x0000000000b40947 */ /* 0x000fea0003800000 */
[----:B------:R-:W1:Y:S02]  /*22290*/  LDC R0, c[0x0][0xc14] ;  /* 0x00030500ff007b82 */ /* 0x000e640000000800 */
.L_x_2522:
        /* <DEDUP_REMOVED lines=14> */
.L_x_2520:
[----:B------:R-:W-:Y:S05]  /*22380*/  BSYNC B0 ;  /* 0x0000000000007941 */ /* 0x000fea0003800000 */
.L_x_2519:
[----:B------:R-:W-:-:S03]  /*22390*/  UMOV UR4, 0xffffffff ;  /* 0xffffffff00047882 */ /* 0x000fc60000000000 */
[----:B------:R-:W-:Y:S05]  /*223a0*/  BRA.DIV UR4, `(.L_x_2521) ;  /* 0x0000002604487947 */ /* 0x000fea000b800000 */
[----:B-----5:R-:W2:Y:S01]  /*223b0*/  SHFL.UP PT, R14, R17, 0x1, RZ ;  /* 0x04200000110e7989 */ /* 0x020ea200000e00ff */
[C---:B------:R-:W-:Y:S02]  /*223c0*/  ISETP.NE.AND P0, PT, R7.reuse, RZ, PT ;  /* 0x000000ff0700720c */ /* 0x040fe40003f05270 */
[C---:B------:R-:W-:Y:S02]  /*223d0*/  ISETP.GE.U32.AND P1, PT, R7.reuse, 0x2, PT ;  /* 0x000000020700780c */ /* 0x040fe40003f26070 */
        /* <DEDUP_REMOVED lines=18> */
.L_x_2637:
[----:B------:R-:W-:Y:S02]  /*22500*/  ULDC UR4, c[0x0][0xc10] ;  /* 0x0003040000047ab9 */ /* 0x000fe40000000800 */
[----:B------:R-:W-:-:S04]  /*22510*/  IMAD.U32 R5, RZ, RZ, UR4 ;  /* 0x00000004ff057e24 */ /* 0x000fc8000f8e00ff */
[----:B-1----:R-:W-:-:S04]  /*22520*/  IMAD R3, R14, R5, RZ ;  /* 0x000000050e037224 */ /* 0x002fc800078e02ff */
[----:B------:R-:W-:-:S05]  /*22530*/  IMAD.IADD R16, R3, 0x1, R16 ;  /* 0x0000000103107824 */ /* 0x000fca00078e0210 */
[----:B------:R-:W-:-:S13]  /*22540*/  ISETP.GT.AND P0, PT, R16, R4, PT ;  /* 0x000000041000720c */ /* 0x000fda0003f04270 */
[----:B------:R-:W-:Y:S05]  /*22550*/  @!P0 BRA `(.L_x_2522) ;  /* 0xfffffffc00508947 */ /* 0x000fea000383ffff */
.L_x_2517:
        /* <DEDUP_REMOVED lines=8> */
.L_x_2641:
[----:B------:R-:W-:Y:S01]  /*225e0*/  ISETP.NE.AND P0, PT, R3, RZ, PT ;  /* 0x000000ff0300720c */ /* 0x000fe20003f05270 */
[----:B------:R-:W-:-:S12]  /*225f0*/  IMAD.MOV.U32 R7, RZ, RZ, RZ ;  /* 0x000000ffff077224 */ /* 0x000fd800078e00ff */
[----:B------:R-:W-:Y:S05]  /*22600*/  @!P0 BRA `(.L_x_2524) ;  /* 0x0000000000108947 */ /* 0x000fea0003800000 */
[----:B------:R-:W-:Y:S01]  /*22610*/  UMOV UR4, 0xffffffff ;  /* 0xffffffff00047882 */ /* 0x000fe20000000000 */
[----:B------:R-:W-:Y:S02]  /*22620*/  VIADD R12, R6, 0xffffffff ;  /* 0xffffffff060c7836 */ /* 0x000fe40000000000 */
[----:B------:R-:W-:Y:S05]  /*22630*/  BRA.DIV UR4, `(.L_x_2525) ;  /* 0x0000002604bc7947 */ /* 0x000fea000b800000 */
[----:B------:R3:W4:Y:S02]  /*22640*/  SHFL.IDX PT, R7, R2, R12, 0x1f ;  /* 0x00001f0c02077589 */ /* 0x00072400000e0000 */
.L_x_2524:
[----:B0--3--:R-:W0:Y:S01]  /*22650*/  LDC.64 R2, c[0x0][0xc68] ;  /* 0x00031a00ff027b82 */ /* 0x009e220000000a00 */
[----:B------:R-:W-:-:S04]  /*22660*/  IMAD.IADD R19, R6, 0x1, R19 ;  /* 0x0000000106137824 */ /* 0x000fc800078e0213 */
[----:B0-----:R-:W-:-:S05]  /*22670*/  IMAD.WIDE R2, R19, 0x4, R2 ;  /* 0x0000000413027825 */ /* 0x001fca00078e0202 */
[----:B------:R-:W1:Y:S01]  /*22680*/  LDG.E R9, desc[UR56][R2.64] ;  /* 0x0000003802097981 */ /* 0x000e62000c1e1900 */
[----:B----4-:R-:W-:-:S04]  /*22690*/  IMAD R16, R7, R5, R16 ;  /* 0x0000000507107224 */ /* 0x010fc800078e0210 */
[----:B------:R-:W-:Y:S02]  /*226a0*/  IMAD.IADD R7, R4, 0x1, -R16 ;  /* 0x0000000104077824 */ /* 0x000fe400078e0a10 */
[----:B-12---:R-:W-:-:S05]  /*226b0*/  IMAD R6, R17, R9, RZ ;  /* 0x0000000911067224 */ /* 0x006fca00078e02ff */
[----:B------:R-:W-:-:S04]  /*226c0*/  IABS R8, R6 ;  /* 0x0000000600087213 */ /* 0x000fc80000000000 */
[----:B------:R-:W0:Y:S08]  /*226d0*/  I2F.RP R11, R8 ;  /* 0x00000008000b7306 */ /* 0x000e300000209400 */
[----:B0-----:R-:W0:Y:S02]  /*226e0*/  MUFU.RCP R11, R11 ;  /* 0x0000000b000b7308 */ /* 0x001e240000001000 */
[----:B0-----:R-:W-:-:S06]  /*226f0*/  VIADD R12, R11, 0xffffffe ;  /* 0x0ffffffe0b0c7836 */ /* 0x001fcc0000000000 */
[----:B------:R-:W0:Y:S02]  /*22700*/  F2I.FTZ.U32.TRUNC.NTZ R3, R12 ;  /* 0x0000000c00037305 */ /* 0x000e24000021f000 */
[----:B0-----:R-:W-:-:S04]  /*22710*/  IMAD.MOV R2, RZ, RZ, -R3 ;  /* 0x000000ffff027224 */ /* 0x001fc800078e0a03 */
[----:B------:R-:W-:Y:S02]  /*22720*/  IMAD R10, R2, R8, RZ ;  /* 0x00000008020a7224 */ /* 0x000fe400078e02ff */
[----:B------:R-:W-:-:S04]  /*22730*/  IMAD.MOV.U32 R2, RZ, RZ, RZ ;  /* 0x000000ffff027224 */ /* 0x000fc800078e00ff */
[----:B------:R-:W-:Y:S01]  /*22740*/  IMAD.HI.U32 R10, R3, R10, R2 ;  /* 0x0000000a030a7227 */ /* 0x000fe200078e0002 */
[----:B------:R-:W-:Y:S02]  /*22750*/  IABS R3, R7 ;  /* 0x0000000700037213 */ /* 0x000fe40000000000 */
[----:B------:R-:W-:-:S03]  /*22760*/  IABS R2, R6 ;  /* 0x0000000600027213 */ /* 0x000fc60000000000 */
[----:B------:R-:W-:-:S04]  /*22770*/  IMAD.HI.U32 R10, R10, R3, RZ ;  /* 0x000000030a0a7227 */ /* 0x000fc800078e00ff */
[----:B------:R-:W-:-:S04]  /*22780*/  IMAD.MOV R2, RZ, RZ, -R2 ;  /* 0x000000ffff027224 */ /* 0x000fc800078e0a02 */
[----:B------:R-:W-:-:S05]  /*22790*/  IMAD R3, R10, R2, R3 ;  /* 0x000000020a037224 */ /* 0x000fca00078e0203 */
[----:B------:R-:W-:-:S13]  /*227a0*/  ISETP.GT.U32.AND P0, PT, R8, R3, PT ;  /* 0x000000030800720c */ /* 0x000fda0003f04070 */
[----:B------:R-:W-:Y:S02]  /*227b0*/  @!P0 IMAD.IADD R3, R3, 0x1, -R8 ;  /* 0x0000000103038824 */ /* 0x000fe400078e0a08 */
[----:B------:R-:W-:-:S03]  /*227c0*/  @!P0 VIADD R10, R10, 0x1 ;  /* 0x000000010a0a8836 */ /* 0x000fc60000000000 */
[----:B------:R-:W-:Y:S02]  /*227d0*/  ISETP.GE.U32.AND P0, PT, R3, R8, PT ;  /* 0x000000080300720c */ /* 0x000fe40003f06070 */
[----:B------:R-:W-:-:S11]  /*227e0*/  LOP3.LUT R3, R7, R6, RZ, 0x3c, !PT ;  /* 0x0000000607037212 */ /* 0x000fd600078e3cff */
        /* <DEDUP_REMOVED lines=10> */
[----:B------:R-:W-:-:S04]  /*22890*/  VIADDMNMX R9, R8, R5, R9, PT ;  /* 0x0000000508097246 */ /* 0x000fc80003800109 */
        /* <DEDUP_REMOVED lines=20> */
[----:B------:R-:W-:Y:S01]  /*229e0*/  ISETP.GE.AND P0, PT, R3, RZ, PT ;  /* 0x000000ff0300720c */ /* 0x000fe20003f06270 */
[----:B------:R-:W-:-:S12]  /*229f0*/  IMAD.IADD R3, R6, 0x1, R4 ;  /* 0x0000000106037824 */ /* 0x000fd800078e0204 */
        /* <DEDUP_REMOVED lines=8> */
.L_x_2518:
[----:B------:R-:W-:Y:S01]  /*22a80*/  UMOV UR4, URZ ;  /* 0x0000003f00047c82 */ /* 0x000fe20008000000 */
[----:B------:R-:W-:Y:S01]  /*22a90*/  UMOV UR5, URZ ;  /* 0x0000003f00057c82 */ /* 0x000fe20008000000 */
[----:B------:R-:W-:Y:S01]  /*22aa0*/  ULDC UR6, c[0x0][0xc14] ;  /* 0x0003050000067ab9 */ /* 0x000fe20000000800 */
[----:B------:R-:W-:Y:S02]  /*22ab0*/  IMAD.MOV.U32 R16, RZ, RZ, R4 ;  /* 0x000000ffff107224 */ /* 0x000fe400078e0004 */
[----:B------:R-:W-:Y:S02]  /*22ac0*/  IMAD.U32 R17, RZ, RZ, UR4 ;  /* 0x00000004ff117e24 */ /* 0x000fe4000f8e00ff */
[----:B------:R-:W-:Y:S02]  /*22ad0*/  IMAD.U32 R18, RZ, RZ, UR5 ;  /* 0x00000005ff127e24 */ /* 0x000fe4000f8e00ff */
[----:B------:R-:W-:-:S07]  /*22ae0*/  IMAD.U32 R19, RZ, RZ, UR6 ;  /* 0x00000006ff137e24 */ /* 0x000fce000f8e00ff */
.L_x_2526:
        /* <DEDUP_REMOVED lines=12> */
.L_x_2441:
        /* <DEDUP_REMOVED lines=12> */
.L_x_2644:
[----:B------:R-:W-:Y:S05]  /*22c70*/  BSYNC B0 ;  /* 0x0000000000007941 */ /* 0x000fea0003800000 */
.L_x_2528:
[----:B------:R-:W-:-:S03]  /*22c80*/  UMOV UR4, 0xffffffff ;  /* 0xffffffff00047882 */ /* 0x000fc60000000000 */
[----:B------:R-:W-:Y:S05]  /*22c90*/  BRA.DIV UR4, `(.L_x_2530) ;  /* 0x0000002204607947 */ /* 0x000fea000b800000 */
[----:B------:R-:W2:Y:S02]  /*22ca0*/  S2R R2, SR_TID.X ;  /* 0x0000000000027919 */ /* 0x000ea40000002100 */
[----:B--2---:R-:W-:-:S04]  /*22cb0*/  SHF.R.U32.HI R2, RZ, 0x5, R2 ;  /* 0x00000005ff027819 */ /* 0x004fc80000011602 */
[----:B------:R-:W-:-:S05]  /*22cc0*/  LOP3.LUT R2, R2, 0x3, RZ, 0xc0, !PT ;  /* 0x0000000302027812 */ /* 0x000fca00078ec0ff */
[----:B------:R2:W3:Y:S02]  /*22cd0*/  SHFL.IDX PT, R14, R2, RZ, 0x1f ;  /* 0x00001fff020e7589 */ /* 0x0004e400000e0000 */
.L_x_2647:
[----:B---3--:R-:W-:-:S13]  /*22ce0*/  ISETP.NE.AND P0, PT, R14, RZ, PT ;  /* 0x000000ff0e00720c */ /* 0x008fda0003f05270 */
[----:B------:R-:W-:Y:S05]  /*22cf0*/  @P0 BRA `(.L_x_2197) ;  /* 0x0000000000940947 */ /* 0x000fea0003800000 */
[----:B------:R-:W-:-:S03]  /*22d00*/  UMOV UR4, 0xffffffff ;  /* 0xffffffff00047882 */ /* 0x000fc60000000000 */
[----:B------:R-:W-:Y:S05]  /*22d10*/  BRA.DIV UR4, `(.L_x_2531) ;  /* 0x0000002204747947 */ /* 0x000fea000b800000 */
[----:B------:R-:W-:-:S13]  /*22d20*/  ELECT P6, URZ, PT ;  /* 0x00000000003f782f */ /* 0x000fda00038c0000 */
.L_x_2650:
[----:B------:R-:W-:Y:S05]  /*22d30*/  @!P6 BRA `(.L_x_2197) ;  /* 0x000000000084e947 */ /* 0x000fea0003800000 */
[----:B--2---:R-:W2:Y:S02]  /*22d40*/  LDL.LU R2, [R1+0x34] ;  /* 0x0000340001027983 */ /* 0x004ea40000300800 */
[----:B--2---:R-:W-:-:S04]  /*22d50*/  LOP3.LUT R2, R2, 0x2, RZ, 0xfc, !PT ;  /* 0x0000000202027812 */ /* 0x004fc800078efcff */
[----:B------:R-:W-:-:S13]  /*22d60*/  ISETP.NE.AND P2, PT, R2, 0x3, PT ;  /* 0x000000030200780c */ /* 0x000fda0003f45270 */
[----:B------:R-:W-:Y:S05]  /*22d70*/  @!P2 BRA `(.L_x_2532) ;  /* 0x000000000004a947 */ /* 0x000fea0003800000 */
[----:B------:R-:W-:Y:S01]  /*22d80*/  BPT.TRAP 0x1 ;  /* 0x000000040000795c */ /* 0x000fe20000300000 */
.L_x_2532:
        /* <DEDUP_REMOVED lines=14> */
.L_x_2651:
[----:B------:R-:W2:Y:S02]  /*22e70*/  SYNCS.PHASECHK.TRANS64.TRYWAIT P0, [R7+URZ], R2 ;  /* 0x00000002070075a7 */ /* 0x000ea4000800017f */
[----:B--2---:R-:W-:Y:S05]  /*22e80*/  @!P0 BRA `(.L_x_2534) ;  /* 0x00000020004c8947 */ /* 0x004fea0003800000 */
.L_x_2652:
[----:B------:R-:W-:Y:S05]  /*22e90*/  @!P2 BRA `(.L_x_2535) ;  /* 0x000000000004a947 */ /* 0x000fea0003800000 */
[----:B------:R-:W-:Y:S01]  /*22ea0*/  BPT.TRAP 0x1 ;  /* 0x000000040000795c */ /* 0x000fe20000300000 */
.L_x_2535:
[----:B------:R-:W3:Y:S01]  /*22eb0*/  LDL.LU R4, [R1] ;  /* 0x0000000001047983 */ /* 0x000ee20000300800 */
[----:B------:R-:W-:-:S04]  /*22ec0*/  VIADD R0, R0, 0x34860 ;  /* 0x0003486000007836 */ /* 0x000fc80000000000 */
[----:B---3--:R-:W-:-:S04]  /*22ed0*/  IMAD R4, R4, 0x8, R0 ;  /* 0x0000000804047824 */ /* 0x008fc800078e0200 */
[----:B------:R-:W3:Y:S02]  /*22ee0*/  SYNCS.PHASECHK.TRANS64.TRYWAIT P0, [R4+URZ], R5 ;  /* 0x00000005040075a7 */ /* 0x000ee4000800017f */
[----:B---3--:R-:W-:Y:S05]  /*22ef0*/  @!P0 BRA `(.L_x_2536) ;  /* 0x0000002000448947 */ /* 0x008fea0003800000 */
.L_x_2653:
[----:B------:R-:W-:-:S07]  /*22f00*/  IMAD R3, R3, 0x8, R0 ;  /* 0x0000000803037824 */ /* 0x000fce00078e0200 */
.L_x_2537:
[----:B----4-:R4:W0:Y:S02]  /*22f10*/  SYNCS.PHASECHK.TRANS64.TRYWAIT P0, [R3+URZ], R2 ;  /* 0x00000002030075a7 */ /* 0x010824000800017f */
[----:B0-----:R-:W-:Y:S05]  /*22f20*/  @!P0 NANOSLEEP.SYNCS 0x989680 ;  /* 0x009896800000895d */ /* 0x001fea0003900000 */
[----:B------:R-:W0:Y:S02]  /*22f30*/  @!P0 SYNCS.PHASECHK.TRANS64 P0, [R3+URZ], R2 ;  /* 0x00000002030085a7 */ /* 0x000e24000800007f */
[----:B0-----:R-:W-:Y:S05]  /*22f40*/  @!P0 BRA `(.L_x_2537) ;  /* 0xfffffffc00f08947 */ /* 0x001fea000383ffff */
.L_x_2197:
[----:B------:R-:W-:Y:S05]  /*22f50*/  BSYNC B7 ;  /* 0x0000000000077941 */ /* 0x000fea0003800000 */
.L_x_2194:
[----:B------:R-:W-:Y:S05]  /*22f60*/  EXIT ;  /* 0x000000000000794d */ /* 0x000fea0003800000 */
.L_x_2215:
[----:B0-----:R0:W1:Y:S02]  /*22f70*/  SYNCS.PHASECHK.TRANS64.TRYWAIT P5, [R3+URZ+0x34890], R0 ;  /* 0x03489000030075a7 */ /* 0x00106400080a017f */
[----:B-1----:R-:W-:Y:S05]  /*22f80*/  @!P5 NANOSLEEP.SYNCS 0x989680 ;  /* 0x009896800000d95d */ /* 0x002fea0003900000 */
[----:B------:R-:W1:Y:S02]  /*22f90*/  @!P5 SYNCS.PHASECHK.TRANS64 P5, [R3+URZ+0x34890], R0 ;  /* 0x034890000300d5a7 */ /* 0x000e6400080a007f */
[----:B-1----:R-:W-:Y:S05]  /*22fa0*/  @!P5 BRA `(.L_x_2215) ;  /* 0xfffffffc00f0d947 */ /* 0x002fea000383ffff */
[----:B------:R-:W-:Y:S05]  /*22fb0*/  BRA `(.L_x_2538) ;  /* 0xfffffe0400c87947 */ /* 0x000fea000383ffff */
.L_x_2269:
[----:B-1----:R1:W3:Y:S02]  /*22fc0*/  SYNCS.PHASECHK.TRANS64.TRYWAIT P5, [R3+URZ+0x34890], R0 ;  /* 0x03489000030075a7 */ /* 0x0022e400080a017f */
[----:B---3--:R-:W-:Y:S05]  /*22fd0*/  @!P5 NANOSLEEP.SYNCS 0x989680 ;  /* 0x009896800000d95d */ /* 0x008fea0003900000 */
[----:B------:R-:W3:Y:S02]  /*22fe0*/  @!P5 SYNCS.PHASECHK.TRANS64 P5, [R3+URZ+0x34890], R0 ;  /* 0x034890000300d5a7 */ /* 0x000ee400080a007f */
[----:B---3--:R-:W-:Y:S05]  /*22ff0*/  @!P5 BRA `(.L_x_2269) ;  /* 0xfffffffc00f0d947 */ /* 0x008fea000383ffff */
[----:B------:R-:W-:Y:S05]  /*23000*/  BRA `(.L_x_2539) ;  /* 0xfffffe3c00707947 */ /* 0x000fea000383ffff */
.L_x_2294:
[----:B0-----:R0:W1:Y:S02]  /*23010*/  SYNCS.PHASECHK.TRANS64.TRYWAIT P4, [R3+URZ+0x34890], R0 ;  /* 0x03489000030075a7 */ /* 0x001064000808017f */
[----:B-1----:R-:W-:Y:S05]  /*23020*/  @!P4 NANOSLEEP.SYNCS 0x989680 ;  /* 0x009896800000c95d */ /* 0x002fea0003900000 */
[----:B------:R-:W1:Y:S02]  /*23030*/  @!P4 SYNCS.PHASECHK.TRANS64 P4, [R3+URZ+0x34890], R0 ;  /* 0x034890000300c5a7 */ /* 0x000e64000808007f */
[----:B-1----:R-:W-:Y:S05]  /*23040*/  @!P4 BRA `(.L_x_2294) ;  /* 0xfffffffc00f0c947 */ /* 0x002fea000383ffff */
[----:B------:R-:W-:Y:S05]  /*23050*/  BRA `(.L_x_2540) ;  /* 0xfffffe6c00e47947 */ /* 0x000fea000383ffff */
.L_x_2300:
[----:B-1----:R1:W2:Y:S02]  /*23060*/  SYNCS.PHASECHK.TRANS64.TRYWAIT P4, [R3+URZ+0x348b0], R0 ;  /* 0x0348b000030075a7 */ /* 0x0022a4000808017f */
[----:B--2---:R-:W-:Y:S05]  /*23070*/  @!P4 NANOSLEEP.SYNCS 0x989680 ;  /* 0x009896800000c95d */ /* 0x004fea0003900000 */
[----:B------:R-:W2:Y:S02]  /*23080*/  @!P4 SYNCS.PHASECHK.TRANS64 P4, [R3+URZ+0x348b0], R0 ;  /* 0x0348b0000300c5a7 */ /* 0x000ea4000808007f */
[----:B--2---:R-:W-:Y:S05]  /*23090*/  @!P4 BRA `(.L_x_2300) ;  /* 0xfffffffc00f0c947 */ /* 0x004fea000383ffff */
[----:B------:R-:W-:Y:S05]  /*230a0*/  BRA `(.L_x_2541) ;  /* 0xfffffe7000e47947 */ /* 0x000fea000383ffff */
.L_x_2322:
        /* <DEDUP_REMOVED lines=8> */
.L_x_2543:
[----:B------:R-:W-:Y:S05]  /*23130*/  BSYNC B1 ;  /* 0x0000000000017941 */ /* 0x000fea0003800000 */
.L_x_2542:
[----:B------:R-:W-:Y:S05]  /*23140*/  BRA `(.L_x_2544) ;  /* 0xfffffe8c00e87947 */ /* 0x000fea000383ffff */
.L_x_2323:
        /* <DEDUP_REMOVED lines=8> */
.L_x_2546:
[----:B------:R-:W-:Y:S05]  /*231d0*/  BSYNC B1 ;  /* 0x0000000000017941 */ /* 0x000fea0003800000 */
.L_x_2545:
[----:B------:R-:W-:Y:S05]  /*231e0*/  BRA `(.L_x_2547) ;  /* 0xfffffe8c00c87947 */ /* 0x000fea000383ffff */
.L_x_2324:
        /* <DEDUP_REMOVED lines=8> */
.L_x_2549:
[----:B------:R-:W-:Y:S05]  /*23270*/  BSYNC B1 ;  /* 0x0000000000017941 */ /* 0x000fea0003800000 */
.L_x_2548:
[----:B------:R-:W-:Y:S05]  /*23280*/  BRA `(.L_x_2550) ;  /* 0xfffffe8c00a87947 */ /* 0x000fea000383ffff */
.L_x_2325:
        /* <DEDUP_REMOVED lines=8> */
.L_x_2552:
[----:B------:R-:W-:Y:S05]  /*23310*/  BSYNC B1 ;  /* 0x0000000000017941 */ /* 0x000fea0003800000 */
.L_x_2551:
[----:B------:R-:W-:Y:S05]  /*23320*/  BRA `(.L_x_2553) ;  /* 0xfffffe8c00887947 */ /* 0x000fea000383ffff */
.L_x_2326:
        /* <DEDUP_REMOVED lines=8> */
.L_x_2555:
[----:B------:R-:W-:Y:S05]  /*233b0*/  BSYNC B1 ;  /* 0x0000000000017941 */ /* 0x000fea0003800000 */
.L_x_2554:
[----:B------:R-:W-:Y:S05]  /*233c0*/  BRA `(.L_x_2556) ;  /* 0xfffffe8c00687947 */ /* 0x000fea000383ffff */
.L_x_2327:
        /* <DEDUP_REMOVED lines=8> */
.L_x_2558:
[----:B------:R-:W-:Y:S05]  /*23450*/  BSYNC B1 ;  /* 0x0000000000017941 */ /* 0x000fea0003800000 */
.L_x_2557:
[----:B------:R-:W-:Y:S05]  /*23460*/  BRA `(.L_x_2559) ;  /* 0xfffffe8c004c7947 */ /* 0x000fea000383ffff */
.L_x_2328:
        /* <DEDUP_REMOVED lines=8> */
.L_x_2561:
[----:B------:R-:W-:Y:S05]  /*234f0*/  BSYNC B1 ;  /* 0x0000000000017941 */ /* 0x000fea0003800000 */
.L_x_2560:
[----:B------:R-:W-:Y:S05]  /*23500*/  BRA `(.L_x_2562) ;  /* 0xfffffe8c00307947 */ /* 0x000fea000383ffff */
.L_x_2329:
        /* <DEDUP_REMOVED lines=8> */
.L_x_2564:
[----:B------:R-:W-:Y:S05]  /*23590*/  BSYNC B1 ;  /* 0x0000000000017941 */ /* 0x000fea0003800000 */
.L_x_2563:
[----:B------:R-:W-:Y:S05]  /*235a0*/  BRA `(.L_x_2565) ;  /* 0xfffffe8c00147947 */ /* 0x000fea000383ffff */
.L_x_2331:
[----:B0-----:R0:W1:Y:S02]  /*235b0*/  SYNCS.PHASECHK.TRANS64.TRYWAIT P2, [R18+URZ+0x34800], R3 ;  /* 0x03480003120075a7 */ /* 0x001064000804017f */
[----:B-1----:R-:W-:Y:S05]  /*235c0*/  @!P2 NANOSLEEP.SYNCS 0x989680 ;  /* 0x009896800000a95d */ /* 0x002fea0003900000 */
[----:B------:R-:W1:Y:S02]  /*235d0*/  @!P2 SYNCS.PHASECHK.TRANS64 P2, [R18+URZ+0x34800], R3 ;  /* 0x034800031200a5a7 */ /* 0x000e64000804007f */
[----:B-1----:R-:W-:Y:S05]  /*235e0*/  @!P2 BRA `(.L_x_2331) ;  /* 0xfffffffc00f0a947 */ /* 0x002fea000383ffff */
[----:B------:R-:W-:Y:S05]  /*235f0*/  BRA `(.L_x_2566) ;  /* 0xfffffe8c008c7947 */ /* 0x000fea000383ffff */
.L_x_2359:
        /* <DEDUP_REMOVED lines=8> */
.L_x_2568:
[----:B------:R-:W-:Y:S05]  /*23680*/  BSYNC B1 ;  /* 0x0000000000017941 */ /* 0x000fea0003800000 */
.L_x_2567:
[----:B------:R-:W-:Y:S05]  /*23690*/  BRA `(.L_x_2569) ;  /* 0xfffffebc00ec7947 */ /* 0x000fea000383ffff */
.L_x_2360:
        /* <DEDUP_REMOVED lines=8> */
.L_x_2571:
[----:B------:R-:W-:Y:S05]  /*23720*/  BSYNC B1 ;  /* 0x0000000000017941 */ /* 0x000fea0003800000 */
.L_x_2570:
[----:B------:R-:W-:Y:S05]  /*23730*/  BRA `(.L_x_2572) ;  /* 0xfffffebc00cc7947 */ /* 0x000fea000383ffff */
.L_x_2361:
        /* <DEDUP_REMOVED lines=8> */
.L_x_2574:
[----:B------:R-:W-:Y:S05]  /*237c0*/  BSYNC B1 ;  /* 0x0000000000017941 */ /* 0x000fea0003800000 */
.L_x_2573:
[----:B------:R-:W-:Y:S05]  /*237d0*/  BRA `(.L_x_2575) ;  /* 0xfffffebc00ac7947 */ /* 0x000fea000383ffff */
.L_x_2362:
        /* <DEDUP_REMOVED lines=8> */
.L_x_2577:
[----:B------:R-:W-:Y:S05]  /*23860*/  BSYNC B1 ;  /* 0x0000000000017941 */ /* 0x000fea0003800000 */
.L_x_2576:
[----:B------:R-:W-:Y:S05]  /*23870*/  BRA `(.L_x_2578) ;  /* 0xfffffebc008c7947 */ /* 0x000fea000383ffff */
.L_x_2363:
        /* <DEDUP_REMOVED lines=8> */
.L_x_2580:
[----:B------:R-:W-:Y:S05]  /*23900*/  BSYNC B1 ;  /* 0x0000000000017941 */ /* 0x000fea0003800000 */
.L_x_2579:
[----:B------:R-:W-:Y:S05]  /*23910*/  BRA `(.L_x_2581) ;  /* 0xfffffebc006c7947 */ /* 0x000fea000383ffff */
.L_x_2364:
        /* <DEDUP_REMOVED lines=8> */
.L_x_2583:
[----:B------:R-:W-:Y:S05]  /*239a0*/  BSYNC B1 ;  /* 0x0000000000017941 */ /* 0x000fea0003800000 */
.L_x_2582:
[----:B------:R-:W-:Y:S05]  /*239b0*/  BRA `(.L_x_2584) ;  /* 0xfffffebc00507947 */ /* 0x000fea000383ffff */
.L_x_2365:
        /* <DEDUP_REMOVED lines=8> */
.L_x_2586:
[----:B------:R-:W-:Y:S05]  /*23a40*/  BSYNC B1 ;  /* 0x0000000000017941 */ /* 0x000fea0003800000 */
.L_x_2585:
[----:B------:R-:W-:Y:S05]  /*23a50*/  BRA `(.L_x_2587) ;  /* 0xfffffebc00347947 */ /* 0x000fea000383ffff */
.L_x_2366:
        /* <DEDUP_REMOVED lines=8> */
.L_x_2589:
[----:B------:R-:W-:Y:S05]  /*23ae0*/  BSYNC B1 ;  /* 0x0000000000017941 */ /* 0x000fea0003800000 */
.L_x_2588:
[----:B------:R-:W-:Y:S05]  /*23af0*/  BRA `(.L_x_2590) ;  /* 0xfffffebc00187947 */ /* 0x000fea000383ffff */
.L_x_2368:
[----:B0-----:R0:W1:Y:S02]  /*23b00*/  SYNCS.PHASECHK.TRANS64.TRYWAIT P2, [R18+URZ+0x34800], R9 ;  /* 0x03480009120075a7 */ /* 0x001064000804017f */
[----:B-1----:R-:W-:Y:S05]  /*23b10*/  @!P2 NANOSLEEP.SYNCS 0x989680 ;  /* 0x009896800000a95d */ /* 0x002fea0003900000 */
[----:B------:R-:W1:Y:S02]  /*23b20*/  @!P2 SYNCS.PHASECHK.TRANS64 P2, [R18+URZ+0x34800], R9 ;  /* 0x034800091200a5a7 */ /* 0x000e64000804007f */
[----:B-1----:R-:W-:Y:S05]  /*23b30*/  @!P2 BRA `(.L_x_2368) ;  /* 0xfffffffc00f0a947 */ /* 0x002fea000383ffff */
[----:B------:R-:W-:Y:S05]  /*23b40*/  BRA `(.L_x_2591) ;  /* 0xfffffebc00947947 */ /* 0x000fea000383ffff */
.L_x_2382:
[----:B-1----:R1:W2:Y:S02]  /*23b50*/  SYNCS.PHASECHK.TRANS64.TRYWAIT P2, [R2+URZ+0x34830], R3 ;  /* 0x03483003020075a7 */ /* 0x0022a4000804017f */
[----:B--2---:R-:W-:Y:S05]  /*23b60*/  @!P2 NANOSLEEP.SYNCS 0x989680 ;  /* 0x009896800000a95d */ /* 0x004fea0003900000 */
[----:B------:R-:W2:Y:S02]  /*23b70*/  @!P2 SYNCS.PHASECHK.TRANS64 P2, [R2+URZ+0x34830], R3 ;  /* 0x034830030200a5a7 */ /* 0x000ea4000804007f */
[----:B--2---:R-:W-:Y:S05]  /*23b80*/  @!P2 BRA `(.L_x_2382) ;  /* 0xfffffffc00f0a947 */ /* 0x004fea000383ffff */
[----:B------:R-:W-:Y:S05]  /*23b90*/  BRA `(.L_x_2381) ;  /* 0xfffffee800007947 */ /* 0x000fea000383ffff */
.L_x_2389:
[----:B-1----:R1:W2:Y:S02]  /*23ba0*/  SYNCS.PHASECHK.TRANS64.TRYWAIT P2, [R15+URZ+0x34830], R0 ;  /* 0x034830000f0075a7 */ /* 0x0022a4000804017f */
[----:B--2---:R-:W-:Y:S05]  /*23bb0*/  @!P2 NANOSLEEP.SYNCS 0x989680 ;  /* 0x009896800000a95d */ /* 0x004fea0003900000 */
[----:B------:R-:W2:Y:S02]  /*23bc0*/  @!P2 SYNCS.PHASECHK.TRANS64 P2, [R15+URZ+0x34830], R0 ;  /* 0x034830000f00a5a7 */ /* 0x000ea4000804007f */
[----:B--2---:R-:W-:Y:S05]  /*23bd0*/  @!P2 BRA `(.L_x_2389) ;  /* 0xfffffffc00f0a947 */ /* 0x004fea000383ffff */
[----:B------:R-:W-:Y:S05]  /*23be0*/  BRA `(.L_x_2388) ;  /* 0xffffff14001c7947 */ /* 0x000fea000383ffff */
.L_x_2394:
[----:B---3--:R3:W4:Y:S02]  /*23bf0*/  SYNCS.PHASECHK.TRANS64.TRYWAIT P2, [R20+URZ+0x34850], R3 ;  /* 0x03485003140075a7 */ /* 0x008724000804017f */
[----:B----4-:R-:W-:Y:S05]  /*23c00*/  @!P2 NANOSLEEP.SYNCS 0x989680 ;  /* 0x009896800000a95d */ /* 0x010fea0003900000 */
[----:B------:R-:W4:Y:S02]  /*23c10*/  @!P2 SYNCS.PHASECHK.TRANS64 P2, [R20+URZ+0x34850], R3 ;  /* 0x034850031400a5a7 */ /* 0x000f24000804007f */
[----:B----4-:R-:W-:Y:S05]  /*23c20*/  @!P2 BRA `(.L_x_2394) ;  /* 0xfffffffc00f0a947 */ /* 0x010fea000383ffff */
[----:B------:R-:W-:Y:S05]  /*23c30*/  BRA `(.L_x_2393) ;  /* 0xffffff1c00fc7947 */ /* 0x000fea000383ffff */
.L_x_2402:
[----:B-1----:R1:W2:Y:S02]  /*23c40*/  SYNCS.PHASECHK.TRANS64.TRYWAIT P2, [R0+URZ+0x34830], R11 ;  /* 0x0348300b000075a7 */ /* 0x0022a4000804017f */
[----:B--2---:R-:W-:Y:S05]  /*23c50*/  @!P2 NANOSLEEP.SYNCS 0x989680 ;  /* 0x009896800000a95d */ /* 0x004fea0003900000 */
[----:B------:R-:W2:Y:S02]  /*23c60*/  @!P2 SYNCS.PHASECHK.TRANS64 P2, [R0+URZ+0x34830], R11 ;  /* 0x0348300b0000a5a7 */ /* 0x000ea4000804007f */
[----:B--2---:R-:W-:Y:S05]  /*23c70*/  @!P2 BRA `(.L_x_2402) ;  /* 0xfffffffc00f0a947 */ /* 0x004fea000383ffff */
[----:B------:R-:W-:Y:S05]  /*23c80*/  BRA `(.L_x_2401) ;  /* 0xffffff4000787947 */ /* 0x000fea000383ffff */
.L_x_2407:
[----:B-1----:R1:W2:Y:S02]  /*23c90*/  SYNCS.PHASECHK.TRANS64.TRYWAIT P2, [R15+URZ+0x34850], R0 ;  /* 0x034850000f0075a7 */ /* 0x0022a4000804017f */
[----:B--2---:R-:W-:Y:S05]  /*23ca0*/  @!P2 NANOSLEEP.SYNCS 0x989680 ;  /* 0x009896800000a95d */ /* 0x004fea0003900000 */
[----:B------:R-:W2:Y:S02]  /*23cb0*/  @!P2 SYNCS.PHASECHK.TRANS64 P2, [R15+URZ+0x34850], R0 ;  /* 0x034850000f00a5a7 */ /* 0x000ea4000804007f */
[----:B--2---:R-:W-:Y:S05]  /*23cc0*/  @!P2 BRA `(.L_x_2407) ;  /* 0xfffffffc00f0a947 */ /* 0x004fea000383ffff */
[----:B------:R-:W-:Y:S05]  /*23cd0*/  BRA `(.L_x_2406) ;  /* 0xffffff4c00587947 */ /* 0x000fea000383ffff */
.L_x_2413:
[----:B-1----:R1:W2:Y:S02]  /*23ce0*/  SYNCS.PHASECHK.TRANS64.TRYWAIT P0, [R12+URZ+0x34850], R3 ;  /* 0x034850030c0075a7 */ /* 0x0022a4000800017f */
[----:B--2---:R-:W-:Y:S05]  /*23cf0*/  @!P0 NANOSLEEP.SYNCS 0x989680 ;  /* 0x009896800000895d */ /* 0x004fea0003900000 */
[----:B------:R-:W2:Y:S02]  /*23d00*/  @!P0 SYNCS.PHASECHK.TRANS64 P0, [R12+URZ+0x34850], R3 ;  /* 0x034850030c0085a7 */ /* 0x000ea4000800007f */
[----:B--2---:R-:W-:Y:S05]  /*23d10*/  @!P0 BRA `(.L_x_2413) ;  /* 0xfffffffc00f08947 */ /* 0x004fea000383ffff */
[----:B------:R-:W-:Y:S05]  /*23d20*/  BRA `(.L_x_2412) ;  /* 0xffffff68007c7947 */ /* 0x000fea000383ffff */
.L_x_2447:
        /* <DEDUP_REMOVED lines=11> */
.L_x_2593:
[----:B------:R-:W-:Y:S05]  /*23de0*/  BSYNC B1 ;  /* 0x0000000000017941 */ /* 0x000fea0003800000 */
.L_x_2592:
[----:B------:R-:W-:Y:S05]  /*23df0*/  BRA `(.L_x_2594) ;  /* 0xffffffa400247947 */ /* 0x000fea000383ffff */
.L_x_2448:
[----:B------:R-:W-:Y:S01]  /*23e00*/  BSSY B1, `(.L_x_2595) ;  /* 0x0000006000017945 */ /* 0x000fe20003800000 */
[----:B------:R-:W-:-:S07]  /*23e10*/  IMAD.MOV.U32 R15, RZ, RZ, -0x1 ;  /* 0xffffffffff0f7424 */ /* 0x000fce00078e00ff */
[----:B------:R-:W-:Y:S05]  /*23e20*/  WARPSYNC.COLLECTIVE R15, `(.L_x_2596) ;  /* 0x000000000f0c7348 */ /* 0x000fea0003c00000 */
[----:B------:R-:W-:Y:S02]  /*23e30*/  ELECT P6, UR62, PT ;  /* 0x00000000003e782f */ /* 0x000fe400038c0000 */
[----:B------:R-:W-:Y:S01]  /*23e40*/  MOV R14, UR62 ;  /* 0x0000003e000e7c02 */ /* 0x000fe20008000f00 */
[----:B------:R-:W-:Y:S10]  /*23e50*/  ENDCOLLECTIVE ;  /* 0x000000000000791b */ /* 0x000ff40003800000 */
.L_x_2596:
[----:B------:R-:W-:Y:S05]  /*23e60*/  BSYNC B1 ;  /* 0x0000000000017941 */ /* 0x000fea0003800000 */
.L_x_2595:
[----:B------:R-:W-:Y:S05]  /*23e70*/  BRA `(.L_x_2597) ;  /* 0xffffffa400107947 */ /* 0x000fea000383ffff */
.L_x_2450:
[----:B0-----:R0:W1:Y:S02]  /*23e80*/  SYNCS.PHASECHK.TRANS64.TRYWAIT P0, [R5+URZ+0x34820], R6 ;  /* 0x03482006050075a7 */ /* 0x001064000800017f */
[----:B-1----:R-:W-:Y:S05]  /*23e90*/  @!P0 NANOSLEEP.SYNCS 0x989680 ;  /* 0x009896800000895d */ /* 0x002fea0003900000 */
[----:B------:R-:W1:Y:S02]  /*23ea0*/  @!P0 SYNCS.PHASECHK.TRANS64 P0, [R5+URZ+0x34820], R6 ;  /* 0x03482006050085a7 */ /* 0x000e64000800007f */
[----:B-1----:R-:W-:Y:S05]  /*23eb0*/  @!P0 BRA `(.L_x_2450) ;  /* 0xfffffffc00f08947 */ /* 0x002fea000383ffff */
[----:B------:R-:W-:Y:S05]  /*23ec0*/  BRA `(.L_x_2598) ;  /* 0xffffffa4002c7947 */ /* 0x000fea000383ffff */
.L_x_2453:
[----:B0-----:R0:W1:Y:S02]  /*23ed0*/  SYNCS.PHASECHK.TRANS64.TRYWAIT P0, [R6+URZ+0x348a0], R8 ;  /* 0x0348a008060075a7 */ /* 0x001064000800017f */
[----:B-1----:R-:W-:Y:S05]  /*23ee0*/  @!P0 NANOSLEEP.SYNCS 0x989680 ;  /* 0x009896800000895d */ /* 0x002fea0003900000 */
[----:B------:R-:W1:Y:S02]  /*23ef0*/  @!P0 SYNCS.PHASECHK.TRANS64 P0, [R6+URZ+0x348a0], R8 ;  /* 0x0348a008060085a7 */ /* 0x000e64000800007f */
[----:B-1----:R-:W-:Y:S05]  /*23f00*/  @!P0 BRA `(.L_x_2453) ;  /* 0xfffffffc00f08947 */ /* 0x002fea000383ffff */
[----:B------:R-:W-:Y:S05]  /*23f10*/  BRA `(.L_x_2599) ;  /* 0xffffffa4003c7947 */ /* 0x000fea000383ffff */
.L_x_2455:
[----:B-1----:R1:W2:Y:S02]  /*23f20*/  SYNCS.PHASECHK.TRANS64.TRYWAIT P0, [R6+URZ+0x348c0], R8 ;  /* 0x0348c008060075a7 */ /* 0x0022a4000800017f */
[----:B--2---:R-:W-:Y:S05]  /*23f30*/  @!P0 NANOSLEEP.SYNCS 0x989680 ;  /* 0x009896800000895d */ /* 0x004fea0003900000 */
[----:B------:R-:W2:Y:S02]  /*23f40*/  @!P0 SYNCS.PHASECHK.TRANS64 P0, [R6+URZ+0x348c0], R8 ;  /* 0x0348c008060085a7 */ /* 0x000ea4000800007f */
[----:B--2---:R-:W-:Y:S05]  /*23f50*/  @!P0 BRA `(.L_x_2455) ;  /* 0xfffffffc00f08947 */ /* 0x004fea000383ffff */
[----:B------:R-:W-:Y:S05]  /*23f60*/  BRA `(.L_x_2600) ;  /* 0xffffffa400cc7947 */ /* 0x000fea000383ffff */
.L_x_2459:
[----:B0-----:R0:W1:Y:S02]  /*23f70*/  SYNCS.PHASECHK.TRANS64.TRYWAIT P0, [R7+URZ+0x348a0], R8 ;  /* 0x0348a008070075a7 */ /* 0x001064000800017f */
[----:B-1----:R-:W-:Y:S05]  /*23f80*/  @!P0 NANOSLEEP.SYNCS 0x989680 ;  /* 0x009896800000895d */ /* 0x002fea0003900000 */
[----:B------:R-:W1:Y:S02]  /*23f90*/  @!P0 SYNCS.PHASECHK.TRANS64 P0, [R7+URZ+0x348a0], R8 ;  /* 0x0348a008070085a7 */ /* 0x000e64000800007f */
[----:B-1----:R-:W-:Y:S05]  /*23fa0*/  @!P0 BRA `(.L_x_2459) ;  /* 0xfffffffc00f08947 */ /* 0x002fea000383ffff */
[----:B------:R-:W-:Y:S05]  /*23fb0*/  BRA `(.L_x_2601) ;  /* 0xffffffa800a87947 */ /* 0x000fea000383ffff */
.L_x_2461:
[----:B-1----:R1:W2:Y:S02]  /*23fc0*/  SYNCS.PHASECHK.TRANS64.TRYWAIT P1, [R7+URZ+0x348c0], R8 ;  /* 0x0348c008070075a7 */ /* 0x0022a4000802017f */
[----:B--2---:R-:W-:Y:S05]  /*23fd0*/  @!P1 NANOSLEEP.SYNCS 0x989680 ;  /* 0x009896800000995d */ /* 0x004fea0003900000 */
[----:B------:R-:W2:Y:S02]  /*23fe0*/  @!P1 SYNCS.PHASECHK.TRANS64 P1, [R7+URZ+0x348c0], R8 ;  /* 0x0348c008070095a7 */ /* 0x000ea4000802007f */
[----:B--2---:R-:W-:Y:S05]  /*23ff0*/  @!P1 BRA `(.L_x_2461) ;  /* 0xfffffffc00f09947 */ /* 0x004fea000383ffff */
[----:B------:R-:W-:Y:S05]  /*24000*/  BRA `(.L_x_2602) ;  /* 0xffffffac00307947 */ /* 0x000fea000383ffff */
.L_x_2473:
        /* <DEDUP_REMOVED lines=11> */
.L_x_2604:
[----:B------:R-:W-:Y:S05]  /*240c0*/  BSYNC B0 ;  /* 0x0000000000007941 */ /* 0x000fea0003800000 */
.L_x_2603:
[----:B------:R-:W-:Y:S05]  /*240d0*/  BRA `(.L_x_2605) ;  /* 0xffffffb800387947 */ /* 0x000fea000383ffff */
.L_x_2474:
[----:B------:R-:W-:Y:S01]  /*240e0*/  BSSY B0, `(.L_x_2606) ;  /* 0x0000006000007945 */ /* 0x000fe20003800000 */
[----:B------:R-:W-:-:S07]  /*240f0*/  IMAD.MOV.U32 R15, RZ, RZ, -0x1 ;  /* 0xffffffffff0f7424 */ /* 0x000fce00078e00ff */
[----:B------:R-:W-:Y:S05]  /*24100*/  WARPSYNC.COLLECTIVE R15, `(.L_x_2607) ;  /* 0x000000000f0c7348 */ /* 0x000fea0003c00000 */
[----:B------:R-:W-:Y:S02]  /*24110*/  ELECT P6, UR62, PT ;  /* 0x00000000003e782f */ /* 0x000fe400038c0000 */
[----:B------:R-:W-:Y:S01]  /*24120*/  MOV R14, UR62 ;  /* 0x0000003e000e7c02 */ /* 0x000fe20008000f00 */
[----:B------:R-:W-:Y:S10]  /*24130*/  ENDCOLLECTIVE ;  /* 0x000000000000791b */ /* 0x000ff40003800000 */
.L_x_2607:
[----:B------:R-:W-:Y:S05]  /*24140*/  BSYNC B0 ;  /* 0x0000000000007941 */ /* 0x000fea0003800000 */
.L_x_2606:
[----:B------:R-:W-:Y:S05]  /*24150*/  BRA `(.L_x_2608) ;  /* 0xffffffb800287947 */ /* 0x000fea000383ffff */
.L_x_2477:
[----:B0-----:R0:W1:Y:S02]  /*24160*/  SYNCS.PHASECHK.TRANS64.TRYWAIT P0, [R7+URZ+0x34840], R10 ;  /* 0x0348400a070075a7 */ /* 0x001064000800017f */
[----:B-1----:R-:W-:Y:S05]  /*24170*/  @!P0 NANOSLEEP.SYNCS 0x989680 ;  /* 0x009896800000895d */ /* 0x002fea0003900000 */
[----:B------:R-:W1:Y:S02]  /*24180*/  @!P0 SYNCS.PHASECHK.TRANS64 P0, [R7+URZ+0x34840], R10 ;  /* 0x0348400a070085a7 */ /* 0x000e64000800007f */
[----:B-1----:R-:W-:Y:S05]  /*24190*/  @!P0 BRA `(.L_x_2477) ;  /* 0xfffffffc00f08947 */ /* 0x002fea000383ffff */
[----:B------:R-:W-:Y:S05]  /*241a0*/  BRA `(.L_x_2609) ;  /* 0xffffffb8008c7947 */ /* 0x000fea000383ffff */
.L_x_2480:
        /* <DEDUP_REMOVED lines=8> */
.L_x_2488:
[----:B0-----:R0:W1:Y:S02]  /*24230*/  SYNCS.PHASECHK.TRANS64.TRYWAIT P0, [R7+URZ+0x34840], R8 ;  /* 0x03484008070075a7 */ /* 0x001064000800017f */
[----:B-1----:R-:W-:Y:S05]  /*24240*/  @!P0 NANOSLEEP.SYNCS 0x989680 ;  /* 0x009896800000895d */ /* 0x002fea0003900000 */
[----:B------:R-:W1:Y:S02]  /*24250*/  @!P0 SYNCS.PHASECHK.TRANS64 P0, [R7+URZ+0x34840], R8 ;  /* 0x03484008070085a7 */ /* 0x000e64000800007f */
[----:B-1----:R-:W-:Y:S05]  /*24260*/  @!P0 BRA `(.L_x_2488) ;  /* 0xfffffffc00f08947 */ /* 0x002fea000383ffff */
[----:B------:R-:W-:Y:S05]  /*24270*/  BRA `(.L_x_2611) ;  /* 0xffffffc000887947 */ /* 0x000fea000383ffff */
.L_x_2490:
[----:B0-----:R0:W1:Y:S02]  /*24280*/  SYNCS.PHASECHK.TRANS64.TRYWAIT P0, [R8+URZ+0x60], R7 ;  /* 0x00006007080075a7 */ /* 0x001064000800017f */
[----:B-1----:R-:W-:Y:S05]  /*24290*/  @!P0 NANOSLEEP.SYNCS 0x989680 ;  /* 0x009896800000895d */ /* 0x002fea0003900000 */
[----:B------:R-:W1:Y:S02]  /*242a0*/  @!P0 SYNCS.PHASECHK.TRANS64 P0, [R8+URZ+0x60], R7 ;  /* 0x00006007080085a7 */ /* 0x000e64000800007f */
[----:B-1----:R-:W-:Y:S05]  /*242b0*/  @!P0 BRA `(.L_x_2490) ;  /* 0xfffffffc00f08947 */ /* 0x002fea000383ffff */
[----:B------:R-:W-:Y:S05]  /*242c0*/  BRA `(.L_x_2612) ;  /* 0xffffffc400347947 */ /* 0x000fea000383ffff */
.L_x_2495:
[----:B-1----:R1:W2:Y:S02]  /*242d0*/  SYNCS.PHASECHK.TRANS64.TRYWAIT P0, [R2+URZ+0x34840], R3 ;  /* 0x03484003020075a7 */ /* 0x0022a4000800017f */
[----:B--2---:R-:W-:Y:S05]  /*242e0*/  @!P0 NANOSLEEP.SYNCS 0x989680 ;  /* 0x009896800000895d */ /* 0x004fea0003900000 */
[----:B------:R-:W2:Y:S02]  /*242f0*/  @!P0 SYNCS.PHASECHK.TRANS64 P0, [R2+URZ+0x34840], R3 ;  /* 0x03484003020085a7 */ /* 0x000ea4000800007f */
[----:B--2---:R-:W-:Y:S05]  /*24300*/  @!P0 BRA `(.L_x_2495) ;  /* 0xfffffffc00f08947 */ /* 0x004fea000383ffff */
[----:B------:R-:W-:Y:S05]  /*24310*/  BRA `(.L_x_2613) ;  /* 0xffffffc800907947 */ /* 0x000fea000383ffff */
.L_x_2497:
[----:B0-----:R0:W1:Y:S02]  /*24320*/  SYNCS.PHASECHK.TRANS64.TRYWAIT P1, [R3+URZ+0x60], R2 ;  /* 0x00006002030075a7 */ /* 0x001064000802017f */
[----:B-1----:R-:W-:Y:S05]  /*24330*/  @!P1 NANOSLEEP.SYNCS 0x989680 ;  /* 0x009896800000995d */ /* 0x002fea0003900000 */
[----:B------:R-:W1:Y:S02]  /*24340*/  @!P1 SYNCS.PHASECHK.TRANS64 P1, [R3+URZ+0x60], R2 ;  /* 0x00006002030095a7 */ /* 0x000e64000802007f */
[----:B-1----:R-:W-:Y:S05]  /*24350*/  @!P1 BRA `(.L_x_2497) ;  /* 0xfffffffc00f09947 */ /* 0x002fea000383ffff */
[----:B------:R-:W-:Y:S05]  /*24360*/  BRA `(.L_x_2614) ;  /* 0xffffffcc003c7947 */ /* 0x000fea000383ffff */
.L_x_2502:
[----:B--2---:R2:W3:Y:S02]  /*24370*/  SYNCS.PHASECHK.TRANS64.TRYWAIT P0, [R2+URZ+0x34840], R3 ;  /* 0x03484003020075a7 */ /* 0x0044e4000800017f */
[----:B---3--:R-:W-:Y:S05]  /*24380*/  @!P0 NANOSLEEP.SYNCS 0x989680 ;  /* 0x009896800000895d */ /* 0x008fea0003900000 */
[----:B------:R-:W3:Y:S02]  /*24390*/  @!P0 SYNCS.PHASECHK.TRANS64 P0, [R2+URZ+0x34840], R3 ;  /* 0x03484003020085a7 */ /* 0x000ee4000800007f */
[----:B---3--:R-:W-:Y:S05]  /*243a0*/  @!P0 BRA `(.L_x_2502) ;  /* 0xfffffffc00f08947 */ /* 0x008fea000383ffff */
[----:B------:R-:W-:Y:S05]  /*243b0*/  BRA `(.L_x_2615) ;  /* 0xffffffd000587947 */ /* 0x000fea000383ffff */
.L_x_2504:
[----:B0-----:R0:W1:Y:S02]  /*243c0*/  SYNCS.PHASECHK.TRANS64.TRYWAIT P1, [R2+URZ+0x60], R9 ;  /* 0x00006009020075a7 */ /* 0x001064000802017f */
[----:B-1----:R-:W-:Y:S05]  /*243d0*/  @!P1 NANOSLEEP.SYNCS 0x989680 ;  /* 0x009896800000995d */ /* 0x002fea0003900000 */
[----:B------:R-:W1:Y:S02]  /*243e0*/  @!P1 SYNCS.PHASECHK.TRANS64 P1, [R2+URZ+0x60], R9 ;  /* 0x00006009020095a7 */ /* 0x000e64000802007f */
[----:B-1----:R-:W-:Y:S05]  /*243f0*/  @!P1 BRA `(.L_x_2504) ;  /* 0xfffffffc00f09947 */ /* 0x002fea000383ffff */
[----:B------:R-:W-:Y:S05]  /*24400*/  BRA `(.L_x_2616) ;  /* 0xffffffd400087947 */ /* 0x000fea000383ffff */
.L_x_2511:
[----:B-1----:R1:W2:Y:S02]  /*24410*/  SYNCS.PHASECHK.TRANS64.TRYWAIT P0, [R3+URZ+0x34860], R0 ;  /* 0x03486000030075a7 */ /* 0x0022a4000800017f */
[----:B--2---:R-:W-:Y:S05]  /*24420*/  @!P0 NANOSLEEP.SYNCS 0x989680 ;  /* 0x009896800000895d */ /* 0x004fea0003900000 */
[----:B------:R-:W2:Y:S02]  /*24430*/  @!P0 SYNCS.PHASECHK.TRANS64 P0, [R3+URZ+0x34860], R0 ;  /* 0x03486000030085a7 */ /* 0x000ea4000800007f */
[----:B--2---:R-:W-:Y:S05]  /*24440*/  @!P0 BRA `(.L_x_2511) ;  /* 0xfffffffc00f08947 */ /* 0x004fea000383ffff */
[----:B------:R-:W-:Y:S05]  /*24450*/  BRA `(.L_x_2617) ;  /* 0xffffffd8000c7947 */ /* 0x000fea000383ffff */
.L_x_2513:
[----:B------:R-:W-:Y:S01]  /*24460*/  BSSY B0, `(.L_x_2618) ;  /* 0x0000008000007945 */ /* 0x000fe20003800000 */
[----:B------:R-:W-:Y:S02]  /*24470*/  IMAD.MOV.U32 R13, RZ, RZ, R16 ;  /* 0x000000ffff0d7224 */ /* 0x000fe400078e0010 */
[----:B------:R-:W-:Y:S02]  /*24480*/  IMAD.MOV.U32 R12, RZ, RZ, RZ ;  /* 0x000000ffff0c7224 */ /* 0x000fe400078e00ff */
[----:B------:R-:W-:Y:S02]  /*24490*/  IMAD.MOV.U32 R11, RZ, RZ, 0x1f ;  /* 0x0000001fff0b7424 */ /* 0x000fe400078e00ff */
[----:B0-----:R-:W-:-:S07]  /*244a0*/  IMAD.MOV.U32 R15, RZ, RZ, -0x1 ;  /* 0xffffffffff0f7424 */ /* 0x001fce00078e00ff */
[----:B-1----:R-:W-:Y:S05]  /*244b0*/  WARPSYNC.COLLECTIVE R15, `(.L_x_2619) ;  /* 0x000000000f087348 */ /* 0x002fea0003c00000 */
[----:B------:R0:W2:Y:S02]  /*244c0*/  SHFL.IDX P6, R14, R13, R12, R11 ;  /* 0x0000000c0d0e7389 */ /* 0x0000a400000c000b */
[----:B012---:R-:W-:Y:S01]  /*244d0*/  ENDCOLLECTIVE ;  /* 0x000000000000791b */ /* 0x007fe20003800000 */
.L_x_2619:
[----:B------:R-:W-:Y:S05]  /*244e0*/  BSYNC B0 ;  /* 0x0000000000007941 */ /* 0x000fea0003800000 */
.L_x_2618:
        /* <DEDUP_REMOVED lines=8> */
.L_x_2620:
[----:B------:R-:W-:Y:S01]  /*24570*/  IMAD.MOV.U32 R16, RZ, RZ, R14 ;  /* 0x000000ffff107224 */ /* 0x000fe200078e000e */
[----:B------:R-:W-:Y:S06]  /*24580*/  BRA `(.L_x_2621) ;  /* 0xffffffd800947947 */ /* 0x000fec000383ffff */
.L_x_2516:
[----:B------:R-:W-:Y:S01]  /*24590*/  BSSY B0, `(.L_x_2622) ;  /* 0x0000008000007945 */ /* 0x000fe20003800000 */
[----:B-----5:R-:W-:Y:S02]  /*245a0*/  IMAD.MOV.U32 R13, RZ, RZ, R17 ;  /* 0x000000ffff0d7224 */ /* 0x020fe400078e0011 */
[----:B------:R-:W-:Y:S02]  /*245b0*/  IMAD.MOV.U32 R12, RZ, RZ, 0x1 ;  /* 0x00000001ff0c7424 */ /* 0x000fe400078e00ff */
[----:B------:R-:W-:Y:S02]  /*245c0*/  IMAD.MOV.U32 R11, RZ, RZ, RZ ;  /* 0x000000ffff0b7224 */ /* 0x000fe400078e00ff */
[----:B0-----:R-:W-:-:S07]  /*245d0*/  IMAD.MOV.U32 R15, RZ, RZ, -0x1 ;  /* 0xffffffffff0f7424 */ /* 0x001fce00078e00ff */
[----:B-1234-:R-:W-:Y:S05]  /*245e0*/  WARPSYNC.COLLECTIVE R15, `(.L_x_2623) ;  /* 0x000000000f087348 */ /* 0x01efea0003c00000 */
[----:B------:R0:W0:Y:S02]  /*245f0*/  SHFL.UP P6, R14, R13, R12, R11 ;  /* 0x0400000c0d0e7389 */ /* 0x00002400000c000b */
[----:B01234-:R-:W-:Y:S01]  /*24600*/  ENDCOLLECTIVE ;  /* 0x000000000000791b */ /* 0x01ffe20003800000 */
.L_x_2623:
[----:B------:R-:W-:Y:S05]  /*24610*/  BSYNC B0 ;  /* 0x0000000000007941 */ /* 0x000fea0003800000 */
.L_x_2622:
        /* <DEDUP_REMOVED lines=10> */
.L_x_2624:
        /* <DEDUP_REMOVED lines=8> */
.L_x_2625:
        /* <DEDUP_REMOVED lines=8> */
.L_x_2626:
        /* <DEDUP_REMOVED lines=8> */
.L_x_2627:
        /* <DEDUP_REMOVED lines=8> */
.L_x_2628:
[----:B------:R-:W-:Y:S05]  /*248c0*/  BRA `(.L_x_2629) ;  /* 0xffffffd800587947 */ /* 0x000fea000383ffff */
.L_x_2521:
        /* <DEDUP_REMOVED lines=8> */
.L_x_2631:
[----:B------:R-:W-:Y:S05]  /*24950*/  BSYNC B0 ;  /* 0x0000000000007941 */ /* 0x000fea0003800000 */
.L_x_2630:
        /* <DEDUP_REMOVED lines=10> */
.L_x_2632:
        /* <DEDUP_REMOVED lines=8> */
.L_x_2633:
        /* <DEDUP_REMOVED lines=8> */
.L_x_2634:
        /* <DEDUP_REMOVED lines=8> */
.L_x_2635:
        /* <DEDUP_REMOVED lines=8> */
.L_x_2636:
[----:B------:R-:W-:Y:S05]  /*24c00*/  BRA `(.L_x_2637) ;  /* 0xffffffd8003c7947 */ /* 0x000fea000383ffff */
.L_x_2523:
[----:B------:R-:W-:Y:S01]  /*24c10*/  BSSY B0, `(.L_x_2638) ;  /* 0x0000006000007945 */ /* 0x000fe20003800000 */
[----:B------:R-:W-:Y:S01]  /*24c20*/  PLOP3.LUT P6, PT, P6, PT, PT, 0x8, 0x0 ;  /* 0x000000000000781c */ /* 0x000fe200037ce170 */
[----:B------:R-:W-:-:S12]  /*24c30*/  IMAD.MOV.U32 R15, RZ, RZ, -0x1 ;  /* 0xffffffffff0f7424 */ /* 0x000fd800078e00ff */
[----:B0-----:R-:W-:Y:S05]  /*24c40*/  WARPSYNC.COLLECTIVE R15, `(.L_x_2639) ;  /* 0x000000000f087348 */ /* 0x001fea0003c00000 */
[----:B------:R-:W-:Y:S01]  /*24c50*/  VOTE.ANY R14, PT, P6 ;  /* 0x00000000000e7806 */ /* 0x000fe200030e0100 */
[----:B0-----:R-:W-:Y:S06]  /*24c60*/  ENDCOLLECTIVE ;  /* 0x000000000000791b */ /* 0x001fec0003800000 */
.L_x_2639:
[----:B------:R-:W-:Y:S05]  /*24c70*/  BSYNC B0 ;  /* 0x0000000000007941 */ /* 0x000fea0003800000 */
.L_x_2638:
        /* <DEDUP_REMOVED lines=9> */
.L_x_2640:
[----:B------:R-:W-:Y:S01]  /*24d10*/  IMAD.MOV.U32 R17, RZ, RZ, R14 ;  /* 0x000000ffff117224 */ /* 0x000fe200078e000e */
[----:B------:R-:W-:Y:S06]  /*24d20*/  BRA `(.L_x_2641) ;  /* 0xffffffd8002c7947 */ /* 0x000fec000383ffff */
.L_x_2525:
[----:B------:R-:W-:Y:S01]  /*24d30*/  BSSY B0, `(.L_x_2642) ;  /* 0x0000007000007945 */ /* 0x000fe20003800000 */
[----:B------:R-:W-:Y:S02]  /*24d40*/  IMAD.MOV.U32 R13, RZ, RZ, R2 ;  /* 0x000000ffff0d7224 */ /* 0x000fe400078e0002 */
[----:B------:R-:W-:Y:S02]  /*24d50*/  IMAD.MOV.U32 R11, RZ, RZ, 0x1f ;  /* 0x0000001fff0b7424 */ /* 0x000fe400078e00ff */
[----:B------:R-:W-:-:S07]  /*24d60*/  IMAD.MOV.U32 R15, RZ, RZ, -0x1 ;  /* 0xffffffffff0f7424 */ /* 0x000fce00078e00ff */
[----:B012---:R-:W-:Y:S05]  /*24d70*/  WARPSYNC.COLLECTIVE R15, `(.L_x_2643) ;  /* 0x000000000f087348 */ /* 0x007fea0003c00000 */
[----:B------:R3:W4:Y:S02]  /*24d80*/  SHFL.IDX P6, R14, R13, R12, R11 ;  /* 0x0000000c0d0e7389 */ /* 0x00072400000c000b */
[----:B01234-:R-:W-:Y:S01]  /*24d90*/  ENDCOLLECTIVE ;  /* 0x000000000000791b */ /* 0x01ffe20003800000 */
.L_x_2643:
[----:B------:R-:W-:Y:S05]  /*24da0*/  BSYNC B0 ;  /* 0x0000000000007941 */ /* 0x000fea0003800000 */
.L_x_2642:
[----:B------:R-:W-:Y:S01]  /*24db0*/  IMAD.MOV.U32 R7, RZ, RZ, R14 ;  /* 0x000000ffff077224 */ /* 0x000fe200078e000e */
[----:B------:R-:W-:Y:S06]  /*24dc0*/  BRA `(.L_x_2524) ;  /* 0xffffffd800207947 */ /* 0x000fec000383ffff */
.L_x_2529:
[----:B-1----:R1:W2:Y:S02]  /*24dd0*/  SYNCS.PHASECHK.TRANS64.TRYWAIT P0, [R0+URZ+0x34820], R3 ;  /* 0x03482003000075a7 */ /* 0x0022a4000800017f */
[----:B--2---:R-:W-:Y:S05]  /*24de0*/  @!P0 NANOSLEEP.SYNCS 0x989680 ;  /* 0x009896800000895d */ /* 0x004fea0003900000 */
[----:B------:R-:W2:Y:S02]  /*24df0*/  @!P0 SYNCS.PHASECHK.TRANS64 P0, [R0+URZ+0x34820], R3 ;  /* 0x03482003000085a7 */ /* 0x000ea4000800007f */
[----:B--2---:R-:W-:Y:S05]  /*24e00*/  @!P0 BRA `(.L_x_2529) ;  /* 0xfffffffc00f08947 */ /* 0x004fea000383ffff */
[----:B------:R-:W-:Y:S05]  /*24e10*/  BRA `(.L_x_2644) ;  /* 0xffffffdc00947947 */ /* 0x000fea000383ffff */
.L_x_2530:
        /* <DEDUP_REMOVED lines=11> */
.L_x_2646:
[----:B------:R-:W-:Y:S05]  /*24ed0*/  BSYNC B0 ;  /* 0x0000000000007941 */ /* 0x000fea0003800000 */
.L_x_2645:
[----:B------:R-:W-:Y:S05]  /*24ee0*/  BRA `(.L_x_2647) ;  /* 0xffffffdc007c7947 */ /* 0x000fea000383ffff */
.L_x_2531:
[----:B------:R-:W-:Y:S01]  /*24ef0*/  BSSY B0, `(.L_x_2648) ;  /* 0x0000006000007945 */ /* 0x000fe20003800000 */
[----:B------:R-:W-:-:S07]  /*24f00*/  IMAD.MOV.U32 R15, RZ, RZ, -0x1 ;  /* 0xffffffffff0f7424 */ /* 0x000fce00078e00ff */
[----:B012---:R-:W-:Y:S05]  /*24f10*/  WARPSYNC.COLLECTIVE R15, `(.L_x_2649) ;  /* 0x000000000f0c7348 */ /* 0x007fea0003c00000 */
[----:B------:R-:W-:Y:S02]  /*24f20*/  ELECT P6, UR62, PT ;  /* 0x00000000003e782f */ /* 0x000fe400038c0000 */
[----:B------:R-:W-:Y:S01]  /*24f30*/  MOV R14, UR62 ;  /* 0x0000003e000e7c02 */ /* 0x000fe20008000f00 */
[----:B012---:R-:W-:Y:S10]  /*24f40*/  ENDCOLLECTIVE ;  /* 0x000000000000791b */ /* 0x007ff40003800000 */
.L_x_2649:
[----:B------:R-:W-:Y:S05]  /*24f50*/  BSYNC B0 ;  /* 0x0000000000007941 */ /* 0x000fea0003800000 */
.L_x_2648:
[----:B------:R-:W-:Y:S05]  /*24f60*/  BRA `(.L_x_2650) ;  /* 0xffffffdc00707947 */ /* 0x000fea000383ffff */
.L_x_2533:
[----:B-1----:R1:W2:Y:S02]  /*24f70*/  SYNCS.PHASECHK.TRANS64.TRYWAIT P0, [R6+URZ], R5 ;  /* 0x00000005060075a7 */ /* 0x0022a4000800017f */
[----:B--2---:R-:W-:Y:S05]  /*24f80*/  @!P0 NANOSLEEP.SYNCS 0x989680 ;  /* 0x009896800000895d */ /* 0x004fea0003900000 */
[----:B------:R-:W2:Y:S02]  /*24f90*/  @!P0 SYNCS.PHASECHK.TRANS64 P0, [R6+URZ], R5 ;  /* 0x00000005060085a7 */ /* 0x000ea4000800007f */
[----:B--2---:R-:W-:Y:S05]  /*24fa0*/  @!P0 BRA `(.L_x_2533) ;  /* 0xfffffffc00f08947 */ /* 0x004fea000383ffff */
[----:B------:R-:W-:Y:S05]  /*24fb0*/  BRA `(.L_x_2651) ;  /* 0xffffffdc00ac7947 */ /* 0x000fea000383ffff */
.L_x_2534:
[----:B--2---:R2:W3:Y:S02]  /*24fc0*/  SYNCS.PHASECHK.TRANS64.TRYWAIT P0, [R7+URZ], R2 ;  /* 0x00000002070075a7 */ /* 0x0044e4000800017f */
[----:B---3--:R-:W-:Y:S05]  /*24fd0*/  @!P0 NANOSLEEP.SYNCS 0x989680 ;  /* 0x009896800000895d */ /* 0x008fea0003900000 */
[----:B------:R-:W3:Y:S02]  /*24fe0*/  @!P0 SYNCS.PHASECHK.TRANS64 P0, [R7+URZ], R2 ;  /* 0x00000002070085a7 */ /* 0x000ee4000800007f */
[----:B---3--:R-:W-:Y:S05]  /*24ff0*/  @!P0 BRA `(.L_x_2534) ;  /* 0xfffffffc00f08947 */ /* 0x008fea000383ffff */
[----:B------:R-:W-:Y:S05]  /*25000*/  BRA `(.L_x_2652) ;  /* 0xffffffdc00a07947 */ /* 0x000fea000383ffff */
.L_x_2536:
[----:B---3--:R3:W4:Y:S02]  /*25010*/  SYNCS.PHASECHK.TRANS64.TRYWAIT P0, [R4+URZ], R5 ;  /* 0x00000005040075a7 */ /* 0x008724000800017f */
[----:B----4-:R-:W-:Y:S05]  /*25020*/  @!P0 NANOSLEEP.SYNCS 0x989680 ;  /* 0x009896800000895d */ /* 0x010fea0003900000 */
[----:B------:R-:W4:Y:S02]  /*25030*/  @!P0 SYNCS.PHASECHK.TRANS64 P0, [R4+URZ], R5 ;  /* 0x00000005040085a7 */ /* 0x000f24000800007f */
[----:B----4-:R-:W-:Y:S05]  /*25040*/  @!P0 BRA `(.L_x_2536) ;  /* 0xfffffffc00f08947 */ /* 0x010fea000383ffff */
[----:B------:R-:W-:Y:S05]  /*25050*/  BRA `(.L_x_2653) ;  /* 0xffffffdc00a87947 */ /* 0x000fea000383ffff */
.L_x_2654:
        /* <DEDUP_REMOVED lines=10> */
.L_x_2664:


//--------------------- .nv.global.init           --------------------------
	.section	.nv.global.init,"aw",@progbits
.nv.global.init:
	.type		$str$23,@object
	.size		$str$23,($str$24 - $str$23)
$str$23:
        /*0000*/ 	.byte	0x28, 0x61, 0x64, 0x64, 0x72, 0x65, 0x73, 0x73, 0x20, 0x26, 0x20, 0x6d, 0x61, 0x73, 0x6b, 0x29
        /*0010*/ 	.byte	0x20, 0x3d, 0x3d, 0x20, 0x30, 0x00
	.type		$str$24,@object
	.size		$str$24,(__unnamed_5 - $str$24)
$str$24:
        /*0016*/ 	.byte	0x2f, 0x74, 0x6d, 0x70, 0x2f, 0x6f, 0x73, 0x73, 0x5f, 0x6b, 0x65, 0x72, 0x6e, 0x65, 0x6c, 0x73
        /*0026*/ 	.byte	0x5f, 0x73, 0x72, 0x63, 0x2f, 0x66, 0x6c, 0x61, 0x73, 0x68, 0x5f, 0x61, 0x74, 0x74, 0x65, 0x6e
        /*0036*/ 	.byte	0x74, 0x69, 0x6f, 0x6e, 0x2f, 0x63, 0x73, 0x72, 0x63, 0x2f, 0x63, 0x75, 0x74, 0x6c, 0x61, 0x73
        /*0046*/ 	.byte	0x73, 0x2f, 0x69, 0x6e, 0x63, 0x6c, 0x75, 0x64, 0x65, 0x2f, 0x63, 0x75, 0x74, 0x65, 0x2f, 0x70
        /*0056*/ 	.byte	0x6f, 0x69, 0x6e, 0x74, 0x65, 0x72, 0x5f, 0x66, 0x6c, 0x61, 0x67, 0x67, 0x65, 0x64, 0x2e, 0x68
        /*0066*/ 	.byte	0x70, 0x70, 0x00
	.type		__unnamed_5,@object
	.size		__unnamed_5,(__unnamed_11 - __unnamed_5)
__unnamed_5:
        /* <DEDUP_REMOVED lines=25> */
	.type		__unnamed_11,@object
	.size		__unnamed_11,(__unnamed_6 - __unnamed_11)
__unnamed_11:
        /* <DEDUP_REMOVED lines=25> */
	.type		__unnamed_6,@object
	.size		__unnamed_6,(__unnamed_9 - __unnamed_6)
__unnamed_6:
        /* <DEDUP_REMOVED lines=25> */
	.type		__unnamed_9,@object
	.size		__unnamed_9,(__unnamed_3 - __unnamed_9)
__unnamed_9:
        /* <DEDUP_REMOVED lines=29> */
	.type		__unnamed_3,@object
	.size		__unnamed_3,(__unnamed_4 - __unnamed_3)
__unnamed_3:
        /* <DEDUP_REMOVED lines=29> */
	.type		__unnamed_4,@object
	.size		__unnamed_4,(__unnamed_8 - __unnamed_4)
__unnamed_4:
        /* <DEDUP_REMOVED lines=29> */
	.type		__unnamed_8,@object
	.size		__unnamed_8,(__unnamed_10 - __unnamed_8)
__unnamed_8:
        /* <DEDUP_REMOVED lines=29> */
	.type		__unnamed_10,@object
	.size		__unnamed_10,(__unnamed_2 - __unnamed_10)
__unnamed_10:
        /* <DEDUP_REMOVED lines=29> */
	.type		__unnamed_2,@object
	.size		__unnamed_2,(__unnamed_1 - __unnamed_2)
__unnamed_2:
        /* <DEDUP_REMOVED lines=29> */
	.type		__unnamed_1,@object
	.size		__unnamed_1,(__unnamed_7 - __unnamed_1)
__unnamed_1:
        /* <DEDUP_REMOVED lines=29> */
        /*11a5*/ 	.byte	0x5d, 0x00
	.type		__unnamed_7,@object
	.size		__unnamed_7,(.L_6 - __unnamed_7)
__unnamed_7:
        /* <DEDUP_REMOVED lines=30> */
.L_6:


//--------------------- .nv.shared._ZN7cutlass13device_kernelIN5flash11enable_sm90INS1_16FlashAttnFwdSm90INS1_25CollectiveMainloopFwdSm90ILi2EN4cute5tupleIJNS5_1CILi1EEES8_S8_EEENS6_IJNS7_ILi128EEESA_NS7_ILi192EEEEEELi128ENS_10bfloat16_tEfNS_4arch4Sm90ELb0ELb0ELb0ELb0ELb0ELb0ELb0ELb1ELb1ELb0ELb0ELb0EEENS1_21CollectiveEpilogueFwdINS6_IJSA_SA_SA_EEES9_SD_SF_Li256ELb0ELb0ELb0ELb0EEENS1_29StaticPersistentTileSchedulerILb0EEEEEEEEEvNT_6ParamsE --------------------------
	.section	.nv.shared._ZN7cutlass13device_kernelIN5flash11enable_sm90INS1_16FlashAttnFwdSm90INS1_25CollectiveMainloopFwdSm90ILi2EN4cute5tupleIJNS5_1CILi1EEES8_S8_EEENS6_IJNS7_ILi128EEESA_NS7_ILi192EEEEEELi128ENS_10bfloat16_tEfNS_4arch4Sm90ELb0ELb0ELb0ELb0ELb0ELb0ELb0ELb1ELb1ELb0ELb0ELb0EEENS1_21CollectiveEpilogueFwdINS6_IJSA_SA_SA_EEES9_SD_SF_Li256ELb0ELb0ELb0ELb0EEENS1_29StaticPersistentTileSchedulerILb0EEEEEEEEEvNT_6ParamsE,"aw",@nobits
	.sectionflags	@""
	.align	16
	.zero		1024


//--------------------- .nv.shared.reserved.0     --------------------------
	.section	.nv.shared.reserved.0,"aw",@nobits
	.weak		__nv_reservedSMEM_offset_0_alias
	.size		__nv_reservedSMEM_offset_0_alias, 0, 0
	.other		__nv_reservedSMEM_offset_0_alias,@"STO_CUDA_RESERVED_SHARED STV_DEFAULT"
__nv_reservedSMEM_offset_0_alias:
	.zero		0


//--------------------- .nv.global                --------------------------
	.section	.nv.global,"aw",@nobits
.nv.global:
	.type		_ZN70_INTERNAL_0df01427_34_flash_fwd_hdim192_128_bf16_sm90_cu_a7f3af4d_39674cute1_E,@object
	.size		_ZN70_INTERNAL_0df01427_34_flash_fwd_hdim192_128_bf16_sm90_cu_a7f3af4d_39674cute1_E,(_ZN70_INTERNAL_0df01427_34_flash_fwd_hdim192_128_bf16_sm90_cu_a7f3af4d_39674cuda3std3__45__cpo6cbeginE - _ZN70_INTERNAL_0df01427_34_flash_fwd_hdim192_128_bf16_sm90_cu_a7f3af4d_39674cute1_E)
_ZN70_INTERNAL_0df01427_34_flash_fwd_hdim192_128_bf16_sm90_cu_a7f3af4d_39674cute1_E:
	.zero		1
	.type		_ZN70_INTERNAL_0df01427_34_flash_fwd_hdim192_128_bf16_sm90_cu_a7f3af4d_39674cuda3std3__45__cpo6cbeginE,@object
	.size		_ZN70_INTERNAL_0df01427_34_flash_fwd_hdim192_128_bf16_sm90_cu_a7f3af4d_39674cuda3std3__45__cpo6cbeginE,(_ZN70_INTERNAL_0df01427_34_flash_fwd_hdim192_128_bf16_sm90_cu_a7f3af4d_39674cuda3std3__48in_placeE - _ZN70_INTERNAL_0df01427_34_flash_fwd_hdim192_128_bf16_sm90_cu_a7f3af4d_39674cuda3std3__45__cpo6cbeginE)
_ZN70_INTERNAL_0df01427_34_flash_fwd_hdim192_128_bf16_sm90_cu_a7f3af4d_39674cuda3std3__45__cpo6cbeginE:
	.zero		1
	.type		_ZN70_INTERNAL_0df01427_34_flash_fwd_hdim192_128_bf16_sm90_cu_a7f3af4d_39674cuda3std3__48in_placeE,@object
	.size		_ZN70_INTERNAL_0df01427_34_flash_fwd_hdim192_128_bf16_sm90_cu_a7f3af4d_39674cuda3std3__48in_placeE,(_ZN70_INTERNAL_0df01427_34_flash_fwd_hdim192_128_bf16_sm90_cu_a7f3af4d_39674cuda3std6ranges3__45__cpo9iter_moveE - _ZN70_INTERNAL_0df01427_34_flash_fwd_hdim192_128_bf16_sm90_cu_a7f3af4d_39674cuda3std3__48in_placeE)
_ZN70_INTERNAL_0df01427_34_flash_fwd_hdim192_128_bf16_sm90_cu_a7f3af4d_39674cuda3std3__48in_placeE:
	.zero		1
	.type		_ZN70_INTERNAL_0df01427_34_flash_fwd_hdim192_128_bf16_sm90_cu_a7f3af4d_39674cuda3std6ranges3__45__cpo9iter_moveE,@object
	.size		_ZN70_INTERNAL_0df01427_34_flash_fwd_hdim192_128_bf16_sm90_cu_a7f3af4d_39674cuda3std6ranges3__45__cpo9iter_moveE,(_ZN70_INTERNAL_0df01427_34_flash_fwd_hdim192_128_bf16_sm90_cu_a7f3af4d_39674cuda3std3__45__cpo5beginE - _ZN70_INTERNAL_0df01427_34_flash_fwd_hdim192_128_bf16_sm90_cu_a7f3af4d_39674cuda3std6ranges3__45__cpo9iter_moveE)
_ZN70_INTERNAL_0df01427_34_flash_fwd_hdim192_128_bf16_sm90_cu_a7f3af4d_39674cuda3std6ranges3__45__cpo9iter_moveE:
	.zero		1
	.type		_ZN70_INTERNAL_0df01427_34_flash_fwd_hdim192_128_bf16_sm90_cu_a7f3af4d_39674cuda3std3__45__cpo5beginE,@object
	.size		_ZN70_INTERNAL_0df01427_34_flash_fwd_hdim192_128_bf16_sm90_cu_a7f3af4d_39674cuda3std3__45__cpo5beginE,(_ZN70_INTERNAL_0df01427_34_flash_fwd_hdim192_128_bf16_sm90_cu_a7f3af4d_39674cuda3std3__472_GLOBAL__N__0df01427_34_flash_fwd_hdim192_128_bf16_sm90_cu_a7f3af4d_39676ignoreE - _ZN70_INTERNAL_0df01427_34_flash_fwd_hdim192_128_bf16_sm90_cu_a7f3af4d_39674cuda3std3__45__cpo5beginE)
_ZN70_INTERNAL_0df01427_34_flash_fwd_hdim192_128_bf16_sm90_cu_a7f3af4d_39674cuda3std3__45__cpo5beginE:
	.zero		1
	.type		_ZN70_INTERNAL_0df01427_34_flash_fwd_hdim192_128_bf16_sm90_cu_a7f3af4d_39674cuda3std3__472_GLOBAL__N__0df01427_34_flash_fwd_hdim192_128_bf16_sm90_cu_a7f3af4d_39676ignoreE,@object
	.size		_ZN70_INTERNAL_0df01427_34_flash_fwd_hdim192_128_bf16_sm90_cu_a7f3af4d_39674cuda3std3__472_GLOBAL__N__0df01427_34_flash_fwd_hdim192_128_bf16_sm90_cu_a7f3af4d_39676ignoreE,(_ZN70_INTERNAL_0df01427_34_flash_fwd_hdim192_128_bf16_sm90_cu_a7f3af4d_39674cute7productE - _ZN70_INTERNAL_0df01427_34_flash_fwd_hdim192_128_bf16_sm90_cu_a7f3af4d_39674cuda3std3__472_GLOBAL__N__0df01427_34_flash_fwd_hdim192_128_bf16_sm90_cu_a7f3af4d_39676ignoreE)
_ZN70_INTERNAL_0df01427_34_flash_fwd_hdim192_128_bf16_sm90_cu_a7f3af4d_39674cuda3std3__472_GLOBAL__N__0df01427_34_flash_fwd_hdim192_128_bf16_sm90_cu_a7f3af4d_39676ignoreE:
	.zero		1
	.type		_ZN70_INTERNAL_0df01427_34_flash_fwd_hdim192_128_bf16_sm90_cu_a7f3af4d_39674cute7productE,@object
	.size		_ZN70_INTERNAL_0df01427_34_flash_fwd_hdim192_128_bf16_sm90_cu_a7f3af4d_39674cute7productE,(_ZN70_INTERNAL_0df01427_34_flash_fwd_hdim192_128_bf16_sm90_cu_a7f3af4d_39674cuda3std3__45__cpo3endE - _ZN70_INTERNAL_0df01427_34_flash_fwd_hdim192_128_bf16_sm90_cu_a7f3af4d_39674cute7productE)
_ZN70_INTERNAL_0df01427_34_flash_fwd_hdim192_128_bf16_sm90_cu_a7f3af4d_39674cute7productE:
	.zero		1
	.type		_ZN70_INTERNAL_0df01427_34_flash_fwd_hdim192_128_bf16_sm90_cu_a7f3af4d_39674cuda3std3__45__cpo3endE,@object
	.size		_ZN70_INTERNAL_0df01427_34_flash_fwd_hdim192_128_bf16_sm90_cu_a7f3af4d_39674cuda3std3__45__cpo3endE,(_ZN70_INTERNAL_0df01427_34_flash_fwd_hdim192_128_bf16_sm90_cu_a7f3af4d_39674cuda3std3__419piecewise_constructE - _ZN70_INTERNAL_0df01427_34_flash_fwd_hdim192_128_bf16_sm90_cu_a7f3af4d_39674cuda3std3__45__cpo3endE)
_ZN70_INTERNAL_0df01427_34_flash_fwd_hdim192_128_bf16_sm90_cu_a7f3af4d_39674cuda3std3__45__cpo3endE:
	.zero		1
	.type		_ZN70_INTERNAL_0df01427_34_flash_fwd_hdim192_128_bf16_sm90_cu_a7f3af4d_39674cuda3std3__419piecewise_constructE,@object
	.size		_ZN70_INTERNAL_0df01427_34_flash_fwd_hdim192_128_bf16_sm90_cu_a7f3af4d_39674cuda3std3__419piecewise_constructE,(_ZN70_INTERNAL_0df01427_34_flash_fwd_hdim192_128_bf16_sm90_cu_a7f3af4d_39674cuda3std3__45__cpo4cendE - _ZN70_INTERNAL_0df01427_34_flash_fwd_hdim192_128_bf16_sm90_cu_a7f3af4d_39674cuda3std3__419piecewise_constructE)
_ZN70_INTERNAL_0df01427_34_flash_fwd_hdim192_128_bf16_sm90_cu_a7f3af4d_39674cuda3std3__419piecewise_constructE:
	.zero		1
	.type		_ZN70_INTERNAL_0df01427_34_flash_fwd_hdim192_128_bf16_sm90_cu_a7f3af4d_39674cuda3std3__45__cpo4cendE,@object
	.size		_ZN70_INTERNAL_0df01427_34_flash_fwd_hdim192_128_bf16_sm90_cu_a7f3af4d_39674cuda3std3__45__cpo4cendE,(_ZN70_INTERNAL_0df01427_34_flash_fwd_hdim192_128_bf16_sm90_cu_a7f3af4d_39674cuda3std6ranges3__45__cpo4swapE - _ZN70_INTERNAL_0df01427_34_flash_fwd_hdim192_128_bf16_sm90_cu_a7f3af4d_39674cuda3std3__45__cpo4cendE)
_ZN70_INTERNAL_0df01427_34_flash_fwd_hdim192_128_bf16_sm90_cu_a7f3af4d_39674cuda3std3__45__cpo4cendE:
	.zero		1
	.type		_ZN70_INTERNAL_0df01427_34_flash_fwd_hdim192_128_bf16_sm90_cu_a7f3af4d_39674cuda3std6ranges3__45__cpo4swapE,@object
	.size		_ZN70_INTERNAL_0df01427_34_flash_fwd_hdim192_128_bf16_sm90_cu_a7f3af4d_39674cuda3std6ranges3__45__cpo4swapE,(.L_18 - _ZN70_INTERNAL_0df01427_34_flash_fwd_hdim192_128_bf16_sm90_cu_a7f3af4d_39674cuda3std6ranges3__45__cpo4swapE)
_ZN70_INTERNAL_0df01427_34_flash_fwd_hdim192_128_bf16_sm90_cu_a7f3af4d_39674cuda3std6ranges3__45__cpo4swapE:
	.zero		1
.L_18:


//--------------------- .nv.shared._ZN7cutlass13device_kernelIN5flash11enable_sm90INS1_16FlashAttnFwdSm90INS1_25CollectiveMainloopFwdSm90ILi2EN4cute5tupleIJNS5_1CILi2EEENS7_ILi1EEES9_EEENS6_IJNS7_ILi128EEESB_NS7_ILi192EEEEEELi128ENS_10bfloat16_tEfNS_4arch4Sm90ELb0ELb0ELb0ELb0ELb0ELb0ELb0ELb1ELb1ELb0ELb0ELb0EEENS1_21CollectiveEpilogueFwdINS6_IJSB_SB_SB_EEESA_SE_SG_Li256ELb0ELb0ELb0ELb0EEENS1_29StaticPersistentTileSchedulerILb0EEEEEEEEEvNT_6ParamsE --------------------------
	.section	.nv.shared._ZN7cutlass13device_kernelIN5flash11enable_sm90INS1_16FlashAttnFwdSm90INS1_25CollectiveMainloopFwdSm90ILi2EN4cute5tupleIJNS5_1CILi2EEENS7_ILi1EEES9_EEENS6_IJNS7_ILi128EEESB_NS7_ILi192EEEEEELi128ENS_10bfloat16_tEfNS_4arch4Sm90ELb0ELb0ELb0ELb0ELb0ELb0ELb0ELb1ELb1ELb0ELb0ELb0EEENS1_21CollectiveEpilogueFwdINS6_IJSB_SB_SB_EEESA_SE_SG_Li256ELb0ELb0ELb0ELb0EEENS1_29StaticPersistentTileSchedulerILb0EEEEEEEEEvNT_6ParamsE,"aw",@nobits
	.sectionflags	@""
	.align	16
	.zero		1024


//--------------------- .nv.shared._ZN7cutlass13device_kernelIN5flash11enable_sm90INS1_16FlashAttnFwdSm90INS1_25CollectiveMainloopFwdSm90ILi2EN4cute5tupleIJNS5_1CILi1EEES8_S8_EEENS6_IJNS7_ILi128EEESA_NS7_ILi192EEEEEELi128ENS_10bfloat16_tEfNS_4arch4Sm90ELb0ELb0ELb0ELb1ELb0ELb0ELb0ELb1ELb1ELb0ELb0ELb0EEENS1_21CollectiveEpilogueFwdINS6_IJSA_SA_SA_EEES9_SD_SF_Li256ELb1ELb0ELb0ELb0EEENS1_36VarlenDynamicPersistentTileSchedulerILi128ELi128ELi256ELi32ELb0ELb0ELb1ELb0ELb1ELb1EEEEEEEEEvNT_6ParamsE --------------------------
	.section	.nv.shared._ZN7cutlass13device_kernelIN5flash11enable_sm90INS1_16FlashAttnFwdSm90INS1_25CollectiveMainloopFwdSm90ILi2EN4cute5tupleIJNS5_1CILi1EEES8_S8_EEENS6_IJNS7_ILi128EEESA_NS7_ILi192EEEEEELi128ENS_10bfloat16_tEfNS_4arch4Sm90ELb0ELb0ELb0ELb1ELb0ELb0ELb0ELb1ELb1ELb0ELb0ELb0EEENS1_21CollectiveEpilogueFwdINS6_IJSA_SA_SA_EEES9_SD_SF_Li256ELb1ELb0ELb0ELb0EEENS1_36VarlenDynamicPersistentTileSchedulerILi128ELi128ELi256ELi32ELb0ELb0ELb1ELb0ELb1ELb1EEEEEEEEEvNT_6ParamsE,"aw",@nobits
	.sectionflags	@""
	.align	16
	.zero		1024


//--------------------- .nv.shared._ZN7cutlass13device_kernelIN5flash11enable_sm90INS1_16FlashAttnFwdSm90INS1_25CollectiveMainloopFwdSm90ILi2EN4cute5tupleIJNS5_1CILi1EEES8_S8_EEENS6_IJNS7_ILi128EEESA_NS7_ILi192EEEEEELi128ENS_10bfloat16_tEfNS_4arch4Sm90ELb0ELb0ELb0ELb1ELb0ELb1ELb0ELb1ELb1ELb0ELb0ELb0EEENS1_21CollectiveEpilogueFwdINS6_IJSA_SA_SA_EEES9_SD_SF_Li256ELb1ELb0ELb0ELb0EEENS1_36VarlenDynamicPersistentTileSchedulerILi128ELi128ELi256ELi32ELb0ELb0ELb1ELb0ELb1ELb1EEEEEEEEEvNT_6ParamsE --------------------------
	.section	.nv.shared._ZN7cutlass13device_kernelIN5flash11enable_sm90INS1_16FlashAttnFwdSm90INS1_25CollectiveMainloopFwdSm90ILi2EN4cute5tupleIJNS5_1CILi1EEES8_S8_EEENS6_IJNS7_ILi128EEESA_NS7_ILi192EEEEEELi128ENS_10bfloat16_tEfNS_4arch4Sm90ELb0ELb0ELb0ELb1ELb0ELb1ELb0ELb1ELb1ELb0ELb0ELb0EEENS1_21CollectiveEpilogueFwdINS6_IJSA_SA_SA_EEES9_SD_SF_Li256ELb1ELb0ELb0ELb0EEENS1_36VarlenDynamicPersistentTileSchedulerILi128ELi128ELi256ELi32ELb0ELb0ELb1ELb0ELb1ELb1EEEEEEEEEvNT_6ParamsE,"aw",@nobits
	.sectionflags	@""
	.align	16
	.zero		1024


//--------------------- .nv.shared._ZN7cutlass13device_kernelIN5flash11enable_sm90INS1_16FlashAttnFwdSm90INS1_25CollectiveMainloopFwdSm90ILi2EN4cute5tupleIJNS5_1CILi1EEES8_S8_EEENS6_IJNS7_ILi128EEENS7_ILi96EEENS7_ILi192EEEEEELi128ENS_10bfloat16_tEfNS_4arch4Sm90ELb0ELb1ELb0ELb0ELb0ELb0ELb0ELb1ELb1ELb0ELb0ELb0EEENS1_21CollectiveEpilogueFwdINS6_IJSA_SA_SB_EEES9_SE_SG_Li256ELb0ELb0ELb0ELb0EEENS1_30DynamicPersistentTileSchedulerILi256ELi32ELb0ELb0ELb1EEEEEEEEEvNT_6ParamsE --------------------------
	.section	.nv.shared._ZN7cutlass13device_kernelIN5flash11enable_sm90INS1_16FlashAttnFwdSm90INS1_25CollectiveMainloopFwdSm90ILi2EN4cute5tupleIJNS5_1CILi1EEES8_S8_EEENS6_IJNS7_ILi128EEENS7_ILi96EEENS7_ILi192EEEEEELi128ENS_10bfloat16_tEfNS_4arch4Sm90ELb0ELb1ELb0ELb0ELb0ELb0ELb0ELb1ELb1ELb0ELb0ELb0EEENS1_21CollectiveEpilogueFwdINS6_IJSA_SA_SB_EEES9_SE_SG_Li256ELb0ELb0ELb0ELb0EEENS1_30DynamicPersistentTileSchedulerILi256ELi32ELb0ELb0ELb1EEEEEEEEEvNT_6ParamsE,"aw",@nobits
	.sectionflags	@""
	.align	16
	.zero		1024


//--------------------- .nv.shared._ZN7cutlass13device_kernelIN5flash11enable_sm90INS1_16FlashAttnFwdSm90INS1_25CollectiveMainloopFwdSm90ILi2EN4cute5tupleIJNS5_1CILi1EEES8_S8_EEENS6_IJNS7_ILi128EEENS7_ILi96EEENS7_ILi192EEEEEELi128ENS_10bfloat16_tEfNS_4arch4Sm90ELb0ELb1ELb0ELb1ELb0ELb0ELb0ELb1ELb1ELb0ELb0ELb0EEENS1_21CollectiveEpilogueFwdINS6_IJSA_SA_SB_EEES9_SE_SG_Li256ELb1ELb0ELb0ELb0EEENS1_36VarlenDynamicPersistentTileSchedulerILi128ELi96ELi256ELi32ELb0ELb0ELb1ELb1ELb0ELb1EEEEEEEEEvNT_6ParamsE --------------------------
	.section	.nv.shared._ZN7cutlass13device_kernelIN5flash11enable_sm90INS1_16FlashAttnFwdSm90INS1_25CollectiveMainloopFwdSm90ILi2EN4cute5tupleIJNS5_1CILi1EEES8_S8_EEENS6_IJNS7_ILi128EEENS7_ILi96EEENS7_ILi192EEEEEELi128ENS_10bfloat16_tEfNS_4arch4Sm90ELb0ELb1ELb0ELb1ELb0ELb0ELb0ELb1ELb1ELb0ELb0ELb0EEENS1_21CollectiveEpilogueFwdINS6_IJSA_SA_SB_EEES9_SE_SG_Li256ELb1ELb0ELb0ELb0EEENS1_36VarlenDynamicPersistentTileSchedulerILi128ELi96ELi256ELi32ELb0ELb0ELb1ELb1ELb0ELb1EEEEEEEEEvNT_6ParamsE,"aw",@nobits
	.sectionflags	@""
	.align	16
	.zero		1024


//--------------------- .nv.shared._ZN7cutlass13device_kernelIN5flash11enable_sm90INS1_16FlashAttnFwdSm90INS1_25CollectiveMainloopFwdSm90ILi2EN4cute5tupleIJNS5_1CILi1EEES8_S8_EEENS6_IJNS7_ILi128EEENS7_ILi96EEENS7_ILi192EEEEEELi128ENS_10bfloat16_tEfNS_4arch4Sm90ELb0ELb1ELb0ELb1ELb0ELb1ELb0ELb1ELb1ELb0ELb0ELb0EEENS1_21CollectiveEpilogueFwdINS6_IJSA_SA_SB_EEES9_SE_SG_Li256ELb1ELb0ELb0ELb0EEENS1_36VarlenDynamicPersistentTileSchedulerILi128ELi96ELi256ELi32ELb0ELb0ELb1ELb1ELb0ELb1EEEEEEEEEvNT_6ParamsE --------------------------
	.section	.nv.shared._ZN7cutlass13device_kernelIN5flash11enable_sm90INS1_16FlashAttnFwdSm90INS1_25CollectiveMainloopFwdSm90ILi2EN4cute5tupleIJNS5_1CILi1EEES8_S8_EEENS6_IJNS7_ILi128EEENS7_ILi96EEENS7_ILi192EEEEEELi128ENS_10bfloat16_tEfNS_4arch4Sm90ELb0ELb1ELb0ELb1ELb0ELb1ELb0ELb1ELb1ELb0ELb0ELb0EEENS1_21CollectiveEpilogueFwdINS6_IJSA_SA_SB_EEES9_SE_SG_Li256ELb1ELb0ELb0ELb0EEENS1_36VarlenDynamicPersistentTileSchedulerILi128ELi96ELi256ELi32ELb0ELb0ELb1ELb1ELb0ELb1EEEEEEEEEvNT_6ParamsE,"aw",@nobits
	.sectionflags	@""
	.align	16
	.zero		1024


//--------------------- .nv.shared._ZN7cutlass13device_kernelIN5flash11enable_sm90INS1_16FlashAttnFwdSm90INS1_25CollectiveMainloopFwdSm90ILi2EN4cute5tupleIJNS5_1CILi1EEES8_S8_EEENS6_IJNS7_ILi128EEESA_NS7_ILi192EEEEEELi128ENS_10bfloat16_tEfNS_4arch4Sm90ELb1ELb0ELb0ELb0ELb0ELb0ELb0ELb1ELb1ELb0ELb0ELb0EEENS1_21CollectiveEpilogueFwdINS6_IJSA_SA_SA_EEES9_SD_SF_Li256ELb0ELb0ELb0ELb0EEENS1_30DynamicPersistentTileSchedulerILi256ELi32ELb0ELb0ELb1EEEEEEEEEvNT_6ParamsE --------------------------
	.section	.nv.shared._ZN7cutlass13device_kernelIN5flash11enable_sm90INS1_16FlashAttnFwdSm90INS1_25CollectiveMainloopFwdSm90ILi2EN4cute5tupleIJNS5_1CILi1EEES8_S8_EEENS6_IJNS7_ILi128EEESA_NS7_ILi192EEEEEELi128ENS_10bfloat16_tEfNS_4arch4Sm90ELb1ELb0ELb0ELb0ELb0ELb0ELb0ELb1ELb1ELb0ELb0ELb0EEENS1_21CollectiveEpilogueFwdINS6_IJSA_SA_SA_EEES9_SD_SF_Li256ELb0ELb0ELb0ELb0EEENS1_30DynamicPersistentTileSchedulerILi256ELi32ELb0ELb0ELb1EEEEEEEEEvNT_6ParamsE,"aw",@nobits
	.sectionflags	@""
	.align	16
	.zero		1024


//--------------------- .nv.shared._ZN7cutlass13device_kernelIN5flash11enable_sm90INS1_16FlashAttnFwdSm90INS1_25CollectiveMainloopFwdSm90ILi2EN4cute5tupleIJNS5_1CILi1EEES8_S8_EEENS6_IJNS7_ILi128EEESA_NS7_ILi192EEEEEELi128ENS_10bfloat16_tEfNS_4arch4Sm90ELb1ELb0ELb0ELb1ELb0ELb0ELb0ELb1ELb1ELb0ELb0ELb0EEENS1_21CollectiveEpilogueFwdINS6_IJSA_SA_SA_EEES9_SD_SF_Li256ELb1ELb0ELb0ELb0EEENS1_36VarlenDynamicPersistentTileSchedulerILi128ELi128ELi256ELi32ELb0ELb0ELb1ELb1ELb1ELb1EEEEEEEEEvNT_6ParamsE --------------------------
	.section	.nv.shared._ZN7cutlass13device_kernelIN5flash11enable_sm90INS1_16FlashAttnFwdSm90INS1_25CollectiveMainloopFwdSm90ILi2EN4cute5tupleIJNS5_1CILi1EEES8_S8_EEENS6_IJNS7_ILi128EEESA_NS7_ILi192EEEEEELi128ENS_10bfloat16_tEfNS_4arch4Sm90ELb1ELb0ELb0ELb1ELb0ELb0ELb0ELb1ELb1ELb0ELb0ELb0EEENS1_21CollectiveEpilogueFwdINS6_IJSA_SA_SA_EEES9_SD_SF_Li256ELb1ELb0ELb0ELb0EEENS1_36VarlenDynamicPersistentTileSchedulerILi128ELi128ELi256ELi32ELb0ELb0ELb1ELb1ELb1ELb1EEEEEEEEEvNT_6ParamsE,"aw",@nobits
	.sectionflags	@""
	.align	16
	.zero		1024


//--------------------- .nv.shared._ZN7cutlass13device_kernelIN5flash11enable_sm90INS1_16FlashAttnFwdSm90INS1_25CollectiveMainloopFwdSm90ILi2EN4cute5tupleIJNS5_1CILi1EEES8_S8_EEENS6_IJNS7_ILi128EEESA_NS7_ILi192EEEEEELi128ENS_10bfloat16_tEfNS_4arch4Sm90ELb1ELb0ELb0ELb1ELb0ELb1ELb0ELb1ELb1ELb0ELb0ELb0EEENS1_21CollectiveEpilogueFwdINS6_IJSA_SA_SA_EEES9_SD_SF_Li256ELb1ELb0ELb0ELb0EEENS1_36VarlenDynamicPersistentTileSchedulerILi128ELi128ELi256ELi32ELb0ELb0ELb1ELb1ELb1ELb1EEEEEEEEEvNT_6ParamsE --------------------------
	.section	.nv.shared._ZN7cutlass13device_kernelIN5flash11enable_sm90INS1_16FlashAttnFwdSm90INS1_25CollectiveMainloopFwdSm90ILi2EN4cute5tupleIJNS5_1CILi1EEES8_S8_EEENS6_IJNS7_ILi128EEESA_NS7_ILi192EEEEEELi128ENS_10bfloat16_tEfNS_4arch4Sm90ELb1ELb0ELb0ELb1ELb0ELb1ELb0ELb1ELb1ELb0ELb0ELb0EEENS1_21CollectiveEpilogueFwdINS6_IJSA_SA_SA_EEES9_SD_SF_Li256ELb1ELb0ELb0ELb0EEENS1_36VarlenDynamicPersistentTileSchedulerILi128ELi128ELi256ELi32ELb0ELb0ELb1ELb1ELb1ELb1EEEEEEEEEvNT_6ParamsE,"aw",@nobits
	.sectionflags	@""
	.align	16
	.zero		1024


//--------------------- .nv.constant0._ZN7cutlass13device_kernelIN5flash11enable_sm90INS1_16FlashAttnFwdSm90INS1_25CollectiveMainloopFwdSm90ILi2EN4cute5tupleIJNS5_1CILi1EEES8_S8_EEENS6_IJNS7_ILi128EEESA_NS7_ILi192EEEEEELi128ENS_10bfloat16_tEfNS_4arch4Sm90ELb0ELb0ELb0ELb0ELb0ELb0ELb0ELb1ELb1ELb0ELb0ELb0EEENS1_21CollectiveEpilogueFwdINS6_IJSA_SA_SA_EEES9_SD_SF_Li256ELb0ELb0ELb0ELb0EEENS1_29StaticPersistentTileSchedulerILb0EEEEEEEEEvNT_6ParamsE --------------------------
	.section	.nv.constant0._ZN7cutlass13device_kernelIN5flash11enable_sm90INS1_16FlashAttnFwdSm90INS1_25CollectiveMainloopFwdSm90ILi2EN4cute5tupleIJNS5_1CILi1EEES8_S8_EEENS6_IJNS7_ILi128EEESA_NS7_ILi192EEEEEELi128ENS_10bfloat16_tEfNS_4arch4Sm90ELb0ELb0ELb0ELb0ELb0ELb0ELb0ELb1ELb1ELb0ELb0ELb0EEENS1_21CollectiveEpilogueFwdINS6_IJSA_SA_SA_EEES9_SD_SF_Li256ELb0ELb0ELb0ELb0EEENS1_29StaticPersistentTileSchedulerILb0EEEEEEEEEvNT_6ParamsE,"a",@progbits
	.sectionflags	@""
	.align	4
.nv.constant0._ZN7cutlass13device_kernelIN5flash11enable_sm90INS1_16FlashAttnFwdSm90INS1_25CollectiveMainloopFwdSm90ILi2EN4cute5tupleIJNS5_1CILi1EEES8_S8_EEENS6_IJNS7_ILi128EEESA_NS7_ILi192EEEEEELi128ENS_10bfloat16_tEfNS_4arch4Sm90ELb0ELb0ELb0ELb0ELb0ELb0ELb0ELb1ELb1ELb0ELb0ELb0EEENS1_21CollectiveEpilogueFwdINS6_IJSA_SA_SA_EEES9_SD_SF_Li256ELb0ELb0ELb0ELb0EEENS1_29StaticPersistentTileSchedulerILb0EEEEEEEEEvNT_6ParamsE:
	.zero		3584


//--------------------- .nv.constant0._ZN7cutlass13device_kernelIN5flash11enable_sm90INS1_16FlashAttnFwdSm90INS1_25CollectiveMainloopFwdSm90ILi2EN4cute5tupleIJNS5_1CILi2EEENS7_ILi1EEES9_EEENS6_IJNS7_ILi128EEESB_NS7_ILi192EEEEEELi128ENS_10bfloat16_tEfNS_4arch4Sm90ELb0ELb0ELb0ELb0ELb0ELb0ELb0ELb1ELb1ELb0ELb0ELb0EEENS1_21CollectiveEpilogueFwdINS6_IJSB_SB_SB_EEESA_SE_SG_Li256ELb0ELb0ELb0ELb0EEENS1_29StaticPersistentTileSchedulerILb0EEEEEEEEEvNT_6ParamsE --------------------------
	.section	.nv.constant0._ZN7cutlass13device_kernelIN5flash11enable_sm90INS1_16FlashAttnFwdSm90INS1_25CollectiveMainloopFwdSm90ILi2EN4cute5tupleIJNS5_1CILi2EEENS7_ILi1EEES9_EEENS6_IJNS7_ILi128EEESB_NS7_ILi192EEEEEELi128ENS_10bfloat16_tEfNS_4arch4Sm90ELb0ELb0ELb0ELb0ELb0ELb0ELb0ELb1ELb1ELb0ELb0ELb0EEENS1_21CollectiveEpilogueFwdINS6_IJSB_SB_SB_EEESA_SE_SG_Li256ELb0ELb0ELb0ELb0EEENS1_29StaticPersistentTileSchedulerILb0EEEEEEEEEvNT_6ParamsE,"a",@progbits
	.sectionflags	@""
	.align	4
.nv.constant0._ZN7cutlass13device_kernelIN5flash11enable_sm90INS1_16FlashAttnFwdSm90INS1_25CollectiveMainloopFwdSm90ILi2EN4cute5tupleIJNS5_1CILi2EEENS7_ILi1EEES9_EEENS6_IJNS7_ILi128EEESB_NS7_ILi192EEEEEELi128ENS_10bfloat16_tEfNS_4arch4Sm90ELb0ELb0ELb0ELb0ELb0ELb0ELb0ELb1ELb1ELb0ELb0ELb0EEENS1_21CollectiveEpilogueFwdINS6_IJSB_SB_SB_EEESA_SE_SG_Li256ELb0ELb0ELb0ELb0EEENS1_29StaticPersistentTileSchedulerILb0EEEEEEEEEvNT_6ParamsE:
	.zero		3584


//--------------------- .nv.constant0._ZN7cutlass13device_kernelIN5flash11enable_sm90INS1_16FlashAttnFwdSm90INS1_25CollectiveMainloopFwdSm90ILi2EN4cute5tupleIJNS5_1CILi1EEES8_S8_EEENS6_IJNS7_ILi128EEESA_NS7_ILi192EEEEEELi128ENS_10bfloat16_tEfNS_4arch4Sm90ELb0ELb0ELb0ELb1ELb0ELb0ELb0ELb1ELb1ELb0ELb0ELb0EEENS1_21CollectiveEpilogueFwdINS6_IJSA_SA_SA_EEES9_SD_SF_Li256ELb1ELb0ELb0ELb0EEENS1_36VarlenDynamicPersistentTileSchedulerILi128ELi128ELi256ELi32ELb0ELb0ELb1ELb0ELb1ELb1EEEEEEEEEvNT_6ParamsE --------------------------
	.section	.nv.constant0._ZN7cutlass13device_kernelIN5flash11enable_sm90INS1_16FlashAttnFwdSm90INS1_25CollectiveMainloopFwdSm90ILi2EN4cute5tupleIJNS5_1CILi1EEES8_S8_EEENS6_IJNS7_ILi128EEESA_NS7_ILi192EEEEEELi128ENS_10bfloat16_tEfNS_4arch4Sm90ELb0ELb0ELb0ELb1ELb0ELb0ELb0ELb1ELb1ELb0ELb0ELb0EEENS1_21CollectiveEpilogueFwdINS6_IJSA_SA_SA_EEES9_SD_SF_Li256ELb1ELb0ELb0ELb0EEENS1_36VarlenDynamicPersistentTileSchedulerILi128ELi128ELi256ELi32ELb0ELb0ELb1ELb0ELb1ELb1EEEEEEEEEvNT_6ParamsE,"a",@progbits
	.sectionflags	@""
	.align	4
.nv.constant0._ZN7cutlass13device_kernelIN5flash11enable_sm90INS1_16FlashAttnFwdSm90INS1_25CollectiveMainloopFwdSm90ILi2EN4cute5tupleIJNS5_1CILi1EEES8_S8_EEENS6_IJNS7_ILi128EEESA_NS7_ILi192EEEEEELi128ENS_10bfloat16_tEfNS_4arch4Sm90ELb0ELb0ELb0ELb1ELb0ELb0ELb0ELb1ELb1ELb0ELb0ELb0EEENS1_21CollectiveEpilogueFwdINS6_IJSA_SA_SA_EEES9_SD_SF_Li256ELb1ELb0ELb0ELb0EEENS1_36VarlenDynamicPersistentTileSchedulerILi128ELi128ELi256ELi32ELb0ELb0ELb1ELb0ELb1ELb1EEEEEEEEEvNT_6ParamsE:
	.zero		3200


//--------------------- .nv.constant0._ZN7cutlass13device_kernelIN5flash11enable_sm90INS1_16FlashAttnFwdSm90INS1_25CollectiveMainloopFwdSm90ILi2EN4cute5tupleIJNS5_1CILi1EEES8_S8_EEENS6_IJNS7_ILi128EEESA_NS7_ILi192EEEEEELi128ENS_10bfloat16_tEfNS_4arch4Sm90ELb0ELb0ELb0ELb1ELb0ELb1ELb0ELb1ELb1ELb0ELb0ELb0EEENS1_21CollectiveEpilogueFwdINS6_IJSA_SA_SA_EEES9_SD_SF_Li256ELb1ELb0ELb0ELb0EEENS1_36VarlenDynamicPersistentTileSchedulerILi128ELi128ELi256ELi32ELb0ELb0ELb1ELb0ELb1ELb1EEEEEEEEEvNT_6ParamsE --------------------------
	.section	.nv.constant0._ZN7cutlass13device_kernelIN5flash11enable_sm90INS1_16FlashAttnFwdSm90INS1_25CollectiveMainloopFwdSm90ILi2EN4cute5tupleIJNS5_1CILi1EEES8_S8_EEENS6_IJNS7_ILi128EEESA_NS7_ILi192EEEEEELi128ENS_10bfloat16_tEfNS_4arch4Sm90ELb0ELb0ELb0ELb1ELb0ELb1ELb0ELb1ELb1ELb0ELb0ELb0EEENS1_21CollectiveEpilogueFwdINS6_IJSA_SA_SA_EEES9_SD_SF_Li256ELb1ELb0ELb0ELb0EEENS1_36VarlenDynamicPersistentTileSchedulerILi128ELi128ELi256ELi32ELb0ELb0ELb1ELb0ELb1ELb1EEEEEEEEEvNT_6ParamsE,"a",@progbits
	.sectionflags	@""
	.align	4
.nv.constant0._ZN7cutlass13device_kernelIN5flash11enable_sm90INS1_16FlashAttnFwdSm90INS1_25CollectiveMainloopFwdSm90ILi2EN4cute5tupleIJNS5_1CILi1EEES8_S8_EEENS6_IJNS7_ILi128EEESA_NS7_ILi192EEEEEELi128ENS_10bfloat16_tEfNS_4arch4Sm90ELb0ELb0ELb0ELb1ELb0ELb1ELb0ELb1ELb1ELb0ELb0ELb0EEENS1_21CollectiveEpilogueFwdINS6_IJSA_SA_SA_EEES9_SD_SF_Li256ELb1ELb0ELb0ELb0EEENS1_36VarlenDynamicPersistentTileSchedulerILi128ELi128ELi256ELi32ELb0ELb0ELb1ELb0ELb1ELb1EEEEEEEEEvNT_6ParamsE:
	.zero		3200


//--------------------- .nv.constant0._ZN7cutlass13device_kernelIN5flash11enable_sm90INS1_16FlashAttnFwdSm90INS1_25CollectiveMainloopFwdSm90ILi2EN4cute5tupleIJNS5_1CILi1EEES8_S8_EEENS6_IJNS7_ILi128EEENS7_ILi96EEENS7_ILi192EEEEEELi128ENS_10bfloat16_tEfNS_4arch4Sm90ELb0ELb1ELb0ELb0ELb0ELb0ELb0ELb1ELb1ELb0ELb0ELb0EEENS1_21CollectiveEpilogueFwdINS6_IJSA_SA_SB_EEES9_SE_SG_Li256ELb0ELb0ELb0ELb0EEENS1_30DynamicPersistentTileSchedulerILi256ELi32ELb0ELb0ELb1EEEEEEEEEvNT_6ParamsE --------------------------
	.section	.nv.constant0._ZN7cutlass13device_kernelIN5flash11enable_sm90INS1_16FlashAttnFwdSm90INS1_25CollectiveMainloopFwdSm90ILi2EN4cute5tupleIJNS5_1CILi1EEES8_S8_EEENS6_IJNS7_ILi128EEENS7_ILi96EEENS7_ILi192EEEEEELi128ENS_10bfloat16_tEfNS_4arch4Sm90ELb0ELb1ELb0ELb0ELb0ELb0ELb0ELb1ELb1ELb0ELb0ELb0EEENS1_21CollectiveEpilogueFwdINS6_IJSA_SA_SB_EEES9_SE_SG_Li256ELb0ELb0ELb0ELb0EEENS1_30DynamicPersistentTileSchedulerILi256ELi32ELb0ELb0ELb1EEEEEEEEEvNT_6ParamsE,"a",@progbits
	.sectionflags	@""
	.align	4
.nv.constant0._ZN7cutlass13device_kernelIN5flash11enable_sm90INS1_16FlashAttnFwdSm90INS1_25CollectiveMainloopFwdSm90ILi2EN4cute5tupleIJNS5_1CILi1EEES8_S8_EEENS6_IJNS7_ILi128EEENS7_ILi96EEENS7_ILi192EEEEEELi128ENS_10bfloat16_tEfNS_4arch4Sm90ELb0ELb1ELb0ELb0ELb0ELb0ELb0ELb1ELb1ELb0ELb0ELb0EEENS1_21CollectiveEpilogueFwdINS6_IJSA_SA_SB_EEES9_SE_SG_Li256ELb0ELb0ELb0ELb0EEENS1_30DynamicPersistentTileSchedulerILi256ELi32ELb0ELb0ELb1EEEEEEEEEvNT_6ParamsE:
	.zero		3584


//--------------------- .nv.constant0._ZN7cutlass13device_kernelIN5flash11enable_sm90INS1_16FlashAttnFwdSm90INS1_25CollectiveMainloopFwdSm90ILi2EN4cute5tupleIJNS5_1CILi1EEES8_S8_EEENS6_IJNS7_ILi128EEENS7_ILi96EEENS7_ILi192EEEEEELi128ENS_10bfloat16_tEfNS_4arch4Sm90ELb0ELb1ELb0ELb1ELb0ELb0ELb0ELb1ELb1ELb0ELb0ELb0EEENS1_21CollectiveEpilogueFwdINS6_IJSA_SA_SB_EEES9_SE_SG_Li256ELb1ELb0ELb0ELb0EEENS1_36VarlenDynamicPersistentTileSchedulerILi128ELi96ELi256ELi32ELb0ELb0ELb1ELb1ELb0ELb1EEEEEEEEEvNT_6ParamsE --------------------------
	.section	.nv.constant0._ZN7cutlass13device_kernelIN5flash11enable_sm90INS1_16FlashAttnFwdSm90INS1_25CollectiveMainloopFwdSm90ILi2EN4cute5tupleIJNS5_1CILi1EEES8_S8_EEENS6_IJNS7_ILi128EEENS7_ILi96EEENS7_ILi192EEEEEELi128ENS_10bfloat16_tEfNS_4arch4Sm90ELb0ELb1ELb0ELb1ELb0ELb0ELb0ELb1ELb1ELb0ELb0ELb0EEENS1_21CollectiveEpilogueFwdINS6_IJSA_SA_SB_EEES9_SE_SG_Li256ELb1ELb0ELb0ELb0EEENS1_36VarlenDynamicPersistentTileSchedulerILi128ELi96ELi256ELi32ELb0ELb0ELb1ELb1ELb0ELb1EEEEEEEEEvNT_6ParamsE,"a",@progbits
	.sectionflags	@""
	.align	4
.nv.constant0._ZN7cutlass13device_kernelIN5flash11enable_sm90INS1_16FlashAttnFwdSm90INS1_25CollectiveMainloopFwdSm90ILi2EN4cute5tupleIJNS5_1CILi1EEES8_S8_EEENS6_IJNS7_ILi128EEENS7_ILi96EEENS7_ILi192EEEEEELi128ENS_10bfloat16_tEfNS_4arch4Sm90ELb0ELb1ELb0ELb1ELb0ELb0ELb0ELb1ELb1ELb0ELb0ELb0EEENS1_21CollectiveEpilogueFwdINS6_IJSA_SA_SB_EEES9_SE_SG_Li256ELb1ELb0ELb0ELb0EEENS1_36VarlenDynamicPersistentTileSchedulerILi128ELi96ELi256ELi32ELb0ELb0ELb1ELb1ELb0ELb1EEEEEEEEEvNT_6ParamsE:
	.zero		3200


//--------------------- .nv.constant0._ZN7cutlass13device_kernelIN5flash11enable_sm90INS1_16FlashAttnFwdSm90INS1_25CollectiveMainloopFwdSm90ILi2EN4cute5tupleIJNS5_1CILi1EEES8_S8_EEENS6_IJNS7_ILi128EEENS7_ILi96EEENS7_ILi192EEEEEELi128ENS_10bfloat16_tEfNS_4arch4Sm90ELb0ELb1ELb0ELb1ELb0ELb1ELb0ELb1ELb1ELb0ELb0ELb0EEENS1_21CollectiveEpilogueFwdINS6_IJSA_SA_SB_EEES9_SE_SG_Li256ELb1ELb0ELb0ELb0EEENS1_36VarlenDynamicPersistentTileSchedulerILi128ELi96ELi256ELi32ELb0ELb0ELb1ELb1ELb0ELb1EEEEEEEEEvNT_6ParamsE --------------------------
	.section	.nv.constant0._ZN7cutlass13device_kernelIN5flash11enable_sm90INS1_16FlashAttnFwdSm90INS1_25CollectiveMainloopFwdSm90ILi2EN4cute5tupleIJNS5_1CILi1EEES8_S8_EEENS6_IJNS7_ILi128EEENS7_ILi96EEENS7_ILi192EEEEEELi128ENS_10bfloat16_tEfNS_4arch4Sm90ELb0ELb1ELb0ELb1ELb0ELb1ELb0ELb1ELb1ELb0ELb0ELb0EEENS1_21CollectiveEpilogueFwdINS6_IJSA_SA_SB_EEES9_SE_SG_Li256ELb1ELb0ELb0ELb0EEENS1_36VarlenDynamicPersistentTileSchedulerILi128ELi96ELi256ELi32ELb0ELb0ELb1ELb1ELb0ELb1EEEEEEEEEvNT_6ParamsE,"a",@progbits
	.sectionflags	@""
	.align	4
.nv.constant0._ZN7cutlass13device_kernelIN5flash11enable_sm90INS1_16FlashAttnFwdSm90INS1_25CollectiveMainloopFwdSm90ILi2EN4cute5tupleIJNS5_1CILi1EEES8_S8_EEENS6_IJNS7_ILi128EEENS7_ILi96EEENS7_ILi192EEEEEELi128ENS_10bfloat16_tEfNS_4arch4Sm90ELb0ELb1ELb0ELb1ELb0ELb1ELb0ELb1ELb1ELb0ELb0ELb0EEENS1_21CollectiveEpilogueFwdINS6_IJSA_SA_SB_EEES9_SE_SG_Li256ELb1ELb0ELb0ELb0EEENS1_36VarlenDynamicPersistentTileSchedulerILi128ELi96ELi256ELi32ELb0ELb0ELb1ELb1ELb0ELb1EEEEEEEEEvNT_6ParamsE:
	.zero		3200


//--------------------- .nv.constant0._ZN7cutlass13device_kernelIN5flash11enable_sm90INS1_16FlashAttnFwdSm90INS1_25CollectiveMainloopFwdSm90ILi2EN4cute5tupleIJNS5_1CILi1EEES8_S8_EEENS6_IJNS7_ILi128EEESA_NS7_ILi192EEEEEELi128ENS_10bfloat16_tEfNS_4arch4Sm90ELb1ELb0ELb0ELb0ELb0ELb0ELb0ELb1ELb1ELb0ELb0ELb0EEENS1_21CollectiveEpilogueFwdINS6_IJSA_SA_SA_EEES9_SD_SF_Li256ELb0ELb0ELb0ELb0EEENS1_30DynamicPersistentTileSchedulerILi256ELi32ELb0ELb0ELb1EEEEEEEEEvNT_6ParamsE --------------------------
	.section	.nv.constant0._ZN7cutlass13device_kernelIN5flash11enable_sm90INS1_16FlashAttnFwdSm90INS1_25CollectiveMainloopFwdSm90ILi2EN4cute5tupleIJNS5_1CILi1EEES8_S8_EEENS6_IJNS7_ILi128EEESA_NS7_ILi192EEEEEELi128ENS_10bfloat16_tEfNS_4arch4Sm90ELb1ELb0ELb0ELb0ELb0ELb0ELb0ELb1ELb1ELb0ELb0ELb0EEENS1_21CollectiveEpilogueFwdINS6_IJSA_SA_SA_EEES9_SD_SF_Li256ELb0ELb0ELb0ELb0EEENS1_30DynamicPersistentTileSchedulerILi256ELi32ELb0ELb0ELb1EEEEEEEEEvNT_6ParamsE,"a",@progbits
	.sectionflags	@""
	.align	4
.nv.constant0._ZN7cutlass13device_kernelIN5flash11enable_sm90INS1_16FlashAttnFwdSm90INS1_25CollectiveMainloopFwdSm90ILi2EN4cute5tupleIJNS5_1CILi1EEES8_S8_EEENS6_IJNS7_ILi128EEESA_NS7_ILi192EEEEEELi128ENS_10bfloat16_tEfNS_4arch4Sm90ELb1ELb0ELb0ELb0ELb0ELb0ELb0ELb1ELb1ELb0ELb0ELb0EEENS1_21CollectiveEpilogueFwdINS6_IJSA_SA_SA_EEES9_SD_SF_Li256ELb0ELb0ELb0ELb0EEENS1_30DynamicPersistentTileSchedulerILi256ELi32ELb0ELb0ELb1EEEEEEEEEvNT_6ParamsE:
	.zero		3584


//--------------------- .nv.constant0._ZN7cutlass13device_kernelIN5flash11enable_sm90INS1_16FlashAttnFwdSm90INS1_25CollectiveMainloopFwdSm90ILi2EN4cute5tupleIJNS5_1CILi1EEES8_S8_EEENS6_IJNS7_ILi128EEESA_NS7_ILi192EEEEEELi128ENS_10bfloat16_tEfNS_4arch4Sm90ELb1ELb0ELb0ELb1ELb0ELb0ELb0ELb1ELb1ELb0ELb0ELb0EEENS1_21CollectiveEpilogueFwdINS6_IJSA_SA_SA_EEES9_SD_SF_Li256ELb1ELb0ELb0ELb0EEENS1_36VarlenDynamicPersistentTileSchedulerILi128ELi128ELi256ELi32ELb0ELb0ELb1ELb1ELb1ELb1EEEEEEEEEvNT_6ParamsE --------------------------
	.section	.nv.constant0._ZN7cutlass13device_kernelIN5flash11enable_sm90INS1_16FlashAttnFwdSm90INS1_25CollectiveMainloopFwdSm90ILi2EN4cute5tupleIJNS5_1CILi1EEES8_S8_EEENS6_IJNS7_ILi128EEESA_NS7_ILi192EEEEEELi128ENS_10bfloat16_tEfNS_4arch4Sm90ELb1ELb0ELb0ELb1ELb0ELb0ELb0ELb1ELb1ELb0ELb0ELb0EEENS1_21CollectiveEpilogueFwdINS6_IJSA_SA_SA_EEES9_SD_SF_Li256ELb1ELb0ELb0ELb0EEENS1_36VarlenDynamicPersistentTileSchedulerILi128ELi128ELi256ELi32ELb0ELb0ELb1ELb1ELb1ELb1EEEEEEEEEvNT_6ParamsE,"a",@progbits
	.sectionflags	@""
	.align	4
.nv.constant0._ZN7cutlass13device_kernelIN5flash11enable_sm90INS1_16FlashAttnFwdSm90INS1_25CollectiveMainloopFwdSm90ILi2EN4cute5tupleIJNS5_1CILi1EEES8_S8_EEENS6_IJNS7_ILi128EEESA_NS7_ILi192EEEEEELi128ENS_10bfloat16_tEfNS_4arch4Sm90ELb1ELb0ELb0ELb1ELb0ELb0ELb0ELb1ELb1ELb0ELb0ELb0EEENS1_21CollectiveEpilogueFwdINS6_IJSA_SA_SA_EEES9_SD_SF_Li256ELb1ELb0ELb0ELb0EEENS1_36VarlenDynamicPersistentTileSchedulerILi128ELi128ELi256ELi32ELb0ELb0ELb1ELb1ELb1ELb1EEEEEEEEEvNT_6ParamsE:
	.zero		3200


//--------------------- .nv.constant0._ZN7cutlass13device_kernelIN5flash11enable_sm90INS1_16FlashAttnFwdSm90INS1_25CollectiveMainloopFwdSm90ILi2EN4cute5tupleIJNS5_1CILi1EEES8_S8_EEENS6_IJNS7_ILi128EEESA_NS7_ILi192EEEEEELi128ENS_10bfloat16_tEfNS_4arch4Sm90ELb1ELb0ELb0ELb1ELb0ELb1ELb0ELb1ELb1ELb0ELb0ELb0EEENS1_21CollectiveEpilogueFwdINS6_IJSA_SA_SA_EEES9_SD_SF_Li256ELb1ELb0ELb0ELb0EEENS1_36VarlenDynamicPersistentTileSchedulerILi128ELi128ELi256ELi32ELb0ELb0ELb1ELb1ELb1ELb1EEEEEEEEEvNT_6ParamsE --------------------------
	.section	.nv.constant0._ZN7cutlass13device_kernelIN5flash11enable_sm90INS1_16FlashAttnFwdSm90INS1_25CollectiveMainloopFwdSm90ILi2EN4cute5tupleIJNS5_1CILi1EEES8_S8_EEENS6_IJNS7_ILi128EEESA_NS7_ILi192EEEEEELi128ENS_10bfloat16_tEfNS_4arch4Sm90ELb1ELb0ELb0ELb1ELb0ELb1ELb0ELb1ELb1ELb0ELb0ELb0EEENS1_21CollectiveEpilogueFwdINS6_IJSA_SA_SA_EEES9_SD_SF_Li256ELb1ELb0ELb0ELb0EEENS1_36VarlenDynamicPersistentTileSchedulerILi128ELi128ELi256ELi32ELb0ELb0ELb1ELb1ELb1ELb1EEEEEEEEEvNT_6ParamsE,"a",@progbits
	.sectionflags	@""
	.align	4
.nv.constant0._ZN7cutlass13device_kernelIN5flash11enable_sm90INS1_16FlashAttnFwdSm90INS1_25CollectiveMainloopFwdSm90ILi2EN4cute5tupleIJNS5_1CILi1EEES8_S8_EEENS6_IJNS7_ILi128EEESA_NS7_ILi192EEEEEELi128ENS_10bfloat16_tEfNS_4arch4Sm90ELb1ELb0ELb0ELb1ELb0ELb1ELb0ELb1ELb1ELb0ELb0ELb0EEENS1_21CollectiveEpilogueFwdINS6_IJSA_SA_SA_EEES9_SD_SF_Li256ELb1ELb0ELb0ELb0EEENS1_36VarlenDynamicPersistentTileSchedulerILi128ELi128ELi256ELi32ELb0ELb0ELb1ELb1ELb1ELb1EEEEEEEEEvNT_6ParamsE:
	.zero		3200


//--------------------- SYMBOLS --------------------------

	.type		.nv.reservedSmem.offset0,@object
	.size		.nv.reservedSmem.offset0,0x4
	.type		__assertfail,@function
